	.target	sm_90a

	.elftype	@"ET_EXEC"


//--------------------- .note.nv.tkinfo           --------------------------
	.section	.note.nv.tkinfo,"",@"SHT_NOTE"
	.sectionflags	@"SHF_NOTE_NV_TKINFO"
	.tkinfo
        /*0018*/ 	.word	0x00000002
        /*0030*/ 	.string	""
        /*0030*/ 	.string	"ptxas"
        /*0030*/ 	.string	"Cuda compilation tools, release 13.0, V13.0.88"
        /*0030*/ 	.string	"Build cuda_13.0.r13.0/compiler.36424714_0"
        /*0030*/ 	.string	"-arch sm_90a -m 64 "



//--------------------- .note.nv.cuinfo           --------------------------
	.section	.note.nv.cuinfo,"",@"SHT_NOTE"
	.sectionflags	@"SHF_NOTE_NV_CUINFO"
        /*0018*/ 	.short	0x0002
        /*001a*/ 	.short	0x005a
        /*001c*/ 	.short	0x0082
	.zero		2


//--------------------- .nv.info                  --------------------------
	.section	.nv.info,"",@"SHT_CUDA_INFO"
	.align	4


	//----- nvinfo : EIATTR_REGCOUNT
	.align		4
        /*0000*/ 	.byte	0x04, 0x2f
        /*0002*/ 	.short	(.L_16 - .L_15)
	.align		4
.L_15:
        /*0004*/ 	.word	index@(_ZN7cutlass13device_kernelINS_4gemm6kernel13GemmUniversalIN4cute5tupleIJiiiiEEENS1_10collective13CollectiveMmaINS1_37MainloopSm90TmaGmmaWarpSpecializedFP8ILi6ENS5_IJNS4_1CILi2EEENSA_ILi1EEESC_EEENS1_35KernelTmaWarpSpecializedCooperativeEEENS5_IJNSA_ILi256EEESG_NSA_ILi64EEEEEENS_12float_e4m3_tENS5_IJlSC_lEEESJ_SK_NS4_8TiledMMAINS4_8MMA_AtomIJNS4_4SM904GMMA31MMA_64x256x32_F32E4M3E4M3_SS_TNILNSO_7ScaleInE1ELSQ_1EEEEEENS4_6LayoutISD_NS5_IJSC_NSA_ILi0EEESU_EEEEENS5_IJNS4_10UnderscoreESX_SX_EEEEENS4_13SM90_TMA_LOADENS4_14ComposedLayoutINS4_7SwizzleILi2ELi4ELi3EEENS4_18smem_ptr_flag_bitsILi8EEENST_INS5_IJNSA_ILi8EEESH_EEENS5_IJSH_SC_EEEEEEEvNS4_8identityENS4_23SM90_TMA_LOAD_MULTICASTES1A_vS1B_EENS_8epilogue10collective18CollectiveEpilogueINS1E_22Sm90TmaWarpSpecializedILi4ELi2ELi16ELb0ELb0EEEJSI_NS5_IJNSA_ILi128EEENSA_ILi32EEEEEESJ_SK_SJ_SK_NS1E_6fusion15FusionCallbacksIS1I_NS1M_13LinCombEltActINS1E_6thread4GELUESJ_fSJ_fLNS_15FloatRoundStyleE2EEESI_S1L_JEEES10_NS11_INS12_ILi1ELi4ELi3EEES15_NST_INS5_IJS16_S1K_EEENS5_IJS1K_SC_EEEEEEENS4_39AutoVectorizingCopyWithAssumedAlignmentILi128EEENS4_14SM90_TMA_STOREES1Y_S20_NS4_9Copy_AtomIJNS4_17SM90_U32x4_STSM_NENS_6half_tEEEEvEEEvvEEEEvNT_6ParamsE)
        /*0008*/ 	.word	0x000000a8


	//----- nvinfo : EIATTR_FRAME_SIZE
	.align		4
.L_16:
        /*000c*/ 	.byte	0x04, 0x11
        /*000e*/ 	.short	(.L_18 - .L_17)
	.align		4
.L_17:
        /*0010*/ 	.word	index@(_ZN7cutlass13device_kernelINS_4gemm6kernel13GemmUniversalIN4cute5tupleIJiiiiEEENS1_10collective13CollectiveMmaINS1_37MainloopSm90TmaGmmaWarpSpecializedFP8ILi6ENS5_IJNS4_1CILi2EEENSA_ILi1EEESC_EEENS1_35KernelTmaWarpSpecializedCooperativeEEENS5_IJNSA_ILi256EEESG_NSA_ILi64EEEEEENS_12float_e4m3_tENS5_IJlSC_lEEESJ_SK_NS4_8TiledMMAINS4_8MMA_AtomIJNS4_4SM904GMMA31MMA_64x256x32_F32E4M3E4M3_SS_TNILNSO_7ScaleInE1ELSQ_1EEEEEENS4_6LayoutISD_NS5_IJSC_NSA_ILi0EEESU_EEEEENS5_IJNS4_10UnderscoreESX_SX_EEEEENS4_13SM90_TMA_LOADENS4_14ComposedLayoutINS4_7SwizzleILi2ELi4ELi3EEENS4_18smem_ptr_flag_bitsILi8EEENST_INS5_IJNSA_ILi8EEESH_EEENS5_IJSH_SC_EEEEEEEvNS4_8identityENS4_23SM90_TMA_LOAD_MULTICASTES1A_vS1B_EENS_8epilogue10collective18CollectiveEpilogueINS1E_22Sm90TmaWarpSpecializedILi4ELi2ELi16ELb0ELb0EEEJSI_NS5_IJNSA_ILi128EEENSA_ILi32EEEEEESJ_SK_SJ_SK_NS1E_6fusion15FusionCallbacksIS1I_NS1M_13LinCombEltActINS1E_6thread4GELUESJ_fSJ_fLNS_15FloatRoundStyleE2EEESI_S1L_JEEES10_NS11_INS12_ILi1ELi4ELi3EEES15_NST_INS5_IJS16_S1K_EEENS5_IJS1K_SC_EEEEEEENS4_39AutoVectorizingCopyWithAssumedAlignmentILi128EEENS4_14SM90_TMA_STOREES1Y_S20_NS4_9Copy_AtomIJNS4_17SM90_U32x4_STSM_NENS_6half_tEEEEvEEEvvEEEEvNT_6ParamsE)
        /*0014*/ 	.word	0x000008c0


	//----- nvinfo : EIATTR_MIN_STACK_SIZE
	.align		4
.L_18:
        /*0018*/ 	.byte	0x04, 0x12
        /*001a*/ 	.short	(.L_20 - .L_19)
	.align		4
.L_19:
        /*001c*/ 	.word	index@(_ZN7cutlass13device_kernelINS_4gemm6kernel13GemmUniversalIN4cute5tupleIJiiiiEEENS1_10collective13CollectiveMmaINS1_37MainloopSm90TmaGmmaWarpSpecializedFP8ILi6ENS5_IJNS4_1CILi2EEENSA_ILi1EEESC_EEENS1_35KernelTmaWarpSpecializedCooperativeEEENS5_IJNSA_ILi256EEESG_NSA_ILi64EEEEEENS_12float_e4m3_tENS5_IJlSC_lEEESJ_SK_NS4_8TiledMMAINS4_8MMA_AtomIJNS4_4SM904GMMA31MMA_64x256x32_F32E4M3E4M3_SS_TNILNSO_7ScaleInE1ELSQ_1EEEEEENS4_6LayoutISD_NS5_IJSC_NSA_ILi0EEESU_EEEEENS5_IJNS4_10UnderscoreESX_SX_EEEEENS4_13SM90_TMA_LOADENS4_14ComposedLayoutINS4_7SwizzleILi2ELi4ELi3EEENS4_18smem_ptr_flag_bitsILi8EEENST_INS5_IJNSA_ILi8EEESH_EEENS5_IJSH_SC_EEEEEEEvNS4_8identityENS4_23SM90_TMA_LOAD_MULTICASTES1A_vS1B_EENS_8epilogue10collective18CollectiveEpilogueINS1E_22Sm90TmaWarpSpecializedILi4ELi2ELi16ELb0ELb0EEEJSI_NS5_IJNSA_ILi128EEENSA_ILi32EEEEEESJ_SK_SJ_SK_NS1E_6fusion15FusionCallbacksIS1I_NS1M_13LinCombEltActINS1E_6thread4GELUESJ_fSJ_fLNS_15FloatRoundStyleE2EEESI_S1L_JEEES10_NS11_INS12_ILi1ELi4ELi3EEES15_NST_INS5_IJS16_S1K_EEENS5_IJS1K_SC_EEEEEEENS4_39AutoVectorizingCopyWithAssumedAlignmentILi128EEENS4_14SM90_TMA_STOREES1Y_S20_NS4_9Copy_AtomIJNS4_17SM90_U32x4_STSM_NENS_6half_tEEEEvEEEvvEEEEvNT_6ParamsE)
        /*0020*/ 	.word	0x000008c0
.L_20:


//--------------------- .nv.compat                --------------------------
	.section	.nv.compat,"",@"SHT_CUDA_COMPAT_INFO"
	.align	4
        /*0000*/ 	.byte	0x02, 0x09, 0x01, 0x00, 0x02, 0x02, 0x04, 0x00, 0x02, 0x05, 0x05, 0x00, 0x03, 0x07, 0x01, 0x01
        /*0010*/ 	.byte	0x02, 0x03, 0x01, 0x00, 0x02, 0x06, 0x01, 0x00, 0x04, 0x0b, 0x08, 0x00, 0x00, 0x00, 0x00, 0x00
        /*0020*/ 	.byte	0x00, 0x00, 0x00, 0x00


//--------------------- .nv.info._ZN7cutlass13device_kernelINS_4gemm6kernel13GemmUniversalIN4cute5tupleIJiiiiEEENS1_10collective13CollectiveMmaINS1_37MainloopSm90TmaGmmaWarpSpecializedFP8ILi6ENS5_IJNS4_1CILi2EEENSA_ILi1EEESC_EEENS1_35KernelTmaWarpSpecializedCooperativeEEENS5_IJNSA_ILi256EEESG_NSA_ILi64EEEEEENS_12float_e4m3_tENS5_IJlSC_lEEESJ_SK_NS4_8TiledMMAINS4_8MMA_AtomIJNS4_4SM904GMMA31MMA_64x256x32_F32E4M3E4M3_SS_TNILNSO_7ScaleInE1ELSQ_1EEEEEENS4_6LayoutISD_NS5_IJSC_NSA_ILi0EEESU_EEEEENS5_IJNS4_10UnderscoreESX_SX_EEEEENS4_13SM90_TMA_LOADENS4_14ComposedLayoutINS4_7SwizzleILi2ELi4ELi3EEENS4_18smem_ptr_flag_bitsILi8EEENST_INS5_IJNSA_ILi8EEESH_EEENS5_IJSH_SC_EEEEEEEvNS4_8identityENS4_23SM90_TMA_LOAD_MULTICASTES1A_vS1B_EENS_8epilogue10collective18CollectiveEpilogueINS1E_22Sm90TmaWarpSpecializedILi4ELi2ELi16ELb0ELb0EEEJSI_NS5_IJNSA_ILi128EEENSA_ILi32EEEEEESJ_SK_SJ_SK_NS1E_6fusion15FusionCallbacksIS1I_NS1M_13LinCombEltActINS1E_6thread4GELUESJ_fSJ_fLNS_15FloatRoundStyleE2EEESI_S1L_JEEES10_NS11_INS12_ILi1ELi4ELi3EEES15_NST_INS5_IJS16_S1K_EEENS5_IJS1K_SC_EEEEEEENS4_39AutoVectorizingCopyWithAssumedAlignmentILi128EEENS4_14SM90_TMA_STOREES1Y_S20_NS4_9Copy_AtomIJNS4_17SM90_U32x4_STSM_NENS_6half_tEEEEvEEEvvEEEEvNT_6ParamsE --------------------------
	.section	.nv.info._ZN7cutlass13device_kernelINS_4gemm6kernel13GemmUniversalIN4cute5tupleIJiiiiEEENS1_10collective13CollectiveMmaINS1_37MainloopSm90TmaGmmaWarpSpecializedFP8ILi6ENS5_IJNS4_1CILi2EEENSA_ILi1EEESC_EEENS1_35KernelTmaWarpSpecializedCooperativeEEENS5_IJNSA_ILi256EEESG_NSA_ILi64EEEEEENS_12float_e4m3_tENS5_IJlSC_lEEESJ_SK_NS4_8TiledMMAINS4_8MMA_AtomIJNS4_4SM904GMMA31MMA_64x256x32_F32E4M3E4M3_SS_TNILNSO_7ScaleInE1ELSQ_1EEEEEENS4_6LayoutISD_NS5_IJSC_NSA_ILi0EEESU_EEEEENS5_IJNS4_10UnderscoreESX_SX_EEEEENS4_13SM90_TMA_LOADENS4_14ComposedLayoutINS4_7SwizzleILi2ELi4ELi3EEENS4_18smem_ptr_flag_bitsILi8EEENST_INS5_IJNSA_ILi8EEESH_EEENS5_IJSH_SC_EEEEEEEvNS4_8identityENS4_23SM90_TMA_LOAD_MULTICASTES1A_vS1B_EENS_8epilogue10collective18CollectiveEpilogueINS1E_22Sm90TmaWarpSpecializedILi4ELi2ELi16ELb0ELb0EEEJSI_NS5_IJNSA_ILi128EEENSA_ILi32EEEEEESJ_SK_SJ_SK_NS1E_6fusion15FusionCallbacksIS1I_NS1M_13LinCombEltActINS1E_6thread4GELUESJ_fSJ_fLNS_15FloatRoundStyleE2EEESI_S1L_JEEES10_NS11_INS12_ILi1ELi4ELi3EEES15_NST_INS5_IJS16_S1K_EEENS5_IJS1K_SC_EEEEEEENS4_39AutoVectorizingCopyWithAssumedAlignmentILi128EEENS4_14SM90_TMA_STOREES1Y_S20_NS4_9Copy_AtomIJNS4_17SM90_U32x4_STSM_NENS_6half_tEEEEvEEEvvEEEEvNT_6ParamsE,"",@"SHT_CUDA_INFO"
	.sectionflags	@""
	.align	4


	//----- nvinfo : EIATTR_CUDA_API_VERSION
	.align		4
        /*0000*/ 	.byte	0x04, 0x37
        /*0002*/ 	.short	(.L_22 - .L_21)
.L_21:
        /*0004*/ 	.word	0x00000082


	//----- nvinfo : EIATTR_KPARAM_INFO
	.align		4
.L_22:
        /*0008*/ 	.byte	0x04, 0x17
        /*000a*/ 	.short	(.L_24 - .L_23)
.L_23:
        /*000c*/ 	.word	0x00000000
        /*0010*/ 	.short	0x0000
        /*0012*/ 	.short	0x0070
        /*0014*/ 	.byte	0x00, 0xf0, 0x01, 0x1c


	//----- nvinfo : EIATTR_SPARSE_MMA_MASK
	.align		4
.L_24:
        /*0018*/ 	.byte	0x03, 0x50
        /*001a*/ 	.short	0x0000


	//----- nvinfo : EIATTR_MAXREG_COUNT
	.align		4
        /*001c*/ 	.byte	0x03, 0x1b
        /*001e*/ 	.short	0x00a8


	//----- nvinfo : EIATTR_NUM_BARRIERS
	.align		4
        /*0020*/ 	.byte	0x02, 0x4c
        /*0022*/ 	.byte	0x02
	.zero		1


	//----- nvinfo : EIATTR_EXTERNS
	.align		4
        /*0024*/ 	.byte	0x04, 0x0f
        /*0026*/ 	.short	(.L_26 - .L_25)


	//   ....[0]....
	.align		4
.L_25:
        /*0028*/ 	.word	index@(__assertfail)


	//----- nvinfo : EIATTR_ANNOTATIONS
	.align		4
.L_26:
        /*002c*/ 	.byte	0x04, 0x55
        /*002e*/ 	.short	(.L_28 - .L_27)


	//   ....[0]....
.L_27:
        /*0030*/ 	.word	0x00000001
        /*0034*/ 	.byte	0x00, 0x0c, 0x00, 0x00, 0x01, 0x00, 0x00, 0x00, 0x00, 0x0d, 0x00, 0x00, 0x01, 0x00, 0x00, 0x00
        /* <DEDUP_REMOVED lines=1540> */
        /*6084*/ 	.byte	0x60, 0x89, 0x03, 0x00


	//----- nvinfo : EIATTR_MERCURY_ISA_VERSION
	.align		4
.L_28:
        /*6088*/ 	.byte	0x03, 0x5f
        /*608a*/ 	.short	0x0101


	//----- nvinfo : EIATTR_INT_WARP_WIDE_INSTR_OFFSETS
	.align		4
        /*608c*/ 	.byte	0x04, 0x31
        /*608e*/ 	.short	(.L_30 - .L_29)


	//   ....[0]....
.L_29:
        /*6090*/ 	.word	0x00000a70


	//   ....[1]....
        /*6094*/ 	.word	0x00000a80


	//   ....[2]....
        /*6098*/ 	.word	0x00000be0


	//   ....[3]....
        /*609c*/ 	.word	0x0000d7e0


	//----- nvinfo : EIATTR_COOP_GROUP_MASK_REGIDS
	.align		4
.L_30:
        /*60a0*/ 	.byte	0x04, 0x29
        /*60a2*/ 	.short	(.L_32 - .L_31)


	//   ....[0]....
.L_31:
        /*60a4*/ 	.word	0xffffffff


	//   ....[1]....
        /*60a8*/ 	.word	0xffffffff


	//   ....[2]....
        /*60ac*/ 	.word	0xffffffff


	//   ....[3]....
        /*60b0*/ 	.word	0xffffffff


	//   ....[4]....
        /*60b4*/ 	.word	0xffffffff


	//   ....[5]....
        /*60b8*/ 	.word	0xffffffff


	//   ....[6]....
        /*60bc*/ 	.word	0xffffffff


	//----- nvinfo : EIATTR_COOP_GROUP_INSTR_OFFSETS
	.align		4
.L_32:
        /*60c0*/ 	.byte	0x04, 0x28
        /*60c2*/ 	.short	(.L_34 - .L_33)


	//   ....[0]....
.L_33:
        /*60c4*/ 	.word	0x00000060


	//   ....[1]....
        /*60c8*/ 	.word	0x00000090


	//   ....[2]....
        /*60cc*/ 	.word	0x000004e0


	//   ....[3]....
        /*60d0*/ 	.word	0x00000710


	//   ....[4]....
        /*60d4*/ 	.word	0x000008c0


	//   ....[5]....
        /*60d8*/ 	.word	0x00000d90


	//   ....[6]....
        /*60dc*/ 	.word	0x00003020


	//----- nvinfo : EIATTR_REG_RECONFIG
	.align		4
.L_34:
        /*60e0*/ 	.byte	0x01, 0x54
	.zero		2


	//----- nvinfo : EIATTR_SYSCALL_OFFSETS
	.align		4
        /*60e4*/ 	.byte	0x04, 0x46
        /*60e6*/ 	.short	(.L_36 - .L_35)


	//   ....[0]....
.L_35:
        /*60e8*/ 	.word	0x00011710


	//   ....[1]....
        /*60ec*/ 	.word	0x00011850


	//----- nvinfo : EIATTR_MBARRIER_INSTR_OFFSETS
	.align		4
.L_36:
        /*60f0*/ 	.byte	0x04, 0x39
        /*60f2*/ 	.short	(.L_38 - .L_37)


	//   ....[0]....
.L_37:
        /*60f4*/ 	.word	0x00000640
        /*60f8*/ 	.word	0x000000ff
        /*60fc*/ 	.word	0x00000000
        /*6100*/ 	.short	0x0100
        /*6102*/ 	.byte	0x08
	.zero		1


	//   ....[1]....
        /*6104*/ 	.word	0x00000650
        /*6108*/ 	.word	0x000000ff
        /*610c*/ 	.word	0x00000030
        /*6110*/ 	.short	0x0100
        /*6112*/ 	.byte	0x08
	.zero		1


	//   ....[2]....
        /*6114*/ 	.word	0x00000660
        /*6118*/ 	.word	0x000000ff
        /*611c*/ 	.word	0x00000008
        /*6120*/ 	.short	0x0100
        /*6122*/ 	.byte	0x08
	.zero		1


	//   ....[3]....
        /*6124*/ 	.word	0x00000670
        /*6128*/ 	.word	0x000000ff
        /*612c*/ 	.word	0x00000038
        /*6130*/ 	.short	0x0100
        /*6132*/ 	.byte	0x08
	.zero		1


	//   ....[4]....
        /*6134*/ 	.word	0x00000680
        /*6138*/ 	.word	0x000000ff
        /*613c*/ 	.word	0x00000010
        /*6140*/ 	.short	0x0100
        /*6142*/ 	.byte	0x08
	.zero		1


	//   ....[5]....
        /*6144*/ 	.word	0x00000690
        /*6148*/ 	.word	0x000000ff
        /*614c*/ 	.word	0x00000040
        /*6150*/ 	.short	0x0100
        /*6152*/ 	.byte	0x08
	.zero		1


	//   ....[6]....
        /*6154*/ 	.word	0x000006a0
        /*6158*/ 	.word	0x000000ff
        /*615c*/ 	.word	0x00000018
        /*6160*/ 	.short	0x0100
        /*6162*/ 	.byte	0x08
	.zero		1


	//   ....[7]....
        /*6164*/ 	.word	0x000006b0
        /*6168*/ 	.word	0x000000ff
        /*616c*/ 	.word	0x00000048
        /*6170*/ 	.short	0x0100
        /*6172*/ 	.byte	0x08
	.zero		1


	//   ....[8]....
        /*6174*/ 	.word	0x000006c0
        /*6178*/ 	.word	0x000000ff
        /*617c*/ 	.word	0x00000020
        /*6180*/ 	.short	0x0100
        /*6182*/ 	.byte	0x08
	.zero		1


	//   ....[9]....
        /*6184*/ 	.word	0x000006d0
        /*6188*/ 	.word	0x000000ff
        /*618c*/ 	.word	0x00000050
        /*6190*/ 	.short	0x0100
        /*6192*/ 	.byte	0x08
	.zero		1


	//   ....[10]....
        /*6194*/ 	.word	0x000006e0
        /*6198*/ 	.word	0x000000ff
        /*619c*/ 	.word	0x00000028
        /*61a0*/ 	.short	0x0100
        /*61a2*/ 	.byte	0x08
	.zero		1


	//   ....[11]....
        /*61a4*/ 	.word	0x000006f0
        /*61a8*/ 	.word	0x000000ff
        /*61ac*/ 	.word	0x00000058
        /*61b0*/ 	.short	0x0100
        /*61b2*/ 	.byte	0x08
	.zero		1


	//   ....[12]....
        /*61b4*/ 	.word	0x00000820
        /*61b8*/ 	.word	0x000000ff
        /*61bc*/ 	.word	0x00000060
        /*61c0*/ 	.short	0x0100
        /*61c2*/ 	.byte	0x08
	.zero		1


	//   ....[13]....
        /*61c4*/ 	.word	0x00000830
        /*61c8*/ 	.word	0x000000ff
        /*61cc*/ 	.word	0x00000080
        /*61d0*/ 	.short	0x0100
        /*61d2*/ 	.byte	0x08
	.zero		1


	//   ....[14]....
        /*61d4*/ 	.word	0x00000840
        /*61d8*/ 	.word	0x000000ff
        /*61dc*/ 	.word	0x00000068
        /*61e0*/ 	.short	0x0100
        /*61e2*/ 	.byte	0x08
	.zero		1


	//   ....[15]....
        /*61e4*/ 	.word	0x00000850
        /*61e8*/ 	.word	0x000000ff
        /*61ec*/ 	.word	0x00000088
        /*61f0*/ 	.short	0x0100
        /*61f2*/ 	.byte	0x08
	.zero		1


	//   ....[16]....
        /*61f4*/ 	.word	0x00000860
        /*61f8*/ 	.word	0x000000ff
        /*61fc*/ 	.word	0x00000070
        /*6200*/ 	.short	0x0100
        /*6202*/ 	.byte	0x08
	.zero		1


	//   ....[17]....
        /*6204*/ 	.word	0x00000870
        /*6208*/ 	.word	0x000000ff
        /*620c*/ 	.word	0x00000090
        /*6210*/ 	.short	0x0100
        /*6212*/ 	.byte	0x08
	.zero		1


	//   ....[18]....
        /*6214*/ 	.word	0x00000880
        /*6218*/ 	.word	0x000000ff
        /*621c*/ 	.word	0x00000078
        /*6220*/ 	.short	0x0100
        /*6222*/ 	.byte	0x08
	.zero		1


	//   ....[19]....
        /*6224*/ 	.word	0x00000890
        /*6228*/ 	.word	0x000000ff
        /*622c*/ 	.word	0x00000098
        /*6230*/ 	.short	0x0100
        /*6232*/ 	.byte	0x08
	.zero		1


	//   ....[20]....
        /*6234*/ 	.word	0x00000c70
        /*6238*/ 	.word	0x000000ff
        /*623c*/ 	.word	0x000000a0
        /*6240*/ 	.short	0x0100
        /*6242*/ 	.byte	0x06
	.zero		1


	//   ....[21]....
        /*6244*/ 	.word	0x00000d10
        /*6248*/ 	.word	0x000000ff
        /*624c*/ 	.word	0x000000a8
        /*6250*/ 	.short	0x0100
        /*6252*/ 	.byte	0x06
	.zero		1


	//   ....[22]....
        /*6254*/ 	.word	0x00003410
        /*6258*/ 	.word	0x000000ff
        /*625c*/ 	.word	0x00000000
        /*6260*/ 	.short	0x010a
        /*6262*/ 	.byte	0x04
	.zero		1


	//   ....[23]....
        /*6264*/ 	.word	0x00003450
        /*6268*/ 	.word	0x000000ff
        /*626c*/ 	.word	0x00000000
        /*6270*/ 	.short	0x010a
        /*6272*/ 	.byte	0x04
	.zero		1


	//   ....[24]....
        /*6274*/ 	.word	0x00007a10
        /*6278*/ 	.word	0x000000ff
        /*627c*/ 	.word	0x00000000
        /*6280*/ 	.short	0x010a
        /*6282*/ 	.byte	0x06
	.zero		1


	//   ....[25]....
        /*6284*/ 	.word	0x00007a50
        /*6288*/ 	.word	0x000000ff
        /*628c*/ 	.word	0x00000000
        /*6290*/ 	.short	0x010a
        /*6292*/ 	.byte	0x06
	.zero		1


	//   ....[26]....
        /*6294*/ 	.word	0x0000d840
        /*6298*/ 	.word	0x00000004
        /*629c*/ 	.word	0x00000000
        /*62a0*/ 	.short	0x0101
        /*62a2*/ 	.byte	0x3f
	.zero		1


	//   ....[27]....
        /*62a4*/ 	.word	0x000114c0
        /*62a8*/ 	.word	0x00000000
        /*62ac*/ 	.word	0x00000000
        /*62b0*/ 	.short	0x0101
        /*62b2*/ 	.byte	0x3f
	.zero		1


	//   ....[28]....
        /*62b4*/ 	.word	0x00011d20
        /*62b8*/ 	.word	0x00000006
        /*62bc*/ 	.word	0x00000060
        /*62c0*/ 	.short	0x010a
        /*62c2*/ 	.byte	0x3f
	.zero		1


	//   ....[29]....
        /*62c4*/ 	.word	0x00011fd0
        /*62c8*/ 	.word	0x00000006
        /*62cc*/ 	.word	0x00000000
        /*62d0*/ 	.short	0x0101
        /*62d2*/ 	.byte	0x3f
	.zero		1


	//   ....[30]....
        /*62d4*/ 	.word	0x00014070
        /*62d8*/ 	.word	0x00000007
        /*62dc*/ 	.word	0x00000060
        /*62e0*/ 	.short	0x010a
        /*62e2*/ 	.byte	0x3f
	.zero		1


	//   ....[31]....
        /*62e4*/ 	.word	0x000142f0
        /*62e8*/ 	.word	0x00000007
        /*62ec*/ 	.word	0x00000000
        /*62f0*/ 	.short	0x0101
        /*62f2*/ 	.byte	0x3f
	.zero		1


	//   ....[32]....
        /*62f4*/ 	.word	0x000163c0
        /*62f8*/ 	.word	0x00000007
        /*62fc*/ 	.word	0x00000060
        /*6300*/ 	.short	0x010a
        /*6302*/ 	.byte	0x3f
	.zero		1


	//   ....[33]....
        /*6304*/ 	.word	0x00016610
        /*6308*/ 	.word	0x00000007
        /*630c*/ 	.word	0x00000000
        /*6310*/ 	.short	0x0101
        /*6312*/ 	.byte	0x3f
	.zero		1


	//   ....[34]....
        /*6314*/ 	.word	0x00018610
        /*6318*/ 	.word	0x00000009
        /*631c*/ 	.word	0x00000060
        /*6320*/ 	.short	0x010a
        /*6322*/ 	.byte	0x3f
	.zero		1


	//   ....[35]....
        /*6324*/ 	.word	0x000188e0
        /*6328*/ 	.word	0x00000009
        /*632c*/ 	.word	0x00000000
        /*6330*/ 	.short	0x0101
        /*6332*/ 	.byte	0x3f
	.zero		1


	//   ....[36]....
        /*6334*/ 	.word	0x0001a9a0
        /*6338*/ 	.word	0x00000009
        /*633c*/ 	.word	0x00000060
        /*6340*/ 	.short	0x010a
        /*6342*/ 	.byte	0x3f
	.zero		1


	//   ....[37]....
        /*6344*/ 	.word	0x0001ac70
        /*6348*/ 	.word	0x00000009
        /*634c*/ 	.word	0x00000000
        /*6350*/ 	.short	0x0101
        /*6352*/ 	.byte	0x3f
	.zero		1


	//   ....[38]....
        /*6354*/ 	.word	0x0001cc30
        /*6358*/ 	.word	0x00000009
        /*635c*/ 	.word	0x00000060
        /*6360*/ 	.short	0x010a
        /*6362*/ 	.byte	0x3f
	.zero		1


	//   ....[39]....
        /*6364*/ 	.word	0x0001cf00
        /*6368*/ 	.word	0x00000009
        /*636c*/ 	.word	0x00000000
        /*6370*/ 	.short	0x0101
        /*6372*/ 	.byte	0x3f
	.zero		1


	//   ....[40]....
        /*6374*/ 	.word	0x0001efc0
        /*6378*/ 	.word	0x00000009
        /*637c*/ 	.word	0x00000060
        /*6380*/ 	.short	0x010a
        /*6382*/ 	.byte	0x3f
	.zero		1


	//   ....[41]....
        /*6384*/ 	.word	0x0001f290
        /*6388*/ 	.word	0x00000009
        /*638c*/ 	.word	0x00000000
        /*6390*/ 	.short	0x0101
        /*6392*/ 	.byte	0x3f
	.zero		1


	//   ....[42]....
        /*6394*/ 	.word	0x00021250
        /*6398*/ 	.word	0x00000009
        /*639c*/ 	.word	0x00000060
        /*63a0*/ 	.short	0x010a
        /*63a2*/ 	.byte	0x3f
	.zero		1


	//   ....[43]....
        /*63a4*/ 	.word	0x00021520
        /*63a8*/ 	.word	0x00000009
        /*63ac*/ 	.word	0x00000000
        /*63b0*/ 	.short	0x0101
        /*63b2*/ 	.byte	0x3f
	.zero		1


	//   ....[44]....
        /*63b4*/ 	.word	0x000235e0
        /*63b8*/ 	.word	0x00000009
        /*63bc*/ 	.word	0x00000060
        /*63c0*/ 	.short	0x010a
        /*63c2*/ 	.byte	0x3f
	.zero		1


	//   ....[45]....
        /*63c4*/ 	.word	0x000238b0
        /*63c8*/ 	.word	0x00000009
        /*63cc*/ 	.word	0x00000000
        /*63d0*/ 	.short	0x0101
        /*63d2*/ 	.byte	0x3f
	.zero		1


	//   ....[46]....
        /*63d4*/ 	.word	0x00025870
        /*63d8*/ 	.word	0x00000009
        /*63dc*/ 	.word	0x00000060
        /*63e0*/ 	.short	0x010a
        /*63e2*/ 	.byte	0x3f
	.zero		1


	//   ....[47]....
        /*63e4*/ 	.word	0x00025b40
        /*63e8*/ 	.word	0x00000009
        /*63ec*/ 	.word	0x00000000
        /*63f0*/ 	.short	0x0101
        /*63f2*/ 	.byte	0x3f
	.zero		1


	//   ....[48]....
        /*63f4*/ 	.word	0x00027c00
        /*63f8*/ 	.word	0x00000009
        /*63fc*/ 	.word	0x00000060
        /*6400*/ 	.short	0x010a
        /*6402*/ 	.byte	0x3f
	.zero		1


	//   ....[49]....
        /*6404*/ 	.word	0x00027ed0
        /*6408*/ 	.word	0x00000009
        /*640c*/ 	.word	0x00000000
        /*6410*/ 	.short	0x0101
        /*6412*/ 	.byte	0x3f
	.zero		1


	//   ....[50]....
        /*6414*/ 	.word	0x00029f10
        /*6418*/ 	.word	0x00000009
        /*641c*/ 	.word	0x00000060
        /*6420*/ 	.short	0x010a
        /*6422*/ 	.byte	0x3f
	.zero		1


	//   ....[51]....
        /*6424*/ 	.word	0x0002a1e0
        /*6428*/ 	.word	0x00000009
        /*642c*/ 	.word	0x00000000
        /*6430*/ 	.short	0x0101
        /*6432*/ 	.byte	0x3f
	.zero		1


	//   ....[52]....
        /*6434*/ 	.word	0x0002c2a0
        /*6438*/ 	.word	0x00000009
        /*643c*/ 	.word	0x00000060
        /*6440*/ 	.short	0x010a
        /*6442*/ 	.byte	0x3f
	.zero		1


	//   ....[53]....
        /*6444*/ 	.word	0x0002c570
        /*6448*/ 	.word	0x00000009
        /*644c*/ 	.word	0x00000000
        /*6450*/ 	.short	0x0101
        /*6452*/ 	.byte	0x3f
	.zero		1


	//   ....[54]....
        /*6454*/ 	.word	0x0002e630
        /*6458*/ 	.word	0x00000009
        /*645c*/ 	.word	0x00000060
        /*6460*/ 	.short	0x010a
        /*6462*/ 	.byte	0x3f
	.zero		1


	//   ....[55]....
        /*6464*/ 	.word	0x0002e900
        /*6468*/ 	.word	0x00000009
        /*646c*/ 	.word	0x00000000
        /*6470*/ 	.short	0x0101
        /*6472*/ 	.byte	0x3f
	.zero		1


	//   ....[56]....
        /*6474*/ 	.word	0x000309c0
        /*6478*/ 	.word	0x00000009
        /*647c*/ 	.word	0x00000060
        /*6480*/ 	.short	0x010a
        /*6482*/ 	.byte	0x3f
	.zero		1


	//   ....[57]....
        /*6484*/ 	.word	0x00030c90
        /*6488*/ 	.word	0x00000009
        /*648c*/ 	.word	0x00000000
        /*6490*/ 	.short	0x0101
        /*6492*/ 	.byte	0x3f
	.zero		1


	//   ....[58]....
        /*6494*/ 	.word	0x00032d50
        /*6498*/ 	.word	0x0000000a
        /*649c*/ 	.word	0x00000060
        /*64a0*/ 	.short	0x010a
        /*64a2*/ 	.byte	0x3f
	.zero		1


	//   ....[59]....
        /*64a4*/ 	.word	0x00032fe0
        /*64a8*/ 	.word	0x00000009
        /*64ac*/ 	.word	0x00000000
        /*64b0*/ 	.short	0x0101
        /*64b2*/ 	.byte	0x3f
	.zero		1


	//   ....[60]....
        /*64b4*/ 	.word	0x00035de0
        /*64b8*/ 	.word	0x000000ff
        /*64bc*/ 	.word	0x000000a8
        /*64c0*/ 	.short	0x010a
        /*64c2*/ 	.byte	0x04
	.zero		1


	//   ....[61]....
        /*64c4*/ 	.word	0x00036200
        /*64c8*/ 	.word	0x000000ff
        /*64cc*/ 	.word	0x00000080
        /*64d0*/ 	.short	0x010a
        /*64d2*/ 	.byte	0x0d
	.zero		1


	//   ....[62]....
        /*64d4*/ 	.word	0x000362f0
        /*64d8*/ 	.word	0x000000ff
        /*64dc*/ 	.word	0x00000060
        /*64e0*/ 	.short	0x010b
        /*64e2*/ 	.byte	0x0d
	.zero		1


	//   ....[63]....
        /*64e4*/ 	.word	0x00036350
        /*64e8*/ 	.word	0x000000ff
        /*64ec*/ 	.word	0x00000000
        /*64f0*/ 	.short	0x0101
        /*64f2*/ 	.byte	0x1e
	.zero		1


	//   ....[64]....
        /*64f4*/ 	.word	0x00036380
        /*64f8*/ 	.word	0x000000ff
        /*64fc*/ 	.word	0x00000088
        /*6500*/ 	.short	0x010a
        /*6502*/ 	.byte	0x0d
	.zero		1


	//   ....[65]....
        /*6504*/ 	.word	0x00036490
        /*6508*/ 	.word	0x000000ff
        /*650c*/ 	.word	0x00000068
        /*6510*/ 	.short	0x010b
        /*6512*/ 	.byte	0x0d
	.zero		1


	//   ....[66]....
        /*6514*/ 	.word	0x00036500
        /*6518*/ 	.word	0x000000ff
        /*651c*/ 	.word	0x00000000
        /*6520*/ 	.short	0x0101
        /*6522*/ 	.byte	0x1d
	.zero		1


	//   ....[67]....
        /*6524*/ 	.word	0x00036530
        /*6528*/ 	.word	0x000000ff
        /*652c*/ 	.word	0x00000090
        /*6530*/ 	.short	0x010a
        /*6532*/ 	.byte	0x0d
	.zero		1


	//   ....[68]....
        /*6534*/ 	.word	0x00036630
        /*6538*/ 	.word	0x000000ff
        /*653c*/ 	.word	0x00000070
        /*6540*/ 	.short	0x010b
        /*6542*/ 	.byte	0x0d
	.zero		1


	//   ....[69]....
        /*6544*/ 	.word	0x00036690
        /*6548*/ 	.word	0x000000ff
        /*654c*/ 	.word	0x00000000
        /*6550*/ 	.short	0x0101
        /*6552*/ 	.byte	0x16
	.zero		1


	//   ....[70]....
        /*6554*/ 	.word	0x000366c0
        /*6558*/ 	.word	0x000000ff
        /*655c*/ 	.word	0x00000098
        /*6560*/ 	.short	0x010a
        /*6562*/ 	.byte	0x0d
	.zero		1


	//   ....[71]....
        /*6564*/ 	.word	0x000367c0
        /*6568*/ 	.word	0x000000ff
        /*656c*/ 	.word	0x00000078
        /*6570*/ 	.short	0x010b
        /*6572*/ 	.byte	0x0d
	.zero		1


	//   ....[72]....
        /*6574*/ 	.word	0x00036830
        /*6578*/ 	.word	0x000000ff
        /*657c*/ 	.word	0x00000000
        /*6580*/ 	.short	0x0101
        /*6582*/ 	.byte	0x17
	.zero		1


	//   ....[73]....
        /*6584*/ 	.word	0x00036870
        /*6588*/ 	.word	0x000000ff
        /*658c*/ 	.word	0x00000080
        /*6590*/ 	.short	0x010a
        /*6592*/ 	.byte	0x0d
	.zero		1


	//   ....[74]....
        /*6594*/ 	.word	0x00036960
        /*6598*/ 	.word	0x000000ff
        /*659c*/ 	.word	0x00000060
        /*65a0*/ 	.short	0x010b
        /*65a2*/ 	.byte	0x0d
	.zero		1


	//   ....[75]....
        /*65a4*/ 	.word	0x000369a0
        /*65a8*/ 	.word	0x000000ff
        /*65ac*/ 	.word	0x00000000
        /*65b0*/ 	.short	0x0101
        /*65b2*/ 	.byte	0x1e
	.zero		1


	//   ....[76]....
        /*65b4*/ 	.word	0x000369d0
        /*65b8*/ 	.word	0x000000ff
        /*65bc*/ 	.word	0x00000088
        /*65c0*/ 	.short	0x010a
        /*65c2*/ 	.byte	0x0d
	.zero		1


	//   ....[77]....
        /*65c4*/ 	.word	0x00036ad0
        /*65c8*/ 	.word	0x000000ff
        /*65cc*/ 	.word	0x00000068
        /*65d0*/ 	.short	0x010b
        /*65d2*/ 	.byte	0x0d
	.zero		1


	//   ....[78]....
        /*65d4*/ 	.word	0x00036b10
        /*65d8*/ 	.word	0x000000ff
        /*65dc*/ 	.word	0x00000000
        /*65e0*/ 	.short	0x0101
        /*65e2*/ 	.byte	0x1d
	.zero		1


	//   ....[79]....
        /*65e4*/ 	.word	0x00036b50
        /*65e8*/ 	.word	0x000000ff
        /*65ec*/ 	.word	0x00000090
        /*65f0*/ 	.short	0x010a
        /*65f2*/ 	.byte	0x0d
	.zero		1


	//   ....[80]....
        /*65f4*/ 	.word	0x00036c40
        /*65f8*/ 	.word	0x000000ff
        /*65fc*/ 	.word	0x00000070
        /*6600*/ 	.short	0x010b
        /*6602*/ 	.byte	0x0d
	.zero		1


	//   ....[81]....
        /*6604*/ 	.word	0x00036c80
        /*6608*/ 	.word	0x000000ff
        /*660c*/ 	.word	0x00000000
        /*6610*/ 	.short	0x0101
        /*6612*/ 	.byte	0x16
	.zero		1


	//   ....[82]....
        /*6614*/ 	.word	0x00036cb0
        /*6618*/ 	.word	0x000000ff
        /*661c*/ 	.word	0x00000098
        /*6620*/ 	.short	0x010a
        /*6622*/ 	.byte	0x0d
	.zero		1


	//   ....[83]....
        /*6624*/ 	.word	0x00036db0
        /*6628*/ 	.word	0x000000ff
        /*662c*/ 	.word	0x00000078
        /*6630*/ 	.short	0x010b
        /*6632*/ 	.byte	0x0d
	.zero		1


	//   ....[84]....
        /*6634*/ 	.word	0x00036df0
        /*6638*/ 	.word	0x000000ff
        /*663c*/ 	.word	0x00000000
        /*6640*/ 	.short	0x0101
        /*6642*/ 	.byte	0x17
	.zero		1


	//   ....[85]....
        /*6644*/ 	.word	0x00036e30
        /*6648*/ 	.word	0x000000ff
        /*664c*/ 	.word	0x00000080
        /*6650*/ 	.short	0x010a
        /*6652*/ 	.byte	0x0d
	.zero		1


	//   ....[86]....
        /*6654*/ 	.word	0x00036f30
        /*6658*/ 	.word	0x000000ff
        /*665c*/ 	.word	0x00000060
        /*6660*/ 	.short	0x010b
        /*6662*/ 	.byte	0x0d
	.zero		1


	//   ....[87]....
        /*6664*/ 	.word	0x00036f70
        /*6668*/ 	.word	0x000000ff
        /*666c*/ 	.word	0x00000000
        /*6670*/ 	.short	0x0101
        /*6672*/ 	.byte	0x1e
	.zero		1


	//   ....[88]....
        /*6674*/ 	.word	0x00036fa0
        /*6678*/ 	.word	0x000000ff
        /*667c*/ 	.word	0x00000088
        /*6680*/ 	.short	0x010a
        /*6682*/ 	.byte	0x0d
	.zero		1


	//   ....[89]....
        /*6684*/ 	.word	0x000370a0
        /*6688*/ 	.word	0x000000ff
        /*668c*/ 	.word	0x00000068
        /*6690*/ 	.short	0x010b
        /*6692*/ 	.byte	0x0d
	.zero		1


	//   ....[90]....
        /*6694*/ 	.word	0x000370e0
        /*6698*/ 	.word	0x000000ff
        /*669c*/ 	.word	0x00000000
        /*66a0*/ 	.short	0x0101
        /*66a2*/ 	.byte	0x1d
	.zero		1


	//   ....[91]....
        /*66a4*/ 	.word	0x00037120
        /*66a8*/ 	.word	0x000000ff
        /*66ac*/ 	.word	0x00000090
        /*66b0*/ 	.short	0x010a
        /*66b2*/ 	.byte	0x0d
	.zero		1


	//   ....[92]....
        /*66b4*/ 	.word	0x00037220
        /*66b8*/ 	.word	0x000000ff
        /*66bc*/ 	.word	0x00000070
        /*66c0*/ 	.short	0x010b
        /*66c2*/ 	.byte	0x0d
	.zero		1


	//   ....[93]....
        /*66c4*/ 	.word	0x00037260
        /*66c8*/ 	.word	0x000000ff
        /*66cc*/ 	.word	0x00000000
        /*66d0*/ 	.short	0x0101
        /*66d2*/ 	.byte	0x16
	.zero		1


	//   ....[94]....
        /*66d4*/ 	.word	0x00037290
        /*66d8*/ 	.word	0x000000ff
        /*66dc*/ 	.word	0x00000098
        /*66e0*/ 	.short	0x010a
        /*66e2*/ 	.byte	0x0d
	.zero		1


	//   ....[95]....
        /*66e4*/ 	.word	0x00037390
        /*66e8*/ 	.word	0x000000ff
        /*66ec*/ 	.word	0x00000078
        /*66f0*/ 	.short	0x010b
        /*66f2*/ 	.byte	0x0d
	.zero		1


	//   ....[96]....
        /*66f4*/ 	.word	0x000373d0
        /*66f8*/ 	.word	0x000000ff
        /*66fc*/ 	.word	0x00000000
        /*6700*/ 	.short	0x0101
        /*6702*/ 	.byte	0x17
	.zero		1


	//   ....[97]....
        /*6704*/ 	.word	0x00037410
        /*6708*/ 	.word	0x000000ff
        /*670c*/ 	.word	0x00000080
        /*6710*/ 	.short	0x010a
        /*6712*/ 	.byte	0x0d
	.zero		1


	//   ....[98]....
        /*6714*/ 	.word	0x00037510
        /*6718*/ 	.word	0x000000ff
        /*671c*/ 	.word	0x00000060
        /*6720*/ 	.short	0x010b
        /*6722*/ 	.byte	0x0d
	.zero		1


	//   ....[99]....
        /*6724*/ 	.word	0x00037550
        /*6728*/ 	.word	0x000000ff
        /*672c*/ 	.word	0x00000000
        /*6730*/ 	.short	0x0101
        /*6732*/ 	.byte	0x1e
	.zero		1


	//   ....[100]....
        /*6734*/ 	.word	0x00037580
        /*6738*/ 	.word	0x000000ff
        /*673c*/ 	.word	0x00000088
        /*6740*/ 	.short	0x010a
        /*6742*/ 	.byte	0x0d
	.zero		1


	//   ....[101]....
        /*6744*/ 	.word	0x00037680
        /*6748*/ 	.word	0x000000ff
        /*674c*/ 	.word	0x00000068
        /*6750*/ 	.short	0x010b
        /*6752*/ 	.byte	0x0d
	.zero		1


	//   ....[102]....
        /*6754*/ 	.word	0x000376c0
        /*6758*/ 	.word	0x000000ff
        /*675c*/ 	.word	0x00000000
        /*6760*/ 	.short	0x0101
        /*6762*/ 	.byte	0x1d
	.zero		1


	//   ....[103]....
        /*6764*/ 	.word	0x00037700
        /*6768*/ 	.word	0x000000ff
        /*676c*/ 	.word	0x00000090
        /*6770*/ 	.short	0x010a
        /*6772*/ 	.byte	0x0d
	.zero		1


	//   ....[104]....
        /*6774*/ 	.word	0x00037800
        /*6778*/ 	.word	0x000000ff
        /*677c*/ 	.word	0x00000070
        /*6780*/ 	.short	0x010b
        /*6782*/ 	.byte	0x0d
	.zero		1


	//   ....[105]....
        /*6784*/ 	.word	0x00037840
        /*6788*/ 	.word	0x000000ff
        /*678c*/ 	.word	0x00000000
        /*6790*/ 	.short	0x0101
        /*6792*/ 	.byte	0x16
	.zero		1


	//   ....[106]....
        /*6794*/ 	.word	0x00037870
        /*6798*/ 	.word	0x000000ff
        /*679c*/ 	.word	0x00000098
        /*67a0*/ 	.short	0x010a
        /*67a2*/ 	.byte	0x0d
	.zero		1


	//   ....[107]....
        /*67a4*/ 	.word	0x00037970
        /*67a8*/ 	.word	0x000000ff
        /*67ac*/ 	.word	0x00000078
        /*67b0*/ 	.short	0x010b
        /*67b2*/ 	.byte	0x0d
	.zero		1


	//   ....[108]....
        /*67b4*/ 	.word	0x000379c0
        /*67b8*/ 	.word	0x000000ff
        /*67bc*/ 	.word	0x00000000
        /*67c0*/ 	.short	0x0101
        /*67c2*/ 	.byte	0x17
	.zero		1


	//   ....[109]....
        /*67c4*/ 	.word	0x000380e0
        /*67c8*/ 	.word	0x00000000
        /*67cc*/ 	.word	0x00000080
        /*67d0*/ 	.short	0x010a
        /*67d2*/ 	.byte	0x3f
	.zero		1


	//   ....[110]....
        /*67d4*/ 	.word	0x00038120
        /*67d8*/ 	.word	0x00000000
        /*67dc*/ 	.word	0x00000088
        /*67e0*/ 	.short	0x010a
        /*67e2*/ 	.byte	0x3f
	.zero		1


	//   ....[111]....
        /*67e4*/ 	.word	0x00038160
        /*67e8*/ 	.word	0x00000000
        /*67ec*/ 	.word	0x00000090
        /*67f0*/ 	.short	0x010a
        /*67f2*/ 	.byte	0x3f
	.zero		1


	//   ....[112]....
        /*67f4*/ 	.word	0x000381c0
        /*67f8*/ 	.word	0x00000000
        /*67fc*/ 	.word	0x00000098
        /*6800*/ 	.short	0x010a
        /*6802*/ 	.byte	0x3f
	.zero		1


	//   ....[113]....
        /*6804*/ 	.word	0x00038500
        /*6808*/ 	.word	0x0000000c
        /*680c*/ 	.word	0x00000030
        /*6810*/ 	.short	0x010a
        /*6812*/ 	.byte	0x3f
	.zero		1


	//   ....[114]....
        /*6814*/ 	.word	0x00038860
        /*6818*/ 	.word	0x00000002
        /*681c*/ 	.word	0x000000a8
        /*6820*/ 	.short	0x0101
        /*6822*/ 	.byte	0x3f
	.zero		1


	//   ....[115]....
        /*6824*/ 	.word	0x00039030
        /*6828*/ 	.word	0x00000004
        /*682c*/ 	.word	0x00000000
        /*6830*/ 	.short	0x010a
        /*6832*/ 	.byte	0x3f
	.zero		1


	//   ....[116]....
        /*6834*/ 	.word	0x000390c0
        /*6838*/ 	.word	0x00000003
        /*683c*/ 	.word	0x00000000
        /*6840*/ 	.short	0x010a
        /*6842*/ 	.byte	0x3f
	.zero		1


	//   ....[117]....
        /*6844*/ 	.word	0x00039150
        /*6848*/ 	.word	0x00000003
        /*684c*/ 	.word	0x00000000
        /*6850*/ 	.short	0x010a
        /*6852*/ 	.byte	0x3f
	.zero		1


	//   ....[118]....
        /*6854*/ 	.word	0x000391e0
        /*6858*/ 	.word	0x00000003
        /*685c*/ 	.word	0x00000000
        /*6860*/ 	.short	0x010a
        /*6862*/ 	.byte	0x3f
	.zero		1


	//   ....[119]....
        /*6864*/ 	.word	0x00039270
        /*6868*/ 	.word	0x00000003
        /*686c*/ 	.word	0x00000000
        /*6870*/ 	.short	0x010a
        /*6872*/ 	.byte	0x3f
	.zero		1


	//   ....[120]....
        /*6874*/ 	.word	0x00039300
        /*6878*/ 	.word	0x00000003
        /*687c*/ 	.word	0x00000000
        /*6880*/ 	.short	0x010a
        /*6882*/ 	.byte	0x3f
	.zero		1


	//   ....[121]....
        /*6884*/ 	.word	0x00039370
        /*6888*/ 	.word	0x00000003
        /*688c*/ 	.word	0x00000000
        /*6890*/ 	.short	0x010a
        /*6892*/ 	.byte	0x3f
	.zero		1


	//   ....[122]....
        /*6894*/ 	.word	0x000393d0
        /*6898*/ 	.word	0x00000006
        /*689c*/ 	.word	0x00000000
        /*68a0*/ 	.short	0x010a
        /*68a2*/ 	.byte	0x3f
	.zero		1


	//   ....[123]....
        /*68a4*/ 	.word	0x00039420
        /*68a8*/ 	.word	0x00000006
        /*68ac*/ 	.word	0x00000060
        /*68b0*/ 	.short	0x010a
        /*68b2*/ 	.byte	0x3f
	.zero		1


	//   ....[124]....
        /*68b4*/ 	.word	0x00039470
        /*68b8*/ 	.word	0x00000007
        /*68bc*/ 	.word	0x00000060
        /*68c0*/ 	.short	0x010a
        /*68c2*/ 	.byte	0x3f
	.zero		1


	//   ....[125]....
        /*68c4*/ 	.word	0x000394c0
        /*68c8*/ 	.word	0x00000007
        /*68cc*/ 	.word	0x00000060
        /*68d0*/ 	.short	0x010a
        /*68d2*/ 	.byte	0x3f
	.zero		1


	//   ....[126]....
        /*68d4*/ 	.word	0x00039510
        /*68d8*/ 	.word	0x00000009
        /*68dc*/ 	.word	0x00000060
        /*68e0*/ 	.short	0x010a
        /*68e2*/ 	.byte	0x3f
	.zero		1


	//   ....[127]....
        /*68e4*/ 	.word	0x00039560
        /*68e8*/ 	.word	0x00000009
        /*68ec*/ 	.word	0x00000060
        /*68f0*/ 	.short	0x010a
        /*68f2*/ 	.byte	0x3f
	.zero		1


	//   ....[128]....
        /*68f4*/ 	.word	0x000395b0
        /*68f8*/ 	.word	0x00000009
        /*68fc*/ 	.word	0x00000060
        /*6900*/ 	.short	0x010a
        /*6902*/ 	.byte	0x3f
	.zero		1


	//   ....[129]....
        /*6904*/ 	.word	0x00039600
        /*6908*/ 	.word	0x00000009
        /*690c*/ 	.word	0x00000060
        /*6910*/ 	.short	0x010a
        /*6912*/ 	.byte	0x3f
	.zero		1


	//   ....[130]....
        /*6914*/ 	.word	0x00039650
        /*6918*/ 	.word	0x00000009
        /*691c*/ 	.word	0x00000060
        /*6920*/ 	.short	0x010a
        /*6922*/ 	.byte	0x3f
	.zero		1


	//   ....[131]....
        /*6924*/ 	.word	0x000396a0
        /*6928*/ 	.word	0x00000009
        /*692c*/ 	.word	0x00000060
        /*6930*/ 	.short	0x010a
        /*6932*/ 	.byte	0x3f
	.zero		1


	//   ....[132]....
        /*6934*/ 	.word	0x000396f0
        /*6938*/ 	.word	0x00000009
        /*693c*/ 	.word	0x00000060
        /*6940*/ 	.short	0x010a
        /*6942*/ 	.byte	0x3f
	.zero		1


	//   ....[133]....
        /*6944*/ 	.word	0x00039740
        /*6948*/ 	.word	0x00000009
        /*694c*/ 	.word	0x00000060
        /*6950*/ 	.short	0x010a
        /*6952*/ 	.byte	0x3f
	.zero		1


	//   ....[134]....
        /*6954*/ 	.word	0x00039790
        /*6958*/ 	.word	0x00000009
        /*695c*/ 	.word	0x00000060
        /*6960*/ 	.short	0x010a
        /*6962*/ 	.byte	0x3f
	.zero		1


	//   ....[135]....
        /*6964*/ 	.word	0x000397e0
        /*6968*/ 	.word	0x00000009
        /*696c*/ 	.word	0x00000060
        /*6970*/ 	.short	0x010a
        /*6972*/ 	.byte	0x3f
	.zero		1


	//   ....[136]....
        /*6974*/ 	.word	0x00039830
        /*6978*/ 	.word	0x00000009
        /*697c*/ 	.word	0x00000060
        /*6980*/ 	.short	0x010a
        /*6982*/ 	.byte	0x3f
	.zero		1


	//   ....[137]....
        /*6984*/ 	.word	0x00039880
        /*6988*/ 	.word	0x00000009
        /*698c*/ 	.word	0x00000060
        /*6990*/ 	.short	0x010a
        /*6992*/ 	.byte	0x3f
	.zero		1


	//   ....[138]....
        /*6994*/ 	.word	0x000398d0
        /*6998*/ 	.word	0x0000000a
        /*699c*/ 	.word	0x00000060
        /*69a0*/ 	.short	0x010a
        /*69a2*/ 	.byte	0x3f
	.zero		1


	//   ....[139]....
        /*69a4*/ 	.word	0x00039930
        /*69a8*/ 	.word	0x00000005
        /*69ac*/ 	.word	0x000000a8
        /*69b0*/ 	.short	0x010a
        /*69b2*/ 	.byte	0x3f
	.zero		1


	//   ....[140]....
        /*69b4*/ 	.word	0x00039990
        /*69b8*/ 	.word	0x00000003
        /*69bc*/ 	.word	0x00000080
        /*69c0*/ 	.short	0x010a
        /*69c2*/ 	.byte	0x3f
	.zero		1


	//   ....[141]....
        /*69c4*/ 	.word	0x000399f0
        /*69c8*/ 	.word	0x00000003
        /*69cc*/ 	.word	0x00000088
        /*69d0*/ 	.short	0x010a
        /*69d2*/ 	.byte	0x3f
	.zero		1


	//   ....[142]....
        /*69d4*/ 	.word	0x00039a50
        /*69d8*/ 	.word	0x00000003
        /*69dc*/ 	.word	0x00000090
        /*69e0*/ 	.short	0x010a
        /*69e2*/ 	.byte	0x3f
	.zero		1


	//   ....[143]....
        /*69e4*/ 	.word	0x00039ab0
        /*69e8*/ 	.word	0x00000003
        /*69ec*/ 	.word	0x00000098
        /*69f0*/ 	.short	0x010a
        /*69f2*/ 	.byte	0x3f
	.zero		1


	//   ....[144]....
        /*69f4*/ 	.word	0x00039b10
        /*69f8*/ 	.word	0x00000004
        /*69fc*/ 	.word	0x00000080
        /*6a00*/ 	.short	0x010a
        /*6a02*/ 	.byte	0x3f
	.zero		1


	//   ....[145]....
        /*6a04*/ 	.word	0x00039b70
        /*6a08*/ 	.word	0x00000004
        /*6a0c*/ 	.word	0x00000088
        /*6a10*/ 	.short	0x010a
        /*6a12*/ 	.byte	0x3f
	.zero		1


	//   ....[146]....
        /*6a14*/ 	.word	0x00039bd0
        /*6a18*/ 	.word	0x00000004
        /*6a1c*/ 	.word	0x00000090
        /*6a20*/ 	.short	0x010a
        /*6a22*/ 	.byte	0x3f
	.zero		1


	//   ....[147]....
        /*6a24*/ 	.word	0x00039c30
        /*6a28*/ 	.word	0x00000004
        /*6a2c*/ 	.word	0x00000098
        /*6a30*/ 	.short	0x010a
        /*6a32*/ 	.byte	0x3f
	.zero		1


	//   ....[148]....
        /*6a34*/ 	.word	0x00039c90
        /*6a38*/ 	.word	0x00000005
        /*6a3c*/ 	.word	0x00000080
        /*6a40*/ 	.short	0x010a
        /*6a42*/ 	.byte	0x3f
	.zero		1


	//   ....[149]....
        /*6a44*/ 	.word	0x00039cf0
        /*6a48*/ 	.word	0x00000005
        /*6a4c*/ 	.word	0x00000088
        /*6a50*/ 	.short	0x010a
        /*6a52*/ 	.byte	0x3f
	.zero		1


	//   ....[150]....
        /*6a54*/ 	.word	0x00039d50
        /*6a58*/ 	.word	0x00000005
        /*6a5c*/ 	.word	0x00000090
        /*6a60*/ 	.short	0x010a
        /*6a62*/ 	.byte	0x3f
	.zero		1


	//   ....[151]....
        /*6a64*/ 	.word	0x00039db0
        /*6a68*/ 	.word	0x00000005
        /*6a6c*/ 	.word	0x00000098
        /*6a70*/ 	.short	0x010a
        /*6a72*/ 	.byte	0x3f
	.zero		1


	//   ....[152]....
        /*6a74*/ 	.word	0x00039e10
        /*6a78*/ 	.word	0x00000002
        /*6a7c*/ 	.word	0x00000080
        /*6a80*/ 	.short	0x010a
        /*6a82*/ 	.byte	0x3f
	.zero		1


	//   ....[153]....
        /*6a84*/ 	.word	0x00039e70
        /*6a88*/ 	.word	0x00000002
        /*6a8c*/ 	.word	0x00000088
        /*6a90*/ 	.short	0x010a
        /*6a92*/ 	.byte	0x3f
	.zero		1


	//   ....[154]....
        /*6a94*/ 	.word	0x00039ed0
        /*6a98*/ 	.word	0x00000002
        /*6a9c*/ 	.word	0x00000090
        /*6aa0*/ 	.short	0x010a
        /*6aa2*/ 	.byte	0x3f
	.zero		1


	//   ....[155]....
        /*6aa4*/ 	.word	0x00039f30
        /*6aa8*/ 	.word	0x00000002
        /*6aac*/ 	.word	0x00000098
        /*6ab0*/ 	.short	0x010a
        /*6ab2*/ 	.byte	0x3f
	.zero		1


	//   ....[156]....
        /*6ab4*/ 	.word	0x00039f80
        /*6ab8*/ 	.word	0x00000000
        /*6abc*/ 	.word	0x00000080
        /*6ac0*/ 	.short	0x010a
        /*6ac2*/ 	.byte	0x3f
	.zero		1


	//   ....[157]....
        /*6ac4*/ 	.word	0x00039fd0
        /*6ac8*/ 	.word	0x00000000
        /*6acc*/ 	.word	0x00000088
        /*6ad0*/ 	.short	0x010a
        /*6ad2*/ 	.byte	0x3f
	.zero		1


	//   ....[158]....
        /*6ad4*/ 	.word	0x0003a020
        /*6ad8*/ 	.word	0x00000000
        /*6adc*/ 	.word	0x00000090
        /*6ae0*/ 	.short	0x010a
        /*6ae2*/ 	.byte	0x3f
	.zero		1


	//   ....[159]....
        /*6ae4*/ 	.word	0x0003a0f0
        /*6ae8*/ 	.word	0x0000000c
        /*6aec*/ 	.word	0x00000030
        /*6af0*/ 	.short	0x010a
        /*6af2*/ 	.byte	0x3f
	.zero		1


	//   ....[160]....
        /*6af4*/ 	.word	0x0003a1c0
        /*6af8*/ 	.word	0x00000004
        /*6afc*/ 	.word	0x00000000
        /*6b00*/ 	.short	0x010a
        /*6b02*/ 	.byte	0x3f
	.zero		1


	//   ....[161]....
        /*6b04*/ 	.word	0x0003a210
        /*6b08*/ 	.word	0x00000003
        /*6b0c*/ 	.word	0x00000000
        /*6b10*/ 	.short	0x010a
        /*6b12*/ 	.byte	0x3f
	.zero		1


	//   ....[162]....
        /*6b14*/ 	.word	0x0003a260
        /*6b18*/ 	.word	0x00000003
        /*6b1c*/ 	.word	0x00000000
        /*6b20*/ 	.short	0x010a
        /*6b22*/ 	.byte	0x3f
	.zero		1


	//   ....[163]....
        /*6b24*/ 	.word	0x0003a2b0
        /*6b28*/ 	.word	0x00000003
        /*6b2c*/ 	.word	0x00000000
        /*6b30*/ 	.short	0x010a
        /*6b32*/ 	.byte	0x3f
	.zero		1


	//   ....[164]....
        /*6b34*/ 	.word	0x0003a300
        /*6b38*/ 	.word	0x00000003
        /*6b3c*/ 	.word	0x00000000
        /*6b40*/ 	.short	0x010a
        /*6b42*/ 	.byte	0x3f
	.zero		1


	//----- nvinfo : EIATTR_NUM_MBARRIERS
	.align		4
.L_38:
        /*6b44*/ 	.byte	0x03, 0x38
        /*6b46*/ 	.short	0x0016


	//----- nvinfo : EIATTR_EXIT_INSTR_OFFSETS
	.align		4
        /*6b48*/ 	.byte	0x04, 0x1c
        /*6b4a*/ 	.short	(.L_40 - .L_39)


	//   ....[0]....
.L_39:
        /*6b4c*/ 	.word	0x00000fb0


	//   ....[1]....
        /*6b50*/ 	.word	0x00001760


	//   ....[2]....
        /*6b54*/ 	.word	0x00035740


	//   ....[3]....
        /*6b58*/ 	.word	0x00035d00


	//   ....[4]....
        /*6b5c*/ 	.word	0x00035d70


	//   ....[5]....
        /*6b60*/ 	.word	0x00038210


	//   ....[6]....
        /*6b64*/ 	.word	0x00039350


	//----- nvinfo : EIATTR_MAX_THREADS
	.align		4
.L_40:
        /*6b68*/ 	.byte	0x04, 0x05
        /*6b6a*/ 	.short	(.L_42 - .L_41)
.L_41:
        /*6b6c*/ 	.word	0x00000180
        /*6b70*/ 	.word	0x00000001
        /*6b74*/ 	.word	0x00000001


	//----- nvinfo : EIATTR_CRS_STACK_SIZE
	.align		4
.L_42:
        /*6b78*/ 	.byte	0x04, 0x1e
        /*6b7a*/ 	.short	(.L_44 - .L_43)
.L_43:
        /*6b7c*/ 	.word	0x00000000


	//----- nvinfo : EIATTR_CBANK_PARAM_SIZE
	.align		4
.L_44:
        /*6b80*/ 	.byte	0x03, 0x19
        /*6b82*/ 	.short	0x0770


	//----- nvinfo : EIATTR_PARAM_CBANK
	.align		4
        /*6b84*/ 	.byte	0x04, 0x0a
        /*6b86*/ 	.short	(.L_46 - .L_45)
	.align		4
.L_45:
        /*6b88*/ 	.word	index@(.nv.constant0._ZN7cutlass13device_kernelINS_4gemm6kernel13GemmUniversalIN4cute5tupleIJiiiiEEENS1_10collective13CollectiveMmaINS1_37MainloopSm90TmaGmmaWarpSpecializedFP8ILi6ENS5_IJNS4_1CILi2EEENSA_ILi1EEESC_EEENS1_35KernelTmaWarpSpecializedCooperativeEEENS5_IJNSA_ILi256EEESG_NSA_ILi64EEEEEENS_12float_e4m3_tENS5_IJlSC_lEEESJ_SK_NS4_8TiledMMAINS4_8MMA_AtomIJNS4_4SM904GMMA31MMA_64x256x32_F32E4M3E4M3_SS_TNILNSO_7ScaleInE1ELSQ_1EEEEEENS4_6LayoutISD_NS5_IJSC_NSA_ILi0EEESU_EEEEENS5_IJNS4_10UnderscoreESX_SX_EEEEENS4_13SM90_TMA_LOADENS4_14ComposedLayoutINS4_7SwizzleILi2ELi4ELi3EEENS4_18smem_ptr_flag_bitsILi8EEENST_INS5_IJNSA_ILi8EEESH_EEENS5_IJSH_SC_EEEEEEEvNS4_8identityENS4_23SM90_TMA_LOAD_MULTICASTES1A_vS1B_EENS_8epilogue10collective18CollectiveEpilogueINS1E_22Sm90TmaWarpSpecializedILi4ELi2ELi16ELb0ELb0EEEJSI_NS5_IJNSA_ILi128EEENSA_ILi32EEEEEESJ_SK_SJ_SK_NS1E_6fusion15FusionCallbacksIS1I_NS1M_13LinCombEltActINS1E_6thread4GELUESJ_fSJ_fLNS_15FloatRoundStyleE2EEESI_S1L_JEEES10_NS11_INS12_ILi1ELi4ELi3EEES15_NST_INS5_IJS16_S1K_EEENS5_IJS1K_SC_EEEEEEENS4_39AutoVectorizingCopyWithAssumedAlignmentILi128EEENS4_14SM90_TMA_STOREES1Y_S20_NS4_9Copy_AtomIJNS4_17SM90_U32x4_STSM_NENS_6half_tEEEEvEEEvvEEEEvNT_6ParamsE)
        /*6b8c*/ 	.short	0x0210
        /*6b8e*/ 	.short	0x0770


	//----- nvinfo : EIATTR_SW_WAR
	.align		4
.L_46:
        /*6b90*/ 	.byte	0x04, 0x36
        /*6b92*/ 	.short	(.L_48 - .L_47)
.L_47:
        /*6b94*/ 	.word	0x00000008
.L_48:


//--------------------- .nv.callgraph             --------------------------
	.section	.nv.callgraph,"",@"SHT_CUDA_CALLGRAPH"
	.align	4
	.sectionentsize	8
	.align		4
        /*0000*/ 	.word	0x00000000
	.align		4
        /*0004*/ 	.word	0xffffffff
	.align		4
        /*0008*/ 	.word	index@(_ZN7cutlass13device_kernelINS_4gemm6kernel13GemmUniversalIN4cute5tupleIJiiiiEEENS1_10collective13CollectiveMmaINS1_37MainloopSm90TmaGmmaWarpSpecializedFP8ILi6ENS5_IJNS4_1CILi2EEENSA_ILi1EEESC_EEENS1_35KernelTmaWarpSpecializedCooperativeEEENS5_IJNSA_ILi256EEESG_NSA_ILi64EEEEEENS_12float_e4m3_tENS5_IJlSC_lEEESJ_SK_NS4_8TiledMMAINS4_8MMA_AtomIJNS4_4SM904GMMA31MMA_64x256x32_F32E4M3E4M3_SS_TNILNSO_7ScaleInE1ELSQ_1EEEEEENS4_6LayoutISD_NS5_IJSC_NSA_ILi0EEESU_EEEEENS5_IJNS4_10UnderscoreESX_SX_EEEEENS4_13SM90_TMA_LOADENS4_14ComposedLayoutINS4_7SwizzleILi2ELi4ELi3EEENS4_18smem_ptr_flag_bitsILi8EEENST_INS5_IJNSA_ILi8EEESH_EEENS5_IJSH_SC_EEEEEEEvNS4_8identityENS4_23SM90_TMA_LOAD_MULTICASTES1A_vS1B_EENS_8epilogue10collective18CollectiveEpilogueINS1E_22Sm90TmaWarpSpecializedILi4ELi2ELi16ELb0ELb0EEEJSI_NS5_IJNSA_ILi128EEENSA_ILi32EEEEEESJ_SK_SJ_SK_NS1E_6fusion15FusionCallbacksIS1I_NS1M_13LinCombEltActINS1E_6thread4GELUESJ_fSJ_fLNS_15FloatRoundStyleE2EEESI_S1L_JEEES10_NS11_INS12_ILi1ELi4ELi3EEES15_NST_INS5_IJS16_S1K_EEENS5_IJS1K_SC_EEEEEEENS4_39AutoVectorizingCopyWithAssumedAlignmentILi128EEENS4_14SM90_TMA_STOREES1Y_S20_NS4_9Copy_AtomIJNS4_17SM90_U32x4_STSM_NENS_6half_tEEEEvEEEvvEEEEvNT_6ParamsE)
	.align		4
        /*000c*/ 	.word	index@(__assertfail)
	.align		4
        /*0010*/ 	.word	0x00000000
	.align		4
        /*0014*/ 	.word	0xfffffffe
	.align		4
        /*0018*/ 	.word	0x00000000
	.align		4
        /*001c*/ 	.word	0xfffffffd
	.align		4
        /*0020*/ 	.word	0x00000000
	.align		4
        /*0024*/ 	.word	0xfffffffc


//--------------------- .nv.constant4             --------------------------
	.section	.nv.constant4,"a",@progbits
	.align	8
	.align		8
.nv.constant4:
        /*0000*/ 	.dword	__assertfail
	.align		8
        /*0008*/ 	.dword	__unnamed_1
	.align		8
        /*0010*/ 	.dword	__unnamed_2
	.align		8
        /*0018*/ 	.dword	_ZN39_INTERNAL_692f499b_4_k_cu_26f9f692_31524cuda3std3__45__cpo5beginE
	.align		8
        /*0020*/ 	.dword	_ZN39_INTERNAL_692f499b_4_k_cu_26f9f692_31524cuda3std3__45__cpo3endE
	.align		8
        /*0028*/ 	.dword	_ZN39_INTERNAL_692f499b_4_k_cu_26f9f692_31524cuda3std3__45__cpo6cbeginE
	.align		8
        /*0030*/ 	.dword	_ZN39_INTERNAL_692f499b_4_k_cu_26f9f692_31524cuda3std3__45__cpo4cendE
	.align		8
        /*0038*/ 	.dword	_ZN39_INTERNAL_692f499b_4_k_cu_26f9f692_31524cuda3std3__441_GLOBAL__N__692f499b_4_k_cu_26f9f692_31526ignoreE
	.align		8
        /*0040*/ 	.dword	_ZN39_INTERNAL_692f499b_4_k_cu_26f9f692_31524cuda3std3__419piecewise_constructE
	.align		8
        /*0048*/ 	.dword	_ZN39_INTERNAL_692f499b_4_k_cu_26f9f692_31524cuda3std3__48in_placeE
	.align		8
        /*0050*/ 	.dword	_ZN39_INTERNAL_692f499b_4_k_cu_26f9f692_31524cuda3std6ranges3__45__cpo4swapE
	.align		8
        /*0058*/ 	.dword	_ZN39_INTERNAL_692f499b_4_k_cu_26f9f692_31524cuda3std6ranges3__45__cpo9iter_moveE
	.align		8
        /*0060*/ 	.dword	_ZN39_INTERNAL_692f499b_4_k_cu_26f9f692_31524cute7productE
	.align		8
        /*0068*/ 	.dword	_ZN39_INTERNAL_692f499b_4_k_cu_26f9f692_31524cute1_E
	.align		8
        /*0070*/ 	.dword	$str$24
	.align		8
        /*0078*/ 	.dword	$str$25


//--------------------- .text._ZN7cutlass13device_kernelINS_4gemm6kernel13GemmUniversalIN4cute5tupleIJiiiiEEENS1_10collective13CollectiveMmaINS1_37MainloopSm90TmaGmmaWarpSpecializedFP8ILi6ENS5_IJNS4_1CILi2EEENSA_ILi1EEESC_EEENS1_35KernelTmaWarpSpecializedCooperativeEEENS5_IJNSA_ILi256EEESG_NSA_ILi64EEEEEENS_12float_e4m3_tENS5_IJlSC_lEEESJ_SK_NS4_8TiledMMAINS4_8MMA_AtomIJNS4_4SM904GMMA31MMA_64x256x32_F32E4M3E4M3_SS_TNILNSO_7ScaleInE1ELSQ_1EEEEEENS4_6LayoutISD_NS5_IJSC_NSA_ILi0EEESU_EEEEENS5_IJNS4_10UnderscoreESX_SX_EEEEENS4_13SM90_TMA_LOADENS4_14ComposedLayoutINS4_7SwizzleILi2ELi4ELi3EEENS4_18smem_ptr_flag_bitsILi8EEENST_INS5_IJNSA_ILi8EEESH_EEENS5_IJSH_SC_EEEEEEEvNS4_8identityENS4_23SM90_TMA_LOAD_MULTICASTES1A_vS1B_EENS_8epilogue10collective18CollectiveEpilogueINS1E_22Sm90TmaWarpSpecializedILi4ELi2ELi16ELb0ELb0EEEJSI_NS5_IJNSA_ILi128EEENSA_ILi32EEEEEESJ_SK_SJ_SK_NS1E_6fusion15FusionCallbacksIS1I_NS1M_13LinCombEltActINS1E_6thread4GELUESJ_fSJ_fLNS_15FloatRoundStyleE2EEESI_S1L_JEEES10_NS11_INS12_ILi1ELi4ELi3EEES15_NST_INS5_IJS16_S1K_EEENS5_IJS1K_SC_EEEEEEENS4_39AutoVectorizingCopyWithAssumedAlignmentILi128EEENS4_14SM90_TMA_STOREES1Y_S20_NS4_9Copy_AtomIJNS4_17SM90_U32x4_STSM_NENS_6half_tEEEEvEEEvvEEEEvNT_6ParamsE --------------------------
	.section	.text._ZN7cutlass13device_kernelINS_4gemm6kernel13GemmUniversalIN4cute5tupleIJiiiiEEENS1_10collective13CollectiveMmaINS1_37MainloopSm90TmaGmmaWarpSpecializedFP8ILi6ENS5_IJNS4_1CILi2EEENSA_ILi1EEESC_EEENS1_35KernelTmaWarpSpecializedCooperativeEEENS5_IJNSA_ILi256EEESG_NSA_ILi64EEEEEENS_12float_e4m3_tENS5_IJlSC_lEEESJ_SK_NS4_8TiledMMAINS4_8MMA_AtomIJNS4_4SM904GMMA31MMA_64x256x32_F32E4M3E4M3_SS_TNILNSO_7ScaleInE1ELSQ_1EEEEEENS4_6LayoutISD_NS5_IJSC_NSA_ILi0EEESU_EEEEENS5_IJNS4_10UnderscoreESX_SX_EEEEENS4_13SM90_TMA_LOADENS4_14ComposedLayoutINS4_7SwizzleILi2ELi4ELi3EEENS4_18smem_ptr_flag_bitsILi8EEENST_INS5_IJNSA_ILi8EEESH_EEENS5_IJSH_SC_EEEEEEEvNS4_8identityENS4_23SM90_TMA_LOAD_MULTICASTES1A_vS1B_EENS_8epilogue10collective18CollectiveEpilogueINS1E_22Sm90TmaWarpSpecializedILi4ELi2ELi16ELb0ELb0EEEJSI_NS5_IJNSA_ILi128EEENSA_ILi32EEEEEESJ_SK_SJ_SK_NS1E_6fusion15FusionCallbacksIS1I_NS1M_13LinCombEltActINS1E_6thread4GELUESJ_fSJ_fLNS_15FloatRoundStyleE2EEESI_S1L_JEEES10_NS11_INS12_ILi1ELi4ELi3EEES15_NST_INS5_IJS16_S1K_EEENS5_IJS1K_SC_EEEEEEENS4_39AutoVectorizingCopyWithAssumedAlignmentILi128EEENS4_14SM90_TMA_STOREES1Y_S20_NS4_9Copy_AtomIJNS4_17SM90_U32x4_STSM_NENS_6half_tEEEEvEEEvvEEEEvNT_6ParamsE,"ax",@progbits
	.align	128
.text._ZN7cutlass13device_kernelINS_4gemm6kernel13GemmUniversalIN4cute5tupleIJiiiiEEENS1_10collective13CollectiveMmaINS1_37MainloopSm90TmaGmmaWarpSpecializedFP8ILi6ENS5_IJNS4_1CILi2EEENSA_ILi1EEESC_EEENS1_35KernelTmaWarpSpecializedCooperativeEEENS5_IJNSA_ILi256EEESG_NSA_ILi64EEEEEENS_12float_e4m3_tENS5_IJlSC_lEEESJ_SK_NS4_8TiledMMAINS4_8MMA_AtomIJNS4_4SM904GMMA31MMA_64x256x32_F32E4M3E4M3_SS_TNILNSO_7ScaleInE1ELSQ_1EEEEEENS4_6LayoutISD_NS5_IJSC_NSA_ILi0EEESU_EEEEENS5_IJNS4_10UnderscoreESX_SX_EEEEENS4_13SM90_TMA_LOADENS4_14ComposedLayoutINS4_7SwizzleILi2ELi4ELi3EEENS4_18smem_ptr_flag_bitsILi8EEENST_INS5_IJNSA_ILi8EEESH_EEENS5_IJSH_SC_EEEEEEEvNS4_8identityENS4_23SM90_TMA_LOAD_MULTICASTES1A_vS1B_EENS_8epilogue10collective18CollectiveEpilogueINS1E_22Sm90TmaWarpSpecializedILi4ELi2ELi16ELb0ELb0EEEJSI_NS5_IJNSA_ILi128EEENSA_ILi32EEEEEESJ_SK_SJ_SK_NS1E_6fusion15FusionCallbacksIS1I_NS1M_13LinCombEltActINS1E_6thread4GELUESJ_fSJ_fLNS_15FloatRoundStyleE2EEESI_S1L_JEEES10_NS11_INS12_ILi1ELi4ELi3EEES15_NST_INS5_IJS16_S1K_EEENS5_IJS1K_SC_EEEEEEENS4_39AutoVectorizingCopyWithAssumedAlignmentILi128EEENS4_14SM90_TMA_STOREES1Y_S20_NS4_9Copy_AtomIJNS4_17SM90_U32x4_STSM_NENS_6half_tEEEEvEEEvvEEEEvNT_6ParamsE:
        .type           _ZN7cutlass13device_kernelINS_4gemm6kernel13GemmUniversalIN4cute5tupleIJiiiiEEENS1_10collective13CollectiveMmaINS1_37MainloopSm90TmaGmmaWarpSpecializedFP8ILi6ENS5_IJNS4_1CILi2EEENSA_ILi1EEESC_EEENS1_35KernelTmaWarpSpecializedCooperativeEEENS5_IJNSA_ILi256EEESG_NSA_ILi64EEEEEENS_12float_e4m3_tENS5_IJlSC_lEEESJ_SK_NS4_8TiledMMAINS4_8MMA_AtomIJNS4_4SM904GMMA31MMA_64x256x32_F32E4M3E4M3_SS_TNILNSO_7ScaleInE1ELSQ_1EEEEEENS4_6LayoutISD_NS5_IJSC_NSA_ILi0EEESU_EEEEENS5_IJNS4_10UnderscoreESX_SX_EEEEENS4_13SM90_TMA_LOADENS4_14ComposedLayoutINS4_7SwizzleILi2ELi4ELi3EEENS4_18smem_ptr_flag_bitsILi8EEENST_INS5_IJNSA_ILi8EEESH_EEENS5_IJSH_SC_EEEEEEEvNS4_8identityENS4_23SM90_TMA_LOAD_MULTICASTES1A_vS1B_EENS_8epilogue10collective18CollectiveEpilogueINS1E_22Sm90TmaWarpSpecializedILi4ELi2ELi16ELb0ELb0EEEJSI_NS5_IJNSA_ILi128EEENSA_ILi32EEEEEESJ_SK_SJ_SK_NS1E_6fusion15FusionCallbacksIS1I_NS1M_13LinCombEltActINS1E_6thread4GELUESJ_fSJ_fLNS_15FloatRoundStyleE2EEESI_S1L_JEEES10_NS11_INS12_ILi1ELi4ELi3EEES15_NST_INS5_IJS16_S1K_EEENS5_IJS1K_SC_EEEEEEENS4_39AutoVectorizingCopyWithAssumedAlignmentILi128EEENS4_14SM90_TMA_STOREES1Y_S20_NS4_9Copy_AtomIJNS4_17SM90_U32x4_STSM_NENS_6half_tEEEEvEEEvvEEEEvNT_6ParamsE,@function
        .size           _ZN7cutlass13device_kernelINS_4gemm6kernel13GemmUniversalIN4cute5tupleIJiiiiEEENS1_10collective13CollectiveMmaINS1_37MainloopSm90TmaGmmaWarpSpecializedFP8ILi6ENS5_IJNS4_1CILi2EEENSA_ILi1EEESC_EEENS1_35KernelTmaWarpSpecializedCooperativeEEENS5_IJNSA_ILi256EEESG_NSA_ILi64EEEEEENS_12float_e4m3_tENS5_IJlSC_lEEESJ_SK_NS4_8TiledMMAINS4_8MMA_AtomIJNS4_4SM904GMMA31MMA_64x256x32_F32E4M3E4M3_SS_TNILNSO_7ScaleInE1ELSQ_1EEEEEENS4_6LayoutISD_NS5_IJSC_NSA_ILi0EEESU_EEEEENS5_IJNS4_10UnderscoreESX_SX_EEEEENS4_13SM90_TMA_LOADENS4_14ComposedLayoutINS4_7SwizzleILi2ELi4ELi3EEENS4_18smem_ptr_flag_bitsILi8EEENST_INS5_IJNSA_ILi8EEESH_EEENS5_IJSH_SC_EEEEEEEvNS4_8identityENS4_23SM90_TMA_LOAD_MULTICASTES1A_vS1B_EENS_8epilogue10collective18CollectiveEpilogueINS1E_22Sm90TmaWarpSpecializedILi4ELi2ELi16ELb0ELb0EEEJSI_NS5_IJNSA_ILi128EEENSA_ILi32EEEEEESJ_SK_SJ_SK_NS1E_6fusion15FusionCallbacksIS1I_NS1M_13LinCombEltActINS1E_6thread4GELUESJ_fSJ_fLNS_15FloatRoundStyleE2EEESI_S1L_JEEES10_NS11_INS12_ILi1ELi4ELi3EEES15_NST_INS5_IJS16_S1K_EEENS5_IJS1K_SC_EEEEEEENS4_39AutoVectorizingCopyWithAssumedAlignmentILi128EEENS4_14SM90_TMA_STOREES1Y_S20_NS4_9Copy_AtomIJNS4_17SM90_U32x4_STSM_NENS_6half_tEEEEvEEEvvEEEEvNT_6ParamsE,(.L_x_425 - _ZN7cutlass13device_kernelINS_4gemm6kernel13GemmUniversalIN4cute5tupleIJiiiiEEENS1_10collective13CollectiveMmaINS1_37MainloopSm90TmaGmmaWarpSpecializedFP8ILi6ENS5_IJNS4_1CILi2EEENSA_ILi1EEESC_EEENS1_35KernelTmaWarpSpecializedCooperativeEEENS5_IJNSA_ILi256EEESG_NSA_ILi64EEEEEENS_12float_e4m3_tENS5_IJlSC_lEEESJ_SK_NS4_8TiledMMAINS4_8MMA_AtomIJNS4_4SM904GMMA31MMA_64x256x32_F32E4M3E4M3_SS_TNILNSO_7ScaleInE1ELSQ_1EEEEEENS4_6LayoutISD_NS5_IJSC_NSA_ILi0EEESU_EEEEENS5_IJNS4_10UnderscoreESX_SX_EEEEENS4_13SM90_TMA_LOADENS4_14ComposedLayoutINS4_7SwizzleILi2ELi4ELi3EEENS4_18smem_ptr_flag_bitsILi8EEENST_INS5_IJNSA_ILi8EEESH_EEENS5_IJSH_SC_EEEEEEEvNS4_8identityENS4_23SM90_TMA_LOAD_MULTICASTES1A_vS1B_EENS_8epilogue10collective18CollectiveEpilogueINS1E_22Sm90TmaWarpSpecializedILi4ELi2ELi16ELb0ELb0EEEJSI_NS5_IJNSA_ILi128EEENSA_ILi32EEEEEESJ_SK_SJ_SK_NS1E_6fusion15FusionCallbacksIS1I_NS1M_13LinCombEltActINS1E_6thread4GELUESJ_fSJ_fLNS_15FloatRoundStyleE2EEESI_S1L_JEEES10_NS11_INS12_ILi1ELi4ELi3EEES15_NST_INS5_IJS16_S1K_EEENS5_IJS1K_SC_EEEEEEENS4_39AutoVectorizingCopyWithAssumedAlignmentILi128EEENS4_14SM90_TMA_STOREES1Y_S20_NS4_9Copy_AtomIJNS4_17SM90_U32x4_STSM_NENS_6half_tEEEEvEEEvvEEEEvNT_6ParamsE)
        .other          _ZN7cutlass13device_kernelINS_4gemm6kernel13GemmUniversalIN4cute5tupleIJiiiiEEENS1_10collective13CollectiveMmaINS1_37MainloopSm90TmaGmmaWarpSpecializedFP8ILi6ENS5_IJNS4_1CILi2EEENSA_ILi1EEESC_EEENS1_35KernelTmaWarpSpecializedCooperativeEEENS5_IJNSA_ILi256EEESG_NSA_ILi64EEEEEENS_12float_e4m3_tENS5_IJlSC_lEEESJ_SK_NS4_8TiledMMAINS4_8MMA_AtomIJNS4_4SM904GMMA31MMA_64x256x32_F32E4M3E4M3_SS_TNILNSO_7ScaleInE1ELSQ_1EEEEEENS4_6LayoutISD_NS5_IJSC_NSA_ILi0EEESU_EEEEENS5_IJNS4_10UnderscoreESX_SX_EEEEENS4_13SM90_TMA_LOADENS4_14ComposedLayoutINS4_7SwizzleILi2ELi4ELi3EEENS4_18smem_ptr_flag_bitsILi8EEENST_INS5_IJNSA_ILi8EEESH_EEENS5_IJSH_SC_EEEEEEEvNS4_8identityENS4_23SM90_TMA_LOAD_MULTICASTES1A_vS1B_EENS_8epilogue10collective18CollectiveEpilogueINS1E_22Sm90TmaWarpSpecializedILi4ELi2ELi16ELb0ELb0EEEJSI_NS5_IJNSA_ILi128EEENSA_ILi32EEEEEESJ_SK_SJ_SK_NS1E_6fusion15FusionCallbacksIS1I_NS1M_13LinCombEltActINS1E_6thread4GELUESJ_fSJ_fLNS_15FloatRoundStyleE2EEESI_S1L_JEEES10_NS11_INS12_ILi1ELi4ELi3EEES15_NST_INS5_IJS16_S1K_EEENS5_IJS1K_SC_EEEEEEENS4_39AutoVectorizingCopyWithAssumedAlignmentILi128EEENS4_14SM90_TMA_STOREES1Y_S20_NS4_9Copy_AtomIJNS4_17SM90_U32x4_STSM_NENS_6half_tEEEEvEEEvvEEEEvNT_6ParamsE,@"STO_CUDA_ENTRY STV_DEFAULT"
_ZN7cutlass13device_kernelINS_4gemm6kernel13GemmUniversalIN4cute5tupleIJiiiiEEENS1_10collective13CollectiveMmaINS1_37MainloopSm90TmaGmmaWarpSpecializedFP8ILi6ENS5_IJNS4_1CILi2EEENSA_ILi1EEESC_EEENS1_35KernelTmaWarpSpecializedCooperativeEEENS5_IJNSA_ILi256EEESG_NSA_ILi64EEEEEENS_12float_e4m3_tENS5_IJlSC_lEEESJ_SK_NS4_8TiledMMAINS4_8MMA_AtomIJNS4_4SM904GMMA31MMA_64x256x32_F32E4M3E4M3_SS_TNILNSO_7ScaleInE1ELSQ_1EEEEEENS4_6LayoutISD_NS5_IJSC_NSA_ILi0EEESU_EEEEENS5_IJNS4_10UnderscoreESX_SX_EEEEENS4_13SM90_TMA_LOADENS4_14ComposedLayoutINS4_7SwizzleILi2ELi4ELi3EEENS4_18smem_ptr_flag_bitsILi8EEENST_INS5_IJNSA_ILi8EEESH_EEENS5_IJSH_SC_EEEEEEEvNS4_8identityENS4_23SM90_TMA_LOAD_MULTICASTES1A_vS1B_EENS_8epilogue10collective18CollectiveEpilogueINS1E_22Sm90TmaWarpSpecializedILi4ELi2ELi16ELb0ELb0EEEJSI_NS5_IJNSA_ILi128EEENSA_ILi32EEEEEESJ_SK_SJ_SK_NS1E_6fusion15FusionCallbacksIS1I_NS1M_13LinCombEltActINS1E_6thread4GELUESJ_fSJ_fLNS_15FloatRoundStyleE2EEESI_S1L_JEEES10_NS11_INS12_ILi1ELi4ELi3EEES15_NST_INS5_IJS16_S1K_EEENS5_IJS1K_SC_EEEEEEENS4_39AutoVectorizingCopyWithAssumedAlignmentILi128EEENS4_14SM90_TMA_STOREES1Y_S20_NS4_9Copy_AtomIJNS4_17SM90_U32x4_STSM_NENS_6half_tEEEEvEEEvvEEEEvNT_6ParamsE:
[----:B------:R-:W1:Y:S02]  /*0000*/  LDC R1, c[0x0][0x28] ;  /* 0x00000a00ff017b82 */ /* 0x000e640000000800 */
[----:B-1----:R-:W-:Y:S01]  /*0010*/  IADD3 R1, R1, -0x8c0, RZ ;  /* 0xfffff74001017810 */ /* 0x002fe20007ffe0ff */
[----:B------:R-:W1:Y:S01]  /*0020*/  S2R R18, SR_TID.X ;  /* 0x0000000000127919 */ /* 0x000e620000002100 */
[----:B------:R-:W-:Y:S01]  /*0030*/  ELECT P0, URZ, PT ;  /* 0x00000000003f782f */ /* 0x000fe20003800000 */
[----:B------:R-:W-:Y:S01]  /*0040*/  BSSY B0, `(.L_x_0) ;  /* 0x000001a000007945 */ /* 0x000fe20003800000 */
[----:B-1----:R-:W-:-:S05]  /*0050*/  SHF.R.U32.HI R0, RZ, 0x5, R18 ;  /* 0x00000005ff007819 */ /* 0x002fca0000011612 */
[----:B------:R-:W1:Y:S02]  /*0060*/  SHFL.IDX PT, R2, R0, RZ, 0x1f ;  /* 0x00001fff00027589 */ /* 0x000e6400000e0000 */
[----:B-1----:R-:W-:Y:S02]  /*0070*/  R2UR UR46, R2 ;  /* 0x00000000022e72ca */ /* 0x002fe400000e0000 */
[----:B------:R-:W-:-:S06]  /*0080*/  SHF.R.U32.HI R2, RZ, 0x7, R18 ;  /* 0x00000007ff027819 */ /* 0x000fcc0000011612 */
[----:B------:R-:W1:Y:S05]  /*0090*/  SHFL.IDX PT, R2, R2, RZ, 0x1f ;  /* 0x00001fff02027589 */ /* 0x000e6a00000e0000 */
[----:B------:R-:W-:Y:S02]  /*00a0*/  USHF.R.S32.HI UR4, URZ, 0x1f, UR46 ;  /* 0x0000001f3f047899 */ /* 0x000fe4000801142e */
[----:B------:R-:W-:Y:S02]  /*00b0*/  ISETP.NE.OR P0, PT, RZ, UR46, !P0 ;  /* 0x0000002eff007c0c */ /* 0x000fe4000c705670 */
[----:B------:R-:W-:-:S04]  /*00c0*/  ULEA.HI UR4, UR4, UR46, URZ, 0x2 ;  /* 0x0000002e04047291 */ /* 0x000fc8000f8f103f */
[----:B------:R-:W-:-:S04]  /*00d0*/  ULOP3.LUT UR4, UR4, 0xfffffffc, URZ, 0xc0, !UPT ;  /* 0xfffffffc04047892 */ /* 0x000fc8000f8ec03f */
[----:B------:R-:W-:-:S03]  /*00e0*/  UIADD3 UR46, UR46, -UR4, URZ ;  /* 0x800000042e2e7290 */ /* 0x000fc6000fffe03f */
[----:B------:R-:W-:Y:S09]  /*00f0*/  @P0 BRA `(.L_x_1) ;  /* 0x0000000000380947 */ /* 0x000ff20003800000 */
[----:B------:R-:W-:Y:S02]  /*0100*/  ULDC.64 UR4, c[0x0][0x198] ;  /* 0x0000660000047ab9 */ /* 0x000fe40000000a00 */
[----:B------:R-:W-:Y:S02]  /*0110*/  UIADD3 UR6, UP0, UR4, 0xf0, URZ ;  /* 0x000000f004067890 */ /* 0x000fe4000ff1e03f */
[----:B------:R-:W-:Y:S02]  /*0120*/  UIADD3 UR8, UP1, UR4, 0x1f0, URZ ;  /* 0x000001f004087890 */ /* 0x000fe4000ff3e03f */
[----:B------:R-:W-:Y:S02]  /*0130*/  UIADD3 UR10, UP2, UR4, 0x3f0, URZ ;  /* 0x000003f0040a7890 */ /* 0x000fe4000ff5e03f */
[----:B------:R-:W-:Y:S02]  /*0140*/  UIADD3 UR4, UP3, UR4, 0x4f0, URZ ;  /* 0x000004f004047890 */ /* 0x000fe4000ff7e03f */
[----:B------:R-:W-:-:S02]  /*0150*/  UIADD3.X UR7, URZ, UR5, URZ, UP0, !UPT ;  /* 0x000000053f077290 */ /* 0x000fc400087fe43f */
[----:B------:R-:W-:Y:S02]  /*0160*/  UIADD3.X UR9, URZ, UR5, URZ, UP1, !UPT ;  /* 0x000000053f097290 */ /* 0x000fe40008ffe43f */
[----:B------:R-:W-:Y:S02]  /*0170*/  UIADD3.X UR11, URZ, UR5, URZ, UP2, !UPT ;  /* 0x000000053f0b7290 */ /* 0x000fe400097fe43f */
[----:B------:R-:W-:-:S03]  /*0180*/  UIADD3.X UR5, URZ, UR5, URZ, UP3, !UPT ;  /* 0x000000053f057290 */ /* 0x000fc60009ffe43f */
[----:B------:R2:W-:Y:S02]  /*0190*/  UTMACCTL.PF [UR6] ;  /* 0x00000000060079b9 */ /* 0x0005e40008040000 */
[----:B------:R2:W-:Y:S02]  /*01a0*/  UTMACCTL.PF [UR8] ;  /* 0x00000000080079b9 */ /* 0x0005e40008040000 */
[----:B------:R2:W-:Y:S02]  /*01b0*/  UTMACCTL.PF [UR10] ;  /* 0x000000000a0079b9 */ /* 0x0005e40008040000 */
[----:B------:R2:W-:Y:S02]  /*01c0*/  UTMACCTL.PF [UR4] ;  /* 0x00000000040079b9 */ /* 0x0005e40008040000 */
[----:B--2---:R-:W-:Y:S01]  /*01d0*/  NOP ;  /* 0x0000000000007918 */ /* 0x004fe20000000000 */
.L_x_1:
[----:B------:R-:W-:Y:S05]  /*01e0*/  BSYNC B0 ;  /* 0x0000000000007941 */ /* 0x000fea0003800000 */
.L_x_0:
[----:B------:R-:W-:Y:S01]  /*01f0*/  ULDC.64 UR8, c[0x0][0x590] ;  /* 0x0001640000087ab9 */ /* 0x000fe20000000a00 */
[----:B-1----:R-:W-:Y:S01]  /*0200*/  R2UR UR6, R2 ;  /* 0x00000000020672ca */ /* 0x002fe200000e0000 */
[----:B------:R-:W-:Y:S01]  /*0210*/  ULDC.64 UR4, c[0x0][0x588] ;  /* 0x0001620000047ab9 */ /* 0x000fe20000000a00 */
[----:B------:R-:W-:Y:S01]  /*0220*/  ISETP.NE.U32.AND P2, PT, RZ, UR8, PT ;  /* 0x00000008ff007c0c */ /* 0x000fe2000bf45070 */
[----:B------:R-:W-:Y:S01]  /*0230*/  ULDC.64 UR56, c[0x0][0x208] ;  /* 0x0000820000387ab9 */ /* 0x000fe20000000a00 */
[----:B------:R-:W-:Y:S02]  /*0240*/  PRMT R4, RZ, 0x7610, R4 ;  /* 0x00007610ff047816 */ /* 0x000fe40000000004 */
[----:B------:R-:W-:-:S13]  /*0250*/  ISETP.NE.AND.EX P1, PT, RZ, UR9, PT, P2 ;  /* 0x00000009ff007c0c */ /* 0x000fda000bf25320 */
[----:B------:R-:W-:Y:S05]  /*0260*/  @P1 BRA `(.L_x_2) ;  /* 0x0000000000441947 */ /* 0x000fea0003800000 */
[----:B------:R-:W-:Y:S02]  /*0270*/  ULDC.64 UR10, c[0x0][0x588] ;  /* 0x00016200000a7ab9 */ /* 0x000fe40000000a00 */
[----:B------:R-:W-:-:S04]  /*0280*/  ISETP.NE.U32.AND P0, PT, RZ, UR10, PT ;  /* 0x0000000aff007c0c */ /* 0x000fc8000bf05070 */
[----:B------:R-:W-:-:S13]  /*0290*/  ISETP.NE.AND.EX P0, PT, RZ, UR11, PT, P0 ;  /* 0x0000000bff007c0c */ /* 0x000fda000bf05300 */
[----:B------:R-:W-:Y:S05]  /*02a0*/  @!P0 BRA `(.L_x_3) ;  /* 0x00000000001c8947 */ /* 0x000fea0003800000 */
[----:B------:R-:W-:Y:S02]  /*02b0*/  MOV R2, UR4 ;  /* 0x0000000400027c02 */ /* 0x000fe40008000f00 */
[----:B------:R-:W-:-:S05]  /*02c0*/  MOV R3, UR5 ;  /* 0x0000000500037c02 */ /* 0x000fca0008000f00 */
[----:B------:R-:W2:Y:S01]  /*02d0*/  LDG.E R2, desc[UR56][R2.64] ;  /* 0x0000003802027981 */ /* 0x000ea2000c1e1900 */
[----:B------:R-:W-:Y:S02]  /*02e0*/  MOV R4, 0x1 ;  /* 0x0000000100047802 */ /* 0x000fe40000000f00 */
[----:B--2---:R-:W-:-:S13]  /*02f0*/  FSETP.NEU.AND P0, PT, R2, RZ, PT ;  /* 0x000000ff0200720b */ /* 0x004fda0003f0d000 */
[----:B------:R-:W-:Y:S01]  /*0300*/  VOTEU.ANY UP0, P0 ;  /* 0x00000000003f7886 */ /* 0x000fe20000000100 */
[----:B------:R-:W-:Y:S05]  /*0310*/  BRA `(.L_x_2) ;  /* 0x0000000000187947 */ /* 0x000fea0003800000 */
.L_x_3:
[----:B------:R-:W-:Y:S01]  /*0320*/  ULDC UR4, c[0x0][0x580] ;  /* 0x0001600000047ab9 */ /* 0x000fe20000000800 */
[----:B------:R-:W-:Y:S01]  /*0330*/  MOV R4, 0x1 ;  /* 0x0000000100047802 */ /* 0x000fe20000000f00 */
[----:B------:R-:W-:Y:S01]  /*0340*/  UMOV UR5, URZ ;  /* 0x0000003f00057c82 */ /* 0x000fe20008000000 */
[----:B------:R-:W-:Y:S01]  /*0350*/  FSETP.NEU.AND P0, PT, RZ, UR4, PT ;  /* 0x00000004ff007c0b */ /* 0x000fe2000bf0d000 */
[----:B------:R-:W-:-:S12]  /*0360*/  UMOV UR4, URZ ;  /* 0x0000003f00047c82 */ /* 0x000fd80008000000 */
[----:B------:R-:W-:-:S05]  /*0370*/  VOTEU.ANY UP0, P0 ;  /* 0x00000000003f7886 */ /* 0x000fca0000000100 */
.L_x_2:
[----:B------:R-:W-:Y:S01]  /*0380*/  ISETP.NE.U32.AND P0, PT, RZ, UR4, PT ;  /* 0x00000004ff007c0c */ /* 0x000fe2000bf05070 */
[----:B------:R-:W-:Y:S01]  /*0390*/  UPLOP3.LUT UP1, UPT, UPT, UPT, UPT, 0x40, 0x0 ;  /* 0x000000000000789c */ /* 0x000fe20003f2e870 */
[----:B------:R-:W-:Y:S02]  /*03a0*/  ISETP.NE.AND.EX P2, PT, RZ, UR9, PT, P2 ;  /* 0x00000009ff007c0c */ /* 0x000fe4000bf45320 */
[----:B------:R-:W-:Y:S01]  /*03b0*/  ISETP.NE.AND.EX P0, PT, RZ, UR5, PT, P0 ;  /* 0x00000005ff007c0c */ /* 0x000fe2000bf05300 */
[----:B------:R-:W-:-:S12]  /*03c0*/  UP2UR UR53, UPR, URZ, 0x2 ;  /* 0x000000023f357883 */ /* 0x000fd80008000000 */
[----:B------:R-:W-:Y:S05]  /*03d0*/  @P0 BRA P2, `(.L_x_4) ;  /* 0x0000000000400947 */ /* 0x000fea0001000000 */
[----:B------:R-:W-:-:S04]  /*03e0*/  ISETP.NE.U32.AND P0, PT, RZ, UR8, PT ;  /* 0x00000008ff007c0c */ /* 0x000fc8000bf05070 */
[----:B------:R-:W-:-:S13]  /*03f0*/  ISETP.NE.AND.EX P0, PT, RZ, UR9, PT, P0 ;  /* 0x00000009ff007c0c */ /* 0x000fda000bf05300 */
[----:B------:R-:W-:Y:S05]  /*0400*/  @!P0 BRA `(.L_x_5) ;  /* 0x00000000002c8947 */ /* 0x000fea0003800000 */
[----:B------:R-:W-:Y:S01]  /*0410*/  PRMT R2, R4, 0x9910, RZ ;  /* 0x0000991004027816 */ /* 0x000fe200000000ff */
[----:B------:R-:W-:Y:S02]  /*0420*/  UISETP.NE.U32.AND UP1, UPT, UR4, URZ, UPT ;  /* 0x0000003f0400728c */ /* 0x000fe4000bf25070 */
[----:B------:R-:W-:Y:S01]  /*0430*/  USEL UR4, URZ, 0xffffffff, UP0 ;  /* 0xffffffff3f047887 */ /* 0x000fe20008000000 */
[----:B------:R-:W-:Y:S01]  /*0440*/  R2UR UR7, R2 ;  /* 0x00000000020772ca */ /* 0x000fe200000e0000 */
[----:B------:R-:W-:-:S12]  /*0450*/  UISETP.NE.AND.EX UP0, UPT, UR5, URZ, UPT, UP1 ;  /* 0x0000003f0500728c */ /* 0x000fd8000bf05310 */
[----:B------:R-:W-:-:S11]  /*0460*/  UISETP.NE.AND UP2, UPT, UR7, URZ, UPT ;  /* 0x0000003f0700728c */ /* 0x000fd6000bf45270 */
[----:B------:R-:W-:-:S04]  /*0470*/  @!UP2 USEL UR4, URZ, 0xffffffff, UP0 ;  /* 0xffffffff3f04a887 */ /* 0x000fc80008000000 */
[----:B------:R-:W-:-:S04]  /*0480*/  ULOP3.LUT UR4, UR4, 0x1, URZ, 0xc0, !UPT ;  /* 0x0000000104047892 */ /* 0x000fc8000f8ec03f */
[----:B------:R-:W-:-:S04]  /*0490*/  UISETP.EQ.U32.AND UP0, UPT, UR4, 0x1, UPT ;  /* 0x000000010400788c */ /* 0x000fc8000bf02070 */
[----:B------:R-:W-:Y:S01]  /*04a0*/  UP2UR UR53, UPR, URZ, 0x1 ;  /* 0x000000013f357883 */ /* 0x000fe20008000000 */
[----:B------:R-:W-:Y:S11]  /*04b0*/  BRA `(.L_x_4) ;  /* 0x0000000000087947 */ /* 0x000ff60003800000 */
.L_x_5:
[----:B------:R-:W-:-:S04]  /*04c0*/  UPLOP3.LUT UP0, UPT, UPT, UPT, UP0, 0x40, 0x0 ;  /* 0x000000000000789c */ /* 0x000fc80003f0e800 */
[----:B------:R-:W-:-:S12]  /*04d0*/  UP2UR UR53, UPR, URZ, 0x1 ;  /* 0x000000013f357883 */ /* 0x000fd80008000000 */
.L_x_4:
[----:B------:R-:W1:Y:S01]  /*04e0*/  SHFL.IDX PT, R2, R0, RZ, 0x1f ;  /* 0x00001fff00027589 */ /* 0x000e6200000e0000 */
[----:B------:R-:W-:Y:S02]  /*04f0*/  UISETP.NE.AND UP0, UPT, UR46, URZ, UPT ;  /* 0x0000003f2e00728c */ /* 0x000fe4000bf05270 */
[----:B------:R-:W-:Y:S02]  /*0500*/  UISETP.NE.AND UP1, UPT, UR6, URZ, UPT ;  /* 0x0000003f0600728c */ /* 0x000fe4000bf25270 */
[----:B------:R-:W-:Y:S02]  /*0510*/  UP2UR UR47, UPR, URZ, 0x1 ;  /* 0x000000013f2f7883 */ /* 0x000fe40008000000 */
[----:B------:R-:W-:Y:S02]  /*0520*/  UISETP.EQ.OR UP0, UPT, UR46, 0x3, !UP0 ;  /* 0x000000032e00788c */ /* 0x000fe4000c702670 */
[----:B------:R-:W-:Y:S02]  /*0530*/  UIADD3 UR9, UR6, -0x1, URZ ;  /* 0xffffffff06097890 */ /* 0x000fe4000fffe03f */
[----:B------:R-:W-:Y:S01]  /*0540*/  UISETP.EQ.AND UP0, UPT, UR6, URZ, UP0 ;  /* 0x0000003f0600728c */ /* 0x000fe20008702270 */
[----:B-1----:R-:W-:-:S13]  /*0550*/  ISETP.NE.AND P0, PT, R2, RZ, PT ;  /* 0x000000ff0200720c */ /* 0x002fda0003f05270 */
[----:B------:R-:W-:Y:S05]  /*0560*/  @P0 BRA `(.L_x_6) ;  /* 0x0000000000680947 */ /* 0x000fea0003800000 */
[----:B------:R-:W1:Y:S01]  /*0570*/  S2UR UR8, SR_CgaCtaId ;  /* 0x00000000000879c3 */ /* 0x000e620000008800 */
[----:B------:R-:W-:Y:S01]  /*0580*/  UMOV UR4, 0x400 ;  /* 0x0000040000047882 */ /* 0x000fe20000000000 */
[----:B------:R-:W-:Y:S01]  /*0590*/  UMOV UR5, 0x1 ;  /* 0x0000000100057882 */ /* 0x000fe20000000000 */
[----:B------:R-:W-:Y:S01]  /*05a0*/  UMOV UR6, 0x4 ;  /* 0x0000000400067882 */ /* 0x000fe20000000000 */
[----:B------:R-:W-:Y:S01]  /*05b0*/  ELECT P0, URZ, PT ;  /* 0x00000000003f782f */ /* 0x000fe20003800000 */
[----:B------:R-:W-:-:S04]  /*05c0*/  UIADD3 UR6, -UR6, 0x100000, URZ ;  /* 0x0010000006067890 */ /* 0x000fc8000fffe13f */
[----:B------:R-:W-:Y:S02]  /*05d0*/  USHF.L.U32 UR7, UR6, 0xb, URZ ;  /* 0x0000000b06077899 */ /* 0x000fe4000800063f */
[----:B------:R-:W-:Y:S02]  /*05e0*/  USHF.L.U32 UR6, UR6, 0x1, URZ ;  /* 0x0000000106067899 */ /* 0x000fe4000800063f */
[----:B-1----:R-:W-:Y:S02]  /*05f0*/  ULEA UR8, UR8, UR4, 0x18 ;  /* 0x0000000408087291 */ /* 0x002fe4000f8ec03f */
[----:B------:R-:W-:-:S04]  /*0600*/  UIADD3 UR4, -UR5, 0x100000, URZ ;  /* 0x0010000005047890 */ /* 0x000fc8000fffe13f */
[----:B------:R-:W-:Y:S02]  /*0610*/  USHF.L.U32 UR5, UR4, 0xb, URZ ;  /* 0x0000000b04057899 */ /* 0x000fe4000800063f */
[----:B------:R-:W-:Y:S01]  /*0620*/  USHF.L.U32 UR4, UR4, 0x1, URZ ;  /* 0x0000000104047899 */ /* 0x000fe2000800063f */
[----:B------:R-:W1:Y:S11]  /*0630*/  FENCE.VIEW.ASYNC.S ;  /* 0x00000000000073c6 */ /* 0x000e760000000000 */
[----:B-1----:R1:W2:Y:S01]  /*0640*/  SYNCS.EXCH.64 URZ, [UR8], UR4 ;  /* 0x00000004083f75b2 */ /* 0x0022a20008000100 */
[----:B------:R1:W3:Y:S01]  /*0650*/  SYNCS.EXCH.64 URZ, [UR8+0x30], UR6 ;  /* 0x00003006083f75b2 */ /* 0x0002e20008000100 */
[----:B------:R1:W4:Y:S01]  /*0660*/  SYNCS.EXCH.64 URZ, [UR8+0x8], UR4 ;  /* 0x00000804083f75b2 */ /* 0x0003220008000100 */
[----:B------:R1:W1:Y:S01]  /*0670*/  SYNCS.EXCH.64 URZ, [UR8+0x38], UR6 ;  /* 0x00003806083f75b2 */ /* 0x0002620008000100 */
        /* <DEDUP_REMOVED lines=8> */
[----:B------:R-:W-:Y:S01]  /*0700*/  NOP ;  /* 0x0000000000007918 */ /* 0x000fe20000000000 */
.L_x_6:
[----:B------:R-:W5:Y:S01]  /*0710*/  SHFL.IDX PT, R3, R0, RZ, 0x1f ;  /* 0x00001fff00037589 */ /* 0x000f6200000e0000 */
[----:B------:R-:W-:Y:S01]  /*0720*/  NOP ;  /* 0x0000000000007918 */ /* 0x000fe20000000000 */
[----:B-----5:R-:W-:-:S13]  /*0730*/  ISETP.NE.AND P0, PT, R3, RZ, PT ;  /* 0x000000ff0300720c */ /* 0x020fda0003f05270 */
[----:B------:R-:W-:Y:S05]  /*0740*/  @P0 BRA `(.L_x_7) ;  /* 0x0000000000580947 */ /* 0x000fea0003800000 */
[----:B-1----:R-:W1:Y:S01]  /*0750*/  S2UR UR5, SR_CgaCtaId ;  /* 0x00000000000579c3 */ /* 0x002e620000008800 */
[----:B------:R-:W-:Y:S01]  /*0760*/  UMOV UR4, 0x400 ;  /* 0x0000040000047882 */ /* 0x000fe20000000000 */
[----:B------:R-:W-:Y:S01]  /*0770*/  UMOV UR6, 0x20 ;  /* 0x0000002000067882 */ /* 0x000fe20000000000 */
[----:B------:R-:W-:Y:S01]  /*0780*/  UMOV UR7, 0x100 ;  /* 0x0000010000077882 */ /* 0x000fe20000000000 */
[----:B------:R-:W-:Y:S01]  /*0790*/  ELECT P0, URZ, PT ;  /* 0x00000000003f782f */ /* 0x000fe20003800000 */
[----:B-1----:R-:W-:Y:S02]  /*07a0*/  ULEA UR8, UR5, UR4, 0x18 ;  /* 0x0000000405087291 */ /* 0x002fe4000f8ec03f */
[----:B------:R-:W-:-:S04]  /*07b0*/  UIADD3 UR4, -UR6, 0x100000, URZ ;  /* 0x0010000006047890 */ /* 0x000fc8000fffe13f */
[----:B------:R-:W-:Y:S02]  /*07c0*/  USHF.L.U32 UR5, UR4, 0xb, URZ ;  /* 0x0000000b04057899 */ /* 0x000fe4000800063f */
[----:B------:R-:W-:Y:S02]  /*07d0*/  USHF.L.U32 UR4, UR4, 0x1, URZ ;  /* 0x0000000104047899 */ /* 0x000fe4000800063f */
[----:B------:R-:W-:-:S04]  /*07e0*/  UIADD3 UR6, -UR7, 0x100000, URZ ;  /* 0x0010000007067890 */ /* 0x000fc8000fffe13f */
[----:B------:R-:W-:Y:S02]  /*07f0*/  USHF.L.U32 UR7, UR6, 0xb, URZ ;  /* 0x0000000b06077899 */ /* 0x000fe4000800063f */
[----:B------:R-:W-:Y:S01]  /*0800*/  USHF.L.U32 UR6, UR6, 0x1, URZ ;  /* 0x0000000106067899 */ /* 0x000fe2000800063f */
[----:B------:R-:W1:Y:S03]  /*0810*/  FENCE.VIEW.ASYNC.S ;  /* 0x00000000000073c6 */ /* 0x000e660000000000 */
[----:B-1----:R1:W1:Y:S08]  /*0820*/  SYNCS.EXCH.64 URZ, [UR8+0x60], UR4 ;  /* 0x00006004083f75b2 */ /* 0x0022700008000100 */
        /* <DEDUP_REMOVED lines=8> */
.L_x_7:
[----:B-1----:R-:W1:Y:S01]  /*08b0*/  S2UR UR8, SR_CTAID.X ;  /* 0x00000000000879c3 */ /* 0x002e620000002500 */
[----:B------:R-:W5:Y:S01]  /*08c0*/  SHFL.IDX PT, R0, R0, RZ, 0x1f ;  /* 0x00001fff00007589 */ /* 0x000f6200000e0000 */
[----:B------:R-:W-:Y:S02]  /*08d0*/  SHF.R.S32.HI R3, RZ, 0x1f, R18 ;  /* 0x0000001fff037819 */ /* 0x000fe40000011412 */
[----:B------:R-:W-:Y:S02]  /*08e0*/  ELECT P0, URZ, PT ;  /* 0x00000000003f782f */ /* 0x000fe40003800000 */
[----:B------:R-:W-:Y:S01]  /*08f0*/  SHF.R.S32.HI R9, RZ, 0x1f, R2 ;  /* 0x0000001fff097819 */ /* 0x000fe20000011402 */
[----:B------:R-:W2:Y:S01]  /*0900*/  S2R R6, SR_CTAID.Y ;  /* 0x0000000000067919 */ /* 0x000ea20000002600 */
[----:B------:R-:W-:Y:S01]  /*0910*/  LEA.HI R3, R3, R18, RZ, 0x7 ;  /* 0x0000001203037211 */ /* 0x000fe200078f38ff */
[----:B------:R-:W-:Y:S01]  /*0920*/  ULDC UR4, c[0x0][0x150] ;  /* 0x0000540000047ab9 */ /* 0x000fe20000000800 */
[----:B------:R-:W-:Y:S01]  /*0930*/  LEA.HI R9, R9, R2, RZ, 0x2 ;  /* 0x0000000209097211 */ /* 0x000fe200078f10ff */
[----:B------:R-:W3:Y:S01]  /*0940*/  LDC R11, c[0x0][0x148] ;  /* 0x00005200ff0b7b82 */ /* 0x000ee20000000800 */
[----:B------:R-:W-:Y:S01]  /*0950*/  LOP3.LUT R3, R3, 0xffffff80, RZ, 0xc0, !PT ;  /* 0xffffff8003037812 */ /* 0x000fe200078ec0ff */
[----:B------:R-:W-:Y:S01]  /*0960*/  NOP ;  /* 0x0000000000007918 */ /* 0x000fe20000000000 */
[----:B------:R-:W-:Y:S01]  /*0970*/  LOP3.LUT R9, R9, 0x3ffffffc, RZ, 0xc0, !PT ;  /* 0x3ffffffc09097812 */ /* 0x000fe200078ec0ff */
[----:B------:R-:W-:Y:S01]  /*0980*/  USEL UR45, URZ, 0x1, !UP0 ;  /* 0x000000013f2d7887 */ /* 0x000fe2000c000000 */
[----:B------:R-:W-:-:S02]  /*0990*/  IADD3 R3, -R3, R18, RZ ;  /* 0x0000001203037210 */ /* 0x000fc40007ffe1ff */
[----:B------:R-:W-:Y:S02]  /*09a0*/  IADD3 R2, R2, -R9, RZ ;  /* 0x8000000902027210 */ /* 0x000fe40007ffe0ff */
[----:B------:R-:W-:-:S04]  /*09b0*/  SHF.R.S32.HI R4, RZ, 0x1f, R3 ;  /* 0x0000001fff047819 */ /* 0x000fc80000011403 */
[----:B------:R-:W-:Y:S02]  /*09c0*/  LEA.HI R4, R4, R3, RZ, 0x3 ;  /* 0x0000000304047211 */ /* 0x000fe400078f18ff */
[----:B-1----:R-:W-:Y:S02]  /*09d0*/  I2FP.F32.U32 R8, UR8 ;  /* 0x0000000800087c45 */ /* 0x002fe40008201000 */
[----:B-----5:R-:W-:Y:S02]  /*09e0*/  ISETP.NE.OR P0, PT, R0, RZ, !P0 ;  /* 0x000000ff0000720c */ /* 0x020fe40004705670 */
[--C-:B------:R-:W-:Y:S01]  /*09f0*/  SHF.R.S32.HI R0, RZ, 0x3, R4.reuse ;  /* 0x00000003ff007819 */ /* 0x100fe20000011404 */
[----:B------:R-:W-:Y:S01]  /*0a00*/  FMUL R8, R8, UR4 ;  /* 0x0000000408087c20 */ /* 0x000fe20008400000 */
[----:B------:R-:W-:Y:S01]  /*0a10*/  SHF.R.S32.HI R5, RZ, 0x1f, R4 ;  /* 0x0000001fff057819 */ /* 0x000fe20000011404 */
[----:B------:R-:W-:Y:S01]  /*0a20*/  ULDC UR4, c[0x0][0x154] ;  /* 0x0000550000047ab9 */ /* 0x000fe20000000800 */
[----:B------:R-:W1:Y:S02]  /*0a30*/  LDC R4, c[0x0][0x144] ;  /* 0x00005100ff047b82 */ /* 0x000e640000000800 */
[----:B------:R-:W-:Y:S01]  /*0a40*/  LEA.HI R5, R5, R0, RZ, 0x2 ;  /* 0x0000000005057211 */ /* 0x000fe200078f10ff */
[----:B------:R-:W5:Y:S03]  /*0a50*/  F2I.U32.TRUNC.NTZ R8, R8 ;  /* 0x0000000800087305 */ /* 0x000f66000020f000 */
[----:B------:R-:W-:Y:S01]  /*0a60*/  LOP3.LUT R5, R5, 0xfffffffc, RZ, 0xc0, !PT ;  /* 0xfffffffc05057812 */ /* 0x000fe200078ec0ff */
[----:B------:R-:W-:Y:S01]  /*0a70*/  VOTEU.ALL UP2, P0 ;  /* 0x00000000003f7886 */ /* 0x000fe20000040000 */
[----:B------:R-:W-:-:S02]  /*0a80*/  VOTEU.ALL UP3, P0 ;  /* 0x00000000003f7886 */ /* 0x000fc40000060000 */
[----:B------:R-:W-:Y:S02]  /*0a90*/  IADD3 R5, R0, -R5, RZ ;  /* 0x8000000500057210 */ /* 0x000fe40007ffe0ff */
[----:B------:R-:W4:Y:S01]  /*0aa0*/  @!UP2 S2UR UR7, SR_CgaCtaId ;  /* 0x000000000007a9c3 */ /* 0x000f220000008800 */
[----:B------:R-:W-:Y:S01]  /*0ab0*/  @!UP2 UMOV UR6, 0x400 ;  /* 0x000004000006a882 */ /* 0x000fe20000000000 */
[----:B------:R-:W-:Y:S02]  /*0ac0*/  LEA R2, R2, R5, 0x2 ;  /* 0x0000000502027211 */ /* 0x000fe400078e10ff */
[----:B--2---:R-:W-:Y:S02]  /*0ad0*/  I2FP.F32.U32 R5, R6 ;  /* 0x0000000600057245 */ /* 0x004fe40000201000 */
[----:B------:R-:W-:Y:S02]  /*0ae0*/  LEA.HI R0, R2, R2, RZ, 0x1 ;  /* 0x0000000202007211 */ /* 0x000fe400078f08ff */
[----:B-----5:R-:W-:Y:S01]  /*0af0*/  IADD3 R9, -R8, RZ, RZ ;  /* 0x000000ff08097210 */ /* 0x020fe20007ffe1ff */
[----:B------:R-:W-:Y:S01]  /*0b00*/  FMUL R8, R5, UR4 ;  /* 0x0000000405087c20 */ /* 0x000fe20008400000 */
[----:B------:R-:W-:Y:S01]  /*0b10*/  LOP3.LUT R5, R0, 0xfffffffe, RZ, 0xc0, !PT ;  /* 0xfffffffe00057812 */ /* 0x000fe200078ec0ff */
[----:B------:R-:W-:-:S02]  /*0b20*/  UMOV UR4, 0x20 ;  /* 0x0000002000047882 */ /* 0x000fc40000000000 */
[----:B-1----:R-:W-:Y:S01]  /*0b30*/  IMAD R0, R4, R9, UR8 ;  /* 0x0000000804007e24 */ /* 0x002fe2000f8e0209 */
[----:B------:R-:W-:Y:S01]  /*0b40*/  IADD3 R5, R2, -R5, RZ ;  /* 0x8000000502057210 */ /* 0x000fe20007ffe0ff */
[----:B------:R-:W1:Y:S01]  /*0b50*/  F2I.U32.TRUNC.NTZ R8, R8 ;  /* 0x0000000800087305 */ /* 0x000e62000020f000 */
[----:B------:R-:W2:Y:S01]  /*0b60*/  LDC R4, c[0x0][0x140] ;  /* 0x00005000ff047b82 */ /* 0x000ea20000000800 */
[----:B------:R-:W-:-:S04]  /*0b70*/  @!UP2 UIADD3 UR4, -UR4, 0x100000, URZ ;  /* 0x001000000404a890 */ /* 0x000fc8000fffe13f */
[----:B------:R-:W-:Y:S02]  /*0b80*/  @!UP2 USHF.L.U32 UR5, UR4, 0xb, URZ ;  /* 0x0000000b0405a899 */ /* 0x000fe4000800063f */
[----:B------:R-:W-:Y:S01]  /*0b90*/  @!UP2 USHF.L.U32 UR4, UR4, 0x1, URZ ;  /* 0x000000010404a899 */ /* 0x000fe2000800063f */
[----:B------:R-:W-:Y:S02]  /*0ba0*/  ISETP.NE.AND P2, PT, R5, R0, PT ;  /* 0x000000000500720c */ /* 0x000fe40003f45270 */
[----:B------:R-:W-:-:S04]  /*0bb0*/  SHF.L.U32 R5, R2, 0x2, RZ ;  /* 0x0000000202057819 */ /* 0x000fc800000006ff */
[----:B------:R-:W-:Y:S01]  /*0bc0*/  LOP3.LUT R10, R2, 0xc, R5, 0x78, !PT ;  /* 0x0000000c020a7812 */ /* 0x000fe200078e7805 */
[----:B----4-:R-:W-:Y:S01]  /*0bd0*/  @!UP2 ULEA UR6, UR7, UR6, 0x18 ;  /* 0x000000060706a291 */ /* 0x010fe2000f8ec03f */
[----:B------:R-:W-:Y:S01]  /*0be0*/  VOTEU.ALL UP2, P0 ;  /* 0x00000000003f7886 */ /* 0x000fe20000040000 */
[----:B------:R-:W-:Y:S02]  /*0bf0*/  LOP3.LUT P0, RZ, R3, 0x7, RZ, 0xc0, !PT ;  /* 0x0000000703ff7812 */ /* 0x000fe4000780c0ff */
[----:B------:R4:W-:Y:S01]  /*0c00*/  STL [R1+0x4a8], R10 ;  /* 0x0004a80a01007387 */ /* 0x0009e20000100800 */
[----:B-1----:R-:W-:Y:S02]  /*0c10*/  IADD3 R12, -R8, RZ, RZ ;  /* 0x000000ff080c7210 */ /* 0x002fe40007ffe1ff */
[C---:B------:R-:W-:Y:S02]  /*0c20*/  @P2 LEA.HI R2, R10.reuse, R10, RZ, 0x1 ;  /* 0x0000000a0a022211 */ /* 0x040fe400078f08ff */
[----:B------:R-:W-:Y:S01]  /*0c30*/  ISETP.LT.U32.AND P0, PT, R10, 0x2, !P0 ;  /* 0x000000020a00780c */ /* 0x000fe20004701070 */
[----:B---3--:R-:W-:Y:S01]  /*0c40*/  IMAD R5, R11, R12, R6 ;  /* 0x0000000c0b057224 */ /* 0x008fe200078e0206 */
[----:B------:R-:W-:Y:S01]  /*0c50*/  @P2 SHF.R.S32.HI R2, RZ, 0x1, R2 ;  /* 0x00000001ff022819 */ /* 0x000fe20000011402 */
[----:B------:R-:W1:Y:S02]  /*0c60*/  FENCE.VIEW.ASYNC.S ;  /* 0x00000000000073c6 */ /* 0x000e640000000000 */
[----:B-1----:R4:W1:Y:S01]  /*0c70*/  @!UP2 SYNCS.EXCH.64 URZ, [UR6+0xa0], UR4 ;  /* 0x0000a004063fa5b2 */ /* 0x0028620008000100 */
[----:B------:R-:W-:Y:S01]  /*0c80*/  SEL R3, RZ, 0x1, !P0 ;  /* 0x00000001ff037807 */ /* 0x000fe20004000000 */
[----:B------:R-:W-:Y:S01]  /*0c90*/  UISETP.EQ.AND UP2, UPT, UR46, 0x2, !UP1 ;  /* 0x000000022e00788c */ /* 0x000fe2000cf42270 */
[----:B------:R-:W-:-:S02]  /*0ca0*/  @P2 ISETP.NE.AND P3, PT, R2, R5, PT ;  /* 0x000000050200220c */ /* 0x000fc40003f65270 */
[----:B------:R-:W-:Y:S01]  /*0cb0*/  MOV R2, 0x1 ;  /* 0x0000000100027802 */ /* 0x000fe20000000f00 */
[----:B------:R-:W-:Y:S01]  /*0cc0*/  USEL UR39, URZ, 0x1, !UP2 ;  /* 0x000000013f277887 */ /* 0x000fe2000d000000 */
[----:B------:R-:W-:Y:S02]  /*0cd0*/  @P2 SEL R2, RZ, 0x1, P3 ;  /* 0x00000001ff022807 */ /* 0x000fe40001800000 */
[----:B--2---:R-:W-:Y:S02]  /*0ce0*/  ISETP.EQ.U32.AND P4, PT, R4, 0x1, PT ;  /* 0x000000010400780c */ /* 0x004fe40003f82070 */
[----:B------:R-:W-:-:S05]  /*0cf0*/  LOP3.LUT R2, R2, R3, RZ, 0xc0, !PT ;  /* 0x0000000302027212 */ /* 0x000fca00078ec0ff */
[----:B------:R4:W-:Y:S01]  /*0d00*/  STL [R1+0x4a4], R2 ;  /* 0x0004a40201007387 */ /* 0x0009e20000100800 */
[----:B------:R4:W2:Y:S01]  /*0d10*/  @!UP3 SYNCS.EXCH.64 URZ, [UR6+0xa8], UR4 ;  /* 0x0000a804063fb5b2 */ /* 0x0008a20008000100 */
[----:B------:R-:W-:Y:S01]  /*0d20*/  UISETP.GE.U32.AND UP3, UPT, UR9, 0x2, UPT ;  /* 0x000000020900788c */ /* 0x000fe2000bf66070 */
[----:B------:R-:W-:-:S03]  /*0d30*/  NOP ;  /* 0x0000000000007918 */ /* 0x000fc60000000000 */
[----:B------:R-:W-:Y:S02]  /*0d40*/  USEL UR39, UR39, 0x2, UP3 ;  /* 0x0000000227277887 */ /* 0x000fe40009800000 */
[----:B------:R-:W-:Y:S01]  /*0d50*/  USEL UR45, UR45, 0x2, UP3 ;  /* 0x000000022d2d7887 */ /* 0x000fe20009800000 */
[----:B-1----:R-:W-:Y:S11]  /*0d60*/  @!P4 BRA `(.L_x_8) ;  /* 0x000000000008c947 */ /* 0x002ff60003800000 */
[----:B--2---:R-:W-:Y:S01]  /*0d70*/  UCGABAR_ARV ;  /* 0x00000000000079c7 */ /* 0x004fe20008000000 */
[----:B------:R-:W-:Y:S05]  /*0d80*/  BRA `(.L_x_9) ;  /* 0x0000000000047947 */ /* 0x000fea0003800000 */
.L_x_8:
[----:B--2---:R-:W-:Y:S01]  /*0d90*/  NOP ;  /* 0x0000000000007918 */ /* 0x004fe20000000000 */
.L_x_9:
[----:B----4-:R-:W1:Y:S01]  /*0da0*/  LDC R2, c[0x0][0x904] ;  /* 0x00024100ff027b82 */ /* 0x010e620000000800 */
[----:B------:R-:W-:Y:S02]  /*0db0*/  MOV R3, RZ ;  /* 0x000000ff00037202 */ /* 0x000fe40000000f00 */
[----:B-1----:R-:W-:Y:S02]  /*0dc0*/  ISETP.NE.AND P2, PT, R2, 0x1, PT ;  /* 0x000000010200780c */ /* 0x002fe40003f45270 */
[----:B------:R-:W-:-:S11]  /*0dd0*/  MOV R2, UR8 ;  /* 0x0000000800027c02 */ /* 0x000fd60008000f00 */
[----:B------:R-:W1:Y:S01]  /*0de0*/  @P2 LDC R5, c[0x0][0x10] ;  /* 0x00000400ff052b82 */ /* 0x000e620000000800 */
[----:B------:R-:W-:Y:S02]  /*0df0*/  @P2 MOV R7, RZ ;  /* 0x000000ff00072202 */ /* 0x000fe40000000f00 */
[----:B------:R-:W-:-:S05]  /*0e00*/  @P2 MOV R13, RZ ;  /* 0x000000ff000d2202 */ /* 0x000fca0000000f00 */
[----:B------:R-:W2:Y:S01]  /*0e10*/  @!P2 LDC R9, c[0x0][0xc] ;  /* 0x00000300ff09ab82 */ /* 0x000ea20000000800 */
[----:B------:R-:W-:Y:S01]  /*0e20*/  ULDC UR4, c[0x0][0xc] ;  /* 0x0000030000047ab9 */ /* 0x000fe20000000800 */
[----:B------:R-:W-:Y:S01]  /*0e30*/  ULDC UR5, c[0x0][0x10] ;  /* 0x0000040000057ab9 */ /* 0x000fe20000000800 */
[----:B------:R-:W-:Y:S01]  /*0e40*/  ULDC UR6, c[0x0][0x14] ;  /* 0x0000050000067ab9 */ /* 0x000fe20000000800 */
[----:B------:R-:W-:-:S04]  /*0e50*/  UIMAD.WIDE.U32 UR4, UR4, UR5, URZ ;  /* 0x00000005040472a5 */ /* 0x000fc8000f8e003f */
[----:B------:R-:W-:Y:S02]  /*0e60*/  UIMAD.WIDE.U32 UR54, UR4, UR6, URZ ;  /* 0x00000006043672a5 */ /* 0x000fe4000f8e003f */
[----:B------:R-:W-:-:S04]  /*0e70*/  UIMAD UR38, UR5, UR6, URZ ;  /* 0x00000006052672a4 */ /* 0x000fc8000f8e023f */
[----:B------:R-:W-:Y:S01]  /*0e80*/  UIADD3 UR38, UR55, UR38, URZ ;  /* 0x0000002637267290 */ /* 0x000fe2000fffe03f */
[----:B-1----:R-:W-:-:S03]  /*0e90*/  @P2 IMAD.WIDE.U32 R4, R5, UR8, R6 ;  /* 0x0000000805042c25 */ /* 0x002fc6000f8e0006 */
[----:B------:R-:W-:Y:S02]  /*0ea0*/  @P2 MOV R19, R4 ;  /* 0x0000000400132202 */ /* 0x000fe40000000f00 */
[----:B------:R-:W-:Y:S01]  /*0eb0*/  @P2 IADD3 R21, R5, R13, RZ ;  /* 0x0000000d05152210 */ /* 0x000fe20007ffe0ff */
[----:B--2---:R-:W-:-:S03]  /*0ec0*/  @!P2 IMAD.WIDE.U32 R2, R6, R9, R2 ;  /* 0x000000090602a225 */ /* 0x004fc600078e0002 */
[----:B------:R-:W-:Y:S02]  /*0ed0*/  @!P2 MOV R19, R2 ;  /* 0x000000020013a202 */ /* 0x000fe40000000f00 */
[----:B------:R-:W-:-:S03]  /*0ee0*/  @!P2 MOV R21, R3 ;  /* 0x000000030015a202 */ /* 0x000fc60000000f00 */
[----:B------:R1:W-:Y:S04]  /*0ef0*/  STL [R1+0x4ac], R19 ;  /* 0x0004ac1301007387 */ /* 0x0003e80000100800 */
[----:B------:R1:W-:Y:S01]  /*0f00*/  STL [R1+0x4b0], R21 ;  /* 0x0004b01501007387 */ /* 0x0003e20000100800 */
[----:B------:R-:W-:Y:S05]  /*0f10*/  @!P4 BRA `(.L_x_10) ;  /* 0x00000000000cc947 */ /* 0x000fea0003800000 */
[----:B------:R-:W-:Y:S01]  /*0f20*/  UCGABAR_WAIT ;  /* 0x0000000000007dc7 */ /* 0x000fe20008000000 */
[----:B------:R-:W-:Y:S01]  /*0f30*/  CCTL.IVALL ;  /* 0x00000000ff00798f */ /* 0x000fe20002000000 */
[----:B------:R-:W-:Y:S05]  /*0f40*/  BRA `(.L_x_11) ;  /* 0x0000000000047947 */ /* 0x000fea0003800000 */
.L_x_10:
[----:B------:R-:W-:Y:S06]  /*0f50*/  BAR.SYNC.DEFER_BLOCKING 0x0 ;  /* 0x0000000000007b1d */ /* 0x000fec0000010000 */
.L_x_11:
[----:B------:R-:W-:Y:S01]  /*0f60*/  PLOP3.LUT P0, PT, PT, PT, UP1, 0x80, 0x0 ;  /* 0x000000000000781c */ /* 0x000fe20003f0f018 */
[----:B------:R-:W2:-:S12]  /*0f70*/  S2UR UR37, SR_CgaCtaId ;  /* 0x00000000002579c3 */ /* 0x000e980000008800 */
[----:B------:R-:W-:Y:S05]  /*0f80*/  @!P0 BRA `(.L_x_12) ;  /* 0x0000034400f08947 */ /* 0x000fea0003800000 */
[----:B------:R-:W-:-:S06]  /*0f90*/  UISETP.GT.U32.AND UP0, UPT, UR9, 0x1, UPT ;  /* 0x000000010900788c */ /* 0x000fcc000bf04070 */
[----:B------:R-:W-:-:S13]  /*0fa0*/  PLOP3.LUT P0, PT, PT, PT, UP0, 0x80, 0x0 ;  /* 0x000000000000781c */ /* 0x000fda0003f0f008 */
[----:B--2---:R-:W-:Y:S05]  /*0fb0*/  @P0 EXIT ;  /* 0x000000000000094d */ /* 0x004fea0003800000 */
[----:B------:R-:W-:Y:S01]  /*0fc0*/  PRMT R2, RZ, 0x7610, R2 ;  /* 0x00007610ff027816 */ /* 0x000fe20000000002 */
[----:B------:R-:W-:Y:S01]  /*0fd0*/  ULDC.64 UR4, c[0x0][0x8f8] ;  /* 0x00023e0000047ab9 */ /* 0x000fe20000000a00 */
[----:B------:R-:W-:Y:S01]  /*0fe0*/  UMOV UR41, 0xffffffff ;  /* 0xffffffff00297882 */ /* 0x000fe20000000000 */
[----:B------:R-:W-:Y:S01]  /*0ff0*/  ISETP.GE.U32.AND P0, PT, R19, UR4, PT ;  /* 0x0000000413007c0c */ /* 0x000fe2000bf06070 */
[----:B------:R-:W-:Y:S01]  /*1000*/  UMOV UR43, 0xffffffff ;  /* 0xffffffff002b7882 */ /* 0x000fe20000000000 */
[----:B------:R2:W-:Y:S01]  /*1010*/  STL.S16 [R1+0x4b8], R2 ;  /* 0x0004b80201007387 */ /* 0x0005e20000100600 */
[----:B------:R-:W-:Y:S02]  /*1020*/  MOV R5, 0xffffffff ;  /* 0xffffffff00057802 */ /* 0x000fe40000000f00 */
[----:B------:R-:W-:Y:S02]  /*1030*/  ISETP.GE.U32.AND.EX P0, PT, R21, UR5, PT, P0 ;  /* 0x0000000515007c0c */ /* 0x000fe4000bf06100 */
[----:B------:R-:W-:-:S11]  /*1040*/  PRMT R4, RZ, 0x7610, R4 ;  /* 0x00007610ff047816 */ /* 0x000fd60000000004 */
[----:B--2---:R-:W-:Y:S05]  /*1050*/  @P0 BRA `(.L_x_13) ;  /* 0x0000000400340947 */ /* 0x004fea0003800000 */
[----:B------:R-:W2:Y:S01]  /*1060*/  LDC.64 R14, c[0x0][0x8d0] ;  /* 0x00023400ff0e7b82 */ /* 0x000ea20000000a00 */
[----:B------:R-:W-:Y:S02]  /*1070*/  MOV R2, R19 ;  /* 0x0000001300027202 */ /* 0x000fe40000000f00 */
[----:B------:R-:W-:-:S05]  /*1080*/  MOV R3, R21 ;  /* 0x0000001500037202 */ /* 0x000fca0000000f00 */
[----:B------:R-:W3:Y:S08]  /*1090*/  LDC R10, c[0x0][0x8d8] ;  /* 0x00023600ff0a7b82 */ /* 0x000ef00000000800 */
[----:B------:R-:W4:Y:S01]  /*10a0*/  LDC.64 R16, c[0x0][0x8c8] ;  /* 0x00023200ff107b82 */ /* 0x000f220000000a00 */
[----:B--2---:R-:W-:-:S04]  /*10b0*/  ISETP.NE.U32.AND P0, PT, R14, RZ, PT ;  /* 0x000000ff0e00720c */ /* 0x004fc80003f05070 */
[----:B------:R-:W-:-:S13]  /*10c0*/  ISETP.NE.AND.EX P0, PT, R15, RZ, PT, P0 ;  /* 0x000000ff0f00720c */ /* 0x000fda0003f05300 */
[----:B---34-:R-:W-:Y:S05]  /*10d0*/  @!P0 BRA `(.L_x_14) ;  /* 0x0000000000288947 */ /* 0x018fea0003800000 */
[----:B------:R-:W2:Y:S02]  /*10e0*/  LDC R9, c[0x0][0x8dc] ;  /* 0x00023700ff097b82 */ /* 0x000ea40000000800 */
[----:B--2---:R-:W-:-:S04]  /*10f0*/  IADD3 R9, P0, R19, R9, RZ ;  /* 0x0000000913097210 */ /* 0x004fc80007f1e0ff */
[----:B------:R-:W-:-:S05]  /*1100*/  IADD3.X R13, RZ, R21, RZ, P0, !PT ;  /* 0x00000015ff0d7210 */ /* 0x000fca00007fe4ff */
[----:B------:R-:W-:-:S04]  /*1110*/  IMAD.WIDE.U32 R2, R13, R14, RZ ;  /* 0x0000000e0d027225 */ /* 0x000fc800078e00ff */
[----:B------:R-:W-:-:S04]  /*1120*/  IMAD.WIDE.U32 R4, P0, R9, R15, R2 ;  /* 0x0000000f09047225 */ /* 0x000fc80007800002 */
[----:B------:R-:W-:Y:S01]  /*1130*/  IMAD.WIDE.U32 R2, R9, R14, RZ ;  /* 0x0000000e09027225 */ /* 0x000fe200078e00ff */
[----:B------:R-:W-:Y:S02]  /*1140*/  IADD3.X R9, RZ, RZ, RZ, P0, !PT ;  /* 0x000000ffff097210 */ /* 0x000fe400007fe4ff */
[----:B------:R-:W-:Y:S02]  /*1150*/  MOV R8, R5 ;  /* 0x0000000500087202 */ /* 0x000fe40000000f00 */
[----:B------:R-:W-:-:S05]  /*1160*/  IADD3 RZ, P0, R3, R4, RZ ;  /* 0x0000000403ff7210 */ /* 0x000fca0007f1e0ff */
[----:B------:R-:W-:-:S08]  /*1170*/  IMAD.WIDE.U32.X R2, R13, R15, R8, P0 ;  /* 0x0000000f0d027225 */ /* 0x000fd000000e0408 */
.L_x_14:
[-CC-:B------:R-:W-:Y:S01]  /*1180*/  SHF.R.U64 R24, R2, R10.reuse, R3.reuse ;  /* 0x0000000a02187219 */ /* 0x180fe20000001203 */
[----:B------:R-:W2:Y:S01]  /*1190*/  LDC.64 R22, c[0x0][0x8e8] ;  /* 0x00023a00ff167b82 */ /* 0x000ea20000000a00 */
[----:B------:R-:W-:Y:S01]  /*11a0*/  SHF.R.U32.HI R2, RZ, R10, R3 ;  /* 0x0000000aff027219 */ /* 0x000fe20000011603 */
[----:B------:R-:W-:Y:S01]  /*11b0*/  IMAD R11, R11, R12, R6 ;  /* 0x0000000c0b0b7224 */ /* 0x000fe200078e0206 */
[----:B------:R-:W-:-:S04]  /*11c0*/  IADD3 R5, P0, RZ, -R24, RZ ;  /* 0x80000018ff057210 */ /* 0x000fc80007f1e0ff */
[----:B------:R-:W-:Y:S01]  /*11d0*/  IADD3.X R3, RZ, ~R2, RZ, P0, !PT ;  /* 0x80000002ff037210 */ /* 0x000fe200007fe4ff */
[----:B------:R-:W3:Y:S01]  /*11e0*/  LDC R8, c[0x0][0x8c0] ;  /* 0x00023000ff087b82 */ /* 0x000ee20000000800 */
[----:B------:R-:W-:-:S03]  /*11f0*/  MOV R2, R19 ;  /* 0x0000001300027202 */ /* 0x000fc60000000f00 */
[-C--:B------:R-:W-:Y:S01]  /*1200*/  IMAD R4, R3, R16.reuse, RZ ;  /* 0x0000001003047224 */ /* 0x080fe200078e02ff */
[----:B------:R-:W-:Y:S02]  /*1210*/  MOV R3, R21 ;  /* 0x0000001500037202 */ /* 0x000fe40000000f00 */
[----:B-1----:R-:W-:Y:S01]  /*1220*/  MOV R21, 0x1 ;  /* 0x0000000100157802 */ /* 0x002fe20000000f00 */
[----:B------:R-:W1:Y:S01]  /*1230*/  LDC R14, c[0x0][0x8b0] ;  /* 0x00022c00ff0e7b82 */ /* 0x000e620000000800 */
[----:B------:R-:W-:-:S04]  /*1240*/  IMAD.WIDE.U32 R2, R5, R16, R2 ;  /* 0x0000001005027225 */ /* 0x000fc800078e0002 */
[----:B------:R-:W-:-:S03]  /*1250*/  IMAD R5, R5, R17, R4 ;  /* 0x0000001105057224 */ /* 0x000fc600078e0204 */
[----:B------:R-:W4:Y:S01]  /*1260*/  LDC R20, c[0x0][0x900] ;  /* 0x00024000ff147b82 */ /* 0x000f220000000800 */
[----:B--2---:R-:W-:Y:S02]  /*1270*/  ISETP.NE.U32.AND P0, PT, R22, RZ, PT ;  /* 0x000000ff1600720c */ /* 0x004fe40003f05070 */
[----:B------:R-:W-:Y:S02]  /*1280*/  IADD3 R3, R3, R5, RZ ;  /* 0x0000000503037210 */ /* 0x000fe40007ffe0ff */
[----:B------:R-:W-:Y:S02]  /*1290*/  ISETP.NE.AND.EX P0, PT, R23, RZ, PT, P0 ;  /* 0x000000ff1700720c */ /* 0x000fe40003f05300 */
[----:B------:R-:W-:Y:S01]  /*12a0*/  MOV R5, 0xffffffff ;  /* 0xffffffff00057802 */ /* 0x000fe20000000f00 */
[----:B------:R-:W2:Y:S01]  /*12b0*/  LDC R13, c[0x0][0x8a8] ;  /* 0x00022a00ff0d7b82 */ /* 0x000ea20000000800 */
[-CC-:B---3--:R-:W-:Y:S02]  /*12c0*/  SHF.R.U64 R10, R2, R8.reuse, R3.reuse ;  /* 0x00000008020a7219 */ /* 0x188fe40000001203 */
[----:B------:R-:W-:-:S05]  /*12d0*/  SHF.R.U32.HI R3, RZ, R8, R3 ;  /* 0x00000008ff037219 */ /* 0x000fca0000011603 */
[----:B------:R-:W3:Y:S01]  /*12e0*/  LDC R15, c[0x0][0x8f0] ;  /* 0x00023c00ff0f7b82 */ /* 0x000ee20000000800 */
[-CC-:B-1----:R-:W-:Y:S02]  /*12f0*/  SHF.R.U64 R19, R10, R14.reuse, R3.reuse ;  /* 0x0000000e0a137219 */ /* 0x182fe40000001203 */
[----:B------:R-:W-:-:S05]  /*1300*/  SHF.R.U32.HI R3, RZ, R14, R3 ;  /* 0x0000000eff037219 */ /* 0x000fca0000011603 */
[----:B------:R-:W1:Y:S01]  /*1310*/  LDC R17, c[0x0][0x8e0] ;  /* 0x00023800ff117b82 */ /* 0x000e620000000800 */
[-C--:B----4-:R-:W-:Y:S02]  /*1320*/  SHF.L.U32 R2, R5, R20.reuse, RZ ;  /* 0x0000001405027219 */ /* 0x090fe400000006ff */
[--C-:B------:R-:W-:Y:S02]  /*1330*/  SHF.R.U64 R12, R19, R20, R3.reuse ;  /* 0x00000014130c7219 */ /* 0x100fe40000001203 */
[----:B------:R-:W-:Y:S02]  /*1340*/  LOP3.LUT R8, RZ, R2, RZ, 0x33, !PT ;  /* 0x00000002ff087212 */ /* 0x000fe400078e33ff */
[----:B------:R-:W-:Y:S01]  /*1350*/  SHF.R.U32.HI R3, RZ, R20, R3 ;  /* 0x00000014ff037219 */ /* 0x000fe20000011603 */
[----:B------:R-:W4:Y:S01]  /*1360*/  LDC R16, c[0x0][0x8b8] ;  /* 0x00022e00ff107b82 */ /* 0x000f220000000800 */
[----:B------:R-:W-:Y:S01]  /*1370*/  MOV R2, R12 ;  /* 0x0000000c00027202 */ /* 0x000fe20000000f00 */
[----:B------:R-:W-:Y:S06]  /*1380*/  @!P0 BRA `(.L_x_15) ;  /* 0x0000000000288947 */ /* 0x000fec0003800000 */
[----:B------:R-:W5:Y:S02]  /*1390*/  LDC R7, c[0x0][0x8f4] ;  /* 0x00023d00ff077b82 */ /* 0x000f640000000800 */
[----:B-----5:R-:W-:-:S04]  /*13a0*/  IADD3 R7, P0, R12, R7, RZ ;  /* 0x000000070c077210 */ /* 0x020fc80007f1e0ff */
        /* <DEDUP_REMOVED lines=8> */
.L_x_15:
[----:B---3--:R-:W-:Y:S02]  /*1430*/  SHF.R.U64 R4, R2, R15, R3 ;  /* 0x0000000f02047219 */ /* 0x008fe40000001203 */
[----:B------:R-:W-:Y:S02]  /*1440*/  SHF.L.U32 R2, R21, R20, RZ ;  /* 0x0000001415027219 */ /* 0x000fe400000006ff */
[----:B------:R-:W-:Y:S02]  /*1450*/  LOP3.LUT R3, R19, R8, RZ, 0xc0, !PT ;  /* 0x0000000813037212 */ /* 0x000fe400078ec0ff */
[----:B--2---:R-:W-:Y:S02]  /*1460*/  IADD3 R5, R13, -0x1, RZ ;  /* 0xffffffff0d057810 */ /* 0x004fe40007ffe0ff */
[----:B------:R-:W-:Y:S01]  /*1470*/  IADD3 R6, -R4, RZ, RZ ;  /* 0x000000ff04067210 */ /* 0x000fe20007ffe1ff */
[----:B------:R-:W-:Y:S01]  /*1480*/  IMAD R3, R2, R4, R3 ;  /* 0x0000000402037224 */ /* 0x000fe200078e0203 */
[----:B------:R-:W-:-:S02]  /*1490*/  SEL R0, R0, R11, !P2 ;  /* 0x0000000b00007207 */ /* 0x000fc40005000000 */
[----:B------:R-:W-:Y:S01]  /*14a0*/  LOP3.LUT R5, R10, R5, RZ, 0xc0, !PT ;  /* 0x000000050a057212 */ /* 0x000fe200078ec0ff */
[----:B-1----:R-:W-:Y:S01]  /*14b0*/  IMAD R2, R6, R17, R12 ;  /* 0x0000001106027224 */ /* 0x002fe200078e020c */
[----:B------:R-:W-:Y:S01]  /*14c0*/  R2UR UR43, R24 ;  /* 0x00000000182b72ca */ /* 0x000fe200000e0000 */
[----:B----4-:R-:W-:Y:S01]  /*14d0*/  IMAD R0, R3, R16, R0 ;  /* 0x0000001003007224 */ /* 0x010fe200078e0200 */
[----:B------:R-:W-:Y:S01]  /*14e0*/  MOV R4, 0x1 ;  /* 0x0000000100047802 */ /* 0x000fe20000000f00 */
[----:B------:R-:W-:-:S05]  /*14f0*/  IMAD R5, R2, R13, R5 ;  /* 0x0000000d02057224 */ /* 0x000fca00078e0205 */
[----:B------:R-:W-:Y:S02]  /*1500*/  SEL R2, R5, R0, !P2 ;  /* 0x0000000005027207 */ /* 0x000fe40005000000 */
[----:B------:R-:W-:Y:S02]  /*1510*/  SEL R5, R0, R5, !P2 ;  /* 0x0000000500057207 */ /* 0x000fe40005000000 */
[----:B------:R-:W-:-:S15]  /*1520*/  R2UR UR41, R2 ;  /* 0x00000000022972ca */ /* 0x000fde00000e0000 */
.L_x_13:
[----:B------:R-:W-:-:S08]  /*1530*/  NOP ;  /* 0x0000000000007918 */ /* 0x000fd00000000000 */
[----:B------:R-:W2:Y:S02]  /*1540*/  USETMAXREG.TRY_ALLOC.CTAPOOL UP0, 0xf0 ;  /* 0x000000f0000079c8 */ /* 0x000ea40008000600 */
[----:B--2---:R-:W-:-:S13]  /*1550*/  PLOP3.LUT P0, PT, PT, PT, UP0, 0x80, 0x0 ;  /* 0x000000000000781c */ /* 0x004fda0003f0f008 */
[----:B------:R-:W-:Y:S05]  /*1560*/  @!P0 BRA `(.L_x_13) ;  /* 0xfffffffc00f08947 */ /* 0x000fea000383ffff */
[----:B------:R-:W-:Y:S02]  /*1570*/  ULDC.64 UR4, c[0x0][0x590] ;  /* 0x0001640000047ab9 */ /* 0x000fe40000000a00 */
[----:B------:R-:W-:-:S04]  /*1580*/  ISETP.NE.U32.AND P0, PT, RZ, UR4, PT ;  /* 0x00000004ff007c0c */ /* 0x000fc8000bf05070 */
[----:B------:R-:W-:-:S13]  /*1590*/  ISETP.NE.AND.EX P0, PT, RZ, UR5, PT, P0 ;  /* 0x00000005ff007c0c */ /* 0x000fda000bf05300 */
[----:B------:R-:W-:Y:S05]  /*15a0*/  @P0 BRA `(.L_x_16) ;  /* 0x0000000000340947 */ /* 0x000fea0003800000 */
[----:B------:R-:W-:Y:S02]  /*15b0*/  ULDC.64 UR4, c[0x0][0x588] ;  /* 0x0001620000047ab9 */ /* 0x000fe40000000a00 */
[----:B------:R-:W-:-:S04]  /*15c0*/  ISETP.NE.U32.AND P0, PT, RZ, UR4, PT ;  /* 0x00000004ff007c0c */ /* 0x000fc8000bf05070 */
[----:B------:R-:W-:-:S13]  /*15d0*/  ISETP.NE.AND.EX P0, PT, RZ, UR5, PT, P0 ;  /* 0x00000005ff007c0c */ /* 0x000fda000bf05300 */
[----:B------:R-:W-:Y:S05]  /*15e0*/  @!P0 BRA `(.L_x_17) ;  /* 0x0000000000148947 */ /* 0x000fea0003800000 */
[----:B------:R-:W2:Y:S02]  /*15f0*/  LDC.64 R2, c[0x0][0x588] ;  /* 0x00016200ff027b82 */ /* 0x000ea40000000a00 */
[----:B--2---:R2:W5:Y:S01]  /*1600*/  LDG.E R2, desc[UR56][R2.64] ;  /* 0x0000003802027981 */ /* 0x004562000c1e1900 */
[----:B------:R-:W-:-:S05]  /*1610*/  MOV R0, 0x1 ;  /* 0x0000000100007802 */ /* 0x000fca0000000f00 */
[----:B------:R2:W-:Y:S01]  /*1620*/  STL.S16 [R1+0x4b8], R0 ;  /* 0x0004b80001007387 */ /* 0x0005e20000100600 */
[----:B------:R-:W-:Y:S05]  /*1630*/  BRA `(.L_x_16) ;  /* 0x0000000000107947 */ /* 0x000fea0003800000 */
.L_x_17:
[----:B------:R-:W-:Y:S01]  /*1640*/  MOV R0, 0x1 ;  /* 0x0000000100007802 */ /* 0x000fe20000000f00 */
[----:B------:R-:W-:Y:S02]  /*1650*/  ULDC UR4, c[0x0][0x580] ;  /* 0x0001600000047ab9 */ /* 0x000fe40000000800 */
[----:B------:R-:W-:Y:S02]  /*1660*/  MOV R2, UR4 ;  /* 0x0000000400027c02 */ /* 0x000fe40008000f00 */
[----:B------:R3:W-:Y:S05]  /*1670*/  STL.S16 [R1+0x4b8], R0 ;  /* 0x0004b80001007387 */ /* 0x0007ea0000100600 */
.L_x_16:
        /* <DEDUP_REMOVED lines=8> */
[----:B------:R-:W4:Y:S02]  /*1700*/  LDC.64 R16, c[0x0][0x5a8] ;  /* 0x00016a00ff107b82 */ /* 0x000f240000000a00 */
[----:B----4-:R4:W5:Y:S01]  /*1710*/  LDG.E R16, desc[UR56][R16.64] ;  /* 0x0000003810107981 */ /* 0x010962000c1e1900 */
[----:B------:R-:W-:Y:S05]  /*1720*/  BRA `(.L_x_18) ;  /* 0x0000000000087947 */ /* 0x000fea0003800000 */
.L_x_19:
[----:B------:R-:W-:Y:S02]  /*1730*/  ULDC UR4, c[0x0][0x5a0] ;  /* 0x0001680000047ab9 */ /* 0x000fe40000000800 */
[----:B------:R-:W-:-:S07]  /*1740*/  MOV R16, UR4 ;  /* 0x0000000400107c02 */ /* 0x000fce0008000f00 */
.L_x_18:
[----:B------:R-:W-:-:S13]  /*1750*/  LOP3.LUT P0, RZ, R4, 0xff, RZ, 0xc0, !PT ;  /* 0x000000ff04ff7812 */ /* 0x000fda000780c0ff */
[----:B------:R-:W-:Y:S05]  /*1760*/  @!P0 EXIT ;  /* 0x000000000000894d */ /* 0x000fea0003800000 */
[C---:B--23--:R-:W-:Y:S01]  /*1770*/  SHF.L.U32 R0, R18.reuse, 0x4, RZ ;  /* 0x0000000412007819 */ /* 0x04cfe200000006ff */
[----:B------:R-:W-:Y:S01]  /*1780*/  ULDC UR4, c[0x0][0x28c] ;  /* 0x0000a30000047ab9 */ /* 0x000fe20000000800 */
[----:B------:R-:W-:Y:S01]  /*1790*/  SHF.L.U32 R3, R18, 0x1, RZ ;  /* 0x0000000112037819 */ /* 0x000fe200000006ff */
[----:B------:R-:W-:Y:S01]  /*17a0*/  UIADD3 UR4, UR4, 0x3f, URZ ;  /* 0x0000003f04047890 */ /* 0x000fe2000fffe03f */
[----:B------:R-:W-:Y:S01]  /*17b0*/  LOP3.LUT R4, R0, 0xe00, RZ, 0xc0, !PT ;  /* 0x00000e0000047812 */ /* 0x000fe200078ec0ff */
[----:B------:R-:W-:Y:S01]  /*17c0*/  ULOP3.LUT UR49, UR45, 0x1, URZ, 0xfc, !UPT ;  /* 0x000000012d317892 */ /* 0x000fe2000f8efc3f */
[----:B------:R-:W-:Y:S01]  /*17d0*/  SHF.L.U32 R0, R18, 0x3, RZ ;  /* 0x0000000312007819 */ /* 0x000fe200000006ff */
[----:B------:R-:W-:Y:S01]  /*17e0*/  USHF.R.S32.HI UR5, URZ, 0x1f, UR4 ;  /* 0x0000001f3f057899 */ /* 0x000fe20008011404 */
[----:B------:R-:W-:Y:S01]  /*17f0*/  LOP3.LUT R7, R4, 0x6, R3, 0xf8, !PT ;  /* 0x0000000604077812 */ /* 0x000fe200078ef803 */
[----:B------:R-:W-:Y:S01]  /*1800*/  ULOP3.LUT UR44, UR39, 0x1, URZ, 0xfc, !UPT ;  /* 0x00000001272c7892 */ /* 0x000fe2000f8efc3f */
[----:B------:R-:W-:Y:S01]  /*1810*/  LOP3.LUT R3, R0, 0x80, RZ, 0xc0, !PT ;  /* 0x0000008000037812 */ /* 0x000fe200078ec0ff */
[----:B------:R-:W-:Y:S01]  /*1820*/  ULEA.HI UR5, UR5, UR4, URZ, 0x6 ;  /* 0x0000000405057291 */ /* 0x000fe2000f8f303f */
[----:B------:R-:W-:Y:S01]  /*1830*/  LOP3.LUT R0, R7, 0x60, R0, 0xf8, !PT ;  /* 0x0000006007007812 */ /* 0x000fe200078ef800 */
[----:B------:R-:W-:Y:S01]  /*1840*/  ULDC.64 UR58, c[0x0][0x198] ;  /* 0x00006600003a7ab9 */ /* 0x000fe20000000a00 */
[--C-:B------:R-:W-:Y:S01]  /*1850*/  LOP3.LUT R3, R3, 0x10, R18.reuse, 0xf8, !PT ;  /* 0x0000001003037812 */ /* 0x100fe200078ef812 */
[----:B------:R-:W-:Y:S01]  /*1860*/  USHF.R.S32.HI UR50, URZ, 0x6, UR5 ;  /* 0x000000063f327899 */ /* 0x000fe20008011405 */
[----:B------:R-:W-:-:S02]  /*1870*/  SHF.R.U32.HI R4, RZ, 0x4, R18 ;  /* 0x00000004ff047819 */ /* 0x000fc40000011612 */
[----:B-1----:R-:W-:Y:S02]  /*1880*/  CS2R R18, SRZ ;  /* 0x0000000000127805 */ /* 0x002fe4000001ff00 */
[----:B----4-:R-:W-:Y:S01]  /*1890*/  LOP3.LUT R17, R0, R3, RZ, 0xfc, !PT ;  /* 0x0000000300117212 */ /* 0x010fe200078efcff */
[----:B------:R-:W-:Y:S01]  /*18a0*/  UMOV UR36, URZ ;  /* 0x0000003f00247c82 */ /* 0x000fe20008000000 */
[----:B------:R-:W-:Y:S01]  /*18b0*/  LOP3.LUT P0, RZ, R4, 0x1, RZ, 0xc0, !PT ;  /* 0x0000000104ff7812 */ /* 0x000fe2000780c0ff */
[----:B------:R-:W-:Y:S01]  /*18c0*/  UMOV UR51, URZ ;  /* 0x0000003f00337c82 */ /* 0x000fe20008000000 */
[----:B------:R-:W-:-:S04]  /*18d0*/  MOV R3, 0x8 ;  /* 0x0000000800037802 */ /* 0x000fc80000000f00 */
[----:B------:R-:W-:-:S07]  /*18e0*/  SEL R0, R3, 0xfffffff8, !P0 ;  /* 0xfffffff803007807 */ /* 0x000fce0004000000 */
.L_x_231:
[----:B------:R-:W-:Y:S01]  /*18f0*/  STL [R1+0x49c], RZ ;  /* 0x00049cff01007387 */ /* 0x000fe20000100800 */
[----:B------:R-:W1:Y:S01]  /*1900*/  S2UR UR9, SR_CgaCtaId ;  /* 0x00000000000979c3 */ /* 0x000e620000008800 */
[----:B------:R-:W-:Y:S01]  /*1910*/  UMOV UR48, 0x400 ;  /* 0x0000040000307882 */ /* 0x000fe20000000000 */
[----:B------:R-:W-:Y:S01]  /*1920*/  UMOV UR4, URZ ;  /* 0x0000003f00047c82 */ /* 0x000fe20008000000 */
[----:B------:R-:W-:Y:S01]  /*1930*/  STL [R1+0x498], RZ ;  /* 0x000498ff01007387 */ /* 0x000fe20000100800 */
[----:B------:R-:W-:Y:S01]  /*1940*/  UMOV UR8, URZ ;  /* 0x0000003f00087c82 */ /* 0x000fe20008000000 */
[----:B------:R-:W-:Y:S01]  /*1950*/  UMOV UR5, URZ ;  /* 0x0000003f00057c82 */ /* 0x000fe20008000000 */
[----:B------:R-:W-:Y:S01]  /*1960*/  UMOV UR10, UR51 ;  /* 0x00000033000a7c82 */ /* 0x000fe20008000000 */
[----:B------:R-:W-:Y:S01]  /*1970*/  STL [R1+0x494], RZ ;  /* 0x000494ff01007387 */ /* 0x000fe20000100800 */
[----:B------:R-:W2:Y:S01]  /*1980*/  LDC R3, c[0x0][0x28c] ;  /* 0x0000a300ff037b82 */ /* 0x000ea20000000800 */
[----:B------:R-:W-:-:S02]  /*1990*/  CS2R R236, SRZ ;  /* 0x0000000000ec7805 */ /* 0x000fc4000001ff00 */
[----:B------:R-:W-:Y:S01]  /*19a0*/  CS2R R234, SRZ ;  /* 0x0000000000ea7805 */ /* 0x000fe2000001ff00 */
[----:B------:R-:W-:Y:S01]  /*19b0*/  STL [R1+0x490], RZ ;  /* 0x000490ff01007387 */ /* 0x000fe20000100800 */
[----:B------:R-:W-:Y:S02]  /*19c0*/  CS2R R232, SRZ ;  /* 0x0000000000e87805 */ /* 0x000fe4000001ff00 */
[----:B------:R-:W-:Y:S02]  /*19d0*/  CS2R R230, SRZ ;  /* 0x0000000000e67805 */ /* 0x000fe4000001ff00 */
[----:B------:R-:W-:Y:S01]  /*19e0*/  CS2R R228, SRZ ;  /* 0x0000000000e47805 */ /* 0x000fe2000001ff00 */
[----:B------:R-:W-:Y:S01]  /*19f0*/  STL [R1+0x48c], RZ ;  /* 0x00048cff01007387 */ /* 0x000fe20000100800 */
[----:B------:R-:W-:Y:S02]  /*1a00*/  CS2R R226, SRZ ;  /* 0x0000000000e27805 */ /* 0x000fe4000001ff00 */
[----:B------:R-:W-:-:S02]  /*1a10*/  CS2R R224, SRZ ;  /* 0x0000000000e07805 */ /* 0x000fc4000001ff00 */
[----:B------:R-:W-:Y:S01]  /*1a20*/  CS2R R222, SRZ ;  /* 0x0000000000de7805 */ /* 0x000fe2000001ff00 */
[----:B------:R-:W-:Y:S01]  /*1a30*/  STL [R1+0x488], RZ ;  /* 0x000488ff01007387 */ /* 0x000fe20000100800 */
[----:B------:R-:W-:Y:S02]  /*1a40*/  CS2R R220, SRZ ;  /* 0x0000000000dc7805 */ /* 0x000fe4000001ff00 */
[----:B------:R-:W-:Y:S02]  /*1a50*/  CS2R R218, SRZ ;  /* 0x0000000000da7805 */ /* 0x000fe4000001ff00 */
[----:B------:R-:W-:Y:S01]  /*1a60*/  CS2R R216, SRZ ;  /* 0x0000000000d87805 */ /* 0x000fe2000001ff00 */
[----:B------:R-:W-:Y:S01]  /*1a70*/  STL [R1+0x484], RZ ;  /* 0x000484ff01007387 */ /* 0x000fe20000100800 */
[----:B-1----:R-:W-:Y:S01]  /*1a80*/  ULEA UR48, UR9, UR48, 0x18 ;  /* 0x0000003009307291 */ /* 0x002fe2000f8ec03f */
[----:B------:R-:W-:Y:S02]  /*1a90*/  CS2R R214, SRZ ;  /* 0x0000000000d67805 */ /* 0x000fe4000001ff00 */
[----:B------:R-:W-:Y:S01]  /*1aa0*/  CS2R R212, SRZ ;  /* 0x0000000000d47805 */ /* 0x000fe2000001ff00 */
[----:B------:R-:W-:Y:S01]  /*1ab0*/  STL [R1+0x480], RZ ;  /* 0x000480ff01007387 */ /* 0x000fe20000100800 */
[----:B------:R-:W-:-:S02]  /*1ac0*/  CS2R R210, SRZ ;  /* 0x0000000000d27805 */ /* 0x000fc4000001ff00 */
[----:B------:R-:W-:Y:S02]  /*1ad0*/  CS2R R208, SRZ ;  /* 0x0000000000d07805 */ /* 0x000fe4000001ff00 */
[----:B------:R-:W-:Y:S01]  /*1ae0*/  CS2R R206, SRZ ;  /* 0x0000000000ce7805 */ /* 0x000fe2000001ff00 */
[----:B------:R-:W-:Y:S01]  /*1af0*/  STL [R1+0x47c], RZ ;  /* 0x00047cff01007387 */ /* 0x000fe20000100800 */
[----:B--2---:R-:W-:Y:S02]  /*1b00*/  ISETP.GE.AND P0, PT, R3, 0x1, PT ;  /* 0x000000010300780c */ /* 0x004fe40003f06270 */
[----:B------:R-:W-:Y:S02]  /*1b10*/  CS2R R204, SRZ ;  /* 0x0000000000cc7805 */ /* 0x000fe4000001ff00 */
[----:B------:R-:W-:Y:S01]  /*1b20*/  CS2R R202, SRZ ;  /* 0x0000000000ca7805 */ /* 0x000fe2000001ff00 */
[----:B------:R-:W-:Y:S01]  /*1b30*/  STL [R1+0x478], RZ ;  /* 0x000478ff01007387 */ /* 0x000fe20000100800 */
[----:B------:R-:W-:-:S02]  /*1b40*/  CS2R R200, SRZ ;  /* 0x0000000000c87805 */ /* 0x000fc4000001ff00 */
[----:B------:R-:W-:Y:S02]  /*1b50*/  CS2R R198, SRZ ;  /* 0x0000000000c67805 */ /* 0x000fe4000001ff00 */
[----:B------:R-:W-:Y:S01]  /*1b60*/  CS2R R196, SRZ ;  /* 0x0000000000c47805 */ /* 0x000fe2000001ff00 */
[----:B------:R-:W-:Y:S01]  /*1b70*/  STL [R1+0x474], RZ ;  /* 0x000474ff01007387 */ /* 0x000fe20000100800 */
[----:B------:R-:W-:Y:S02]  /*1b80*/  CS2R R194, SRZ ;  /* 0x0000000000c27805 */ /* 0x000fe4000001ff00 */
        /* <DEDUP_REMOVED lines=114> */
[----:B------:R-:W-:Y:S04]  /*22b0*/  STL [R1+0x400], RZ ;  /* 0x000400ff01007387 */ /* 0x000fe80000100800 */
        /* <DEDUP_REMOVED lines=128> */
[----:B------:R-:W-:Y:S04]  /*2ac0*/  STL [R1], RZ ;  /* 0x000000ff01007387 */ /* 0x000fe80000100800 */
        /* <DEDUP_REMOVED lines=39> */
[----:B------:R-:W-:Y:S01]  /*2d40*/  STL [R1+0xa0], RZ ;  /* 0x0000a0ff01007387 */ /* 0x000fe20000100800 */
[----:B------:R-:W1:Y:S03]  /*2d50*/  S2R R0, SR_TID.X ;  /* 0x0000000000007919 */ /* 0x000e660000002100 */
        /* <DEDUP_REMOVED lines=8> */
[----:B-1----:R-:W-:-:S03]  /*2de0*/  LOP3.LUT R0, R0, 0x80, RZ, 0xc0, !PT ;  /* 0x0000008000007812 */ /* 0x002fc600078ec0ff */
[----:B------:R-:W-:Y:S01]  /*2df0*/  STL [R1+0xc4], RZ ;  /* 0x0000c4ff01007387 */ /* 0x000fe20000100800 */
[----:B------:R-:W-:-:S03]  /*2e00*/  SHF.R.U32.HI R0, RZ, 0x7, R0 ;  /* 0x00000007ff007819 */ /* 0x000fc60000011600 */
        /* <DEDUP_REMOVED lines=33> */
[----:B------:R-:W1:Y:S04]  /*3020*/  SHFL.IDX PT, R0, R0, RZ, 0x1f ;  /* 0x00001fff00007589 */ /* 0x000e6800000e0000 */
[----:B------:R2:W-:Y:S04]  /*3030*/  STL [R1+0x14c], RZ ;  /* 0x00014cff01007387 */ /* 0x0005e80000100800 */
[----:B------:R2:W-:Y:S04]  /*3040*/  STL [R1+0x150], RZ ;  /* 0x000150ff01007387 */ /* 0x0005e80000100800 */
[----:B------:R2:W-:Y:S04]  /*3050*/  STL [R1+0x154], RZ ;  /* 0x000154ff01007387 */ /* 0x0005e80000100800 */
[----:B------:R2:W-:Y:S04]  /*3060*/  STL [R1+0x158], RZ ;  /* 0x000158ff01007387 */ /* 0x0005e80000100800 */
[----:B------:R2:W-:Y:S04]  /*3070*/  STL [R1+0x15c], RZ ;  /* 0x00015cff01007387 */ /* 0x0005e80000100800 */
[----:B------:R2:W-:Y:S01]  /*3080*/  STL [R1+0x160], RZ ;  /* 0x000160ff01007387 */ /* 0x0005e20000100800 */
[----:B-1----:R-:W-:-:S02]  /*3090*/  R2UR UR6, R0 ;  /* 0x00000000000672ca */ /* 0x002fc400000e0000 */
[----:B------:R-:W-:Y:S01]  /*30a0*/  MOV R0, UR36 ;  /* 0x0000002400007c02 */ /* 0x000fe20008000f00 */
[----:B------:R2:W-:Y:S04]  /*30b0*/  STL [R1+0x164], RZ ;  /* 0x000164ff01007387 */ /* 0x0005e80000100800 */
[----:B------:R2:W-:Y:S04]  /*30c0*/  STL [R1+0x168], RZ ;  /* 0x000168ff01007387 */ /* 0x0005e80000100800 */
[----:B------:R2:W-:Y:S02]  /*30d0*/  STL [R1+0x16c], RZ ;  /* 0x00016cff01007387 */ /* 0x0005e40000100800 */
[----:B------:R-:W-:-:S02]  /*30e0*/  ULEA.HI UR7, UR6, UR6, URZ, 0x1 ;  /* 0x0000000606077291 */ /* 0x000fc4000f8f083f */
[----:B------:R2:W-:Y:S02]  /*30f0*/  STL [R1+0x170], RZ ;  /* 0x000170ff01007387 */ /* 0x0005e40000100800 */
[----:B------:R-:W-:Y:S02]  /*3100*/  ULOP3.LUT UR7, UR7, 0xffffe, URZ, 0xc0, !UPT ;  /* 0x000ffffe07077892 */ /* 0x000fe4000f8ec03f */
[----:B------:R2:W-:Y:S02]  /*3110*/  STL [R1+0x174], RZ ;  /* 0x000174ff01007387 */ /* 0x0005e40000100800 */
[----:B------:R-:W-:Y:S02]  /*3120*/  UIADD3 UR7, UR6, -UR7, URZ ;  /* 0x8000000706077290 */ /* 0x000fe4000fffe03f */
[----:B------:R2:W-:Y:S02]  /*3130*/  STL [R1+0x178], RZ ;  /* 0x000178ff01007387 */ /* 0x0005e40000100800 */
[----:B------:R-:W-:-:S02]  /*3140*/  ULEA UR7, UR7, UR48, 0xc ;  /* 0x0000003007077291 */ /* 0x000fc4000f8e603f */
[----:B------:R2:W-:Y:S02]  /*3150*/  STL [R1+0x17c], RZ ;  /* 0x00017cff01007387 */ /* 0x0005e40000100800 */
[----:B------:R-:W-:Y:S02]  /*3160*/  UIADD3 UR7, UR7, 0x6200, URZ ;  /* 0x0000620007077890 */ /* 0x000fe4000fffe03f */
[----:B------:R2:W-:Y:S02]  /*3170*/  STL [R1+0x180], RZ ;  /* 0x000180ff01007387 */ /* 0x0005e40000100800 */
[----:B------:R-:W-:Y:S02]  /*3180*/  USHF.R.U32.HI UR7, URZ, 0x4, UR7 ;  /* 0x000000043f077899 */ /* 0x000fe40008011607 */
[----:B------:R2:W-:Y:S02]  /*3190*/  STL [R1+0x184], RZ ;  /* 0x000184ff01007387 */ /* 0x0005e40000100800 */
[----:B------:R-:W-:-:S02]  /*31a0*/  ULOP3.LUT UR9, UR7, 0x3fff, URZ, 0xc0, !UPT ;  /* 0x00003fff07097892 */ /* 0x000fc4000f8ec03f */
[----:B------:R2:W-:Y:S04]  /*31b0*/  STL [R1+0x188], RZ ;  /* 0x000188ff01007387 */ /* 0x0005e80000100800 */
        /* <DEDUP_REMOVED lines=28> */
[----:B------:R2:W-:Y:S01]  /*3380*/  STL [R1+0x1fc], RZ ;  /* 0x0001fcff01007387 */ /* 0x0005e20000100800 */
[----:B------:R-:W-:Y:S05]  /*3390*/  @!P0 BRA `(.L_x_20) ;  /* 0x0000004400608947 */ /* 0x000fea0003800000 */
[----:B------:R-:W-:-:S06]  /*33a0*/  UISETP.NE.AND UP0, UPT, UR49, 0x3, UPT ;  /* 0x000000033100788c */ /* 0x000fcc000bf05270 */
[----:B------:R-:W-:-:S13]  /*33b0*/  PLOP3.LUT P1, PT, PT, PT, UP0, 0x80, 0x0 ;  /* 0x000000000000781c */ /* 0x000fda0003f2f008 */
[----:B------:R-:W-:Y:S05]  /*33c0*/  @!P1 BRA `(.L_x_21) ;  /* 0x0000000000049947 */ /* 0x000fea0003800000 */
[----:B------:R-:W-:Y:S01]  /*33d0*/  BPT.TRAP 0x1 ;  /* 0x000000040000795c */ /* 0x000fe20000300000 */
.L_x_21:
[----:B------:R-:W-:Y:S01]  /*33e0*/  ULEA UR4, UR51, UR48, 0x3 ;  /* 0x0000003033047291 */ /* 0x000fe2000f8e183f */
[----:B------:R-:W-:-:S04]  /*33f0*/  MOV R0, UR36 ;  /* 0x0000002400007c02 */ /* 0x000fc80008000f00 */
[----:B------:R-:W-:-:S04]  /*3400*/  SHF.L.U32 R0, R0, 0x1f, RZ ;  /* 0x0000001f00007819 */ /* 0x000fc800000006ff */
[----:B------:R1:W3:Y:S01]  /*3410*/  SYNCS.PHASECHK.TRANS64.TRYWAIT P0, [UR4], R0 ;  /* 0x00000000ff0075a7 */ /* 0x0002e20008000144 */
[----:B------:R-:W-:Y:S05]  /*3420*/  @!P1 BRA `(.L_x_22) ;  /* 0x0000000000049947 */ /* 0x000fea0003800000 */
[----:B------:R-:W-:Y:S01]  /*3430*/  BPT.TRAP 0x1 ;  /* 0x000000040000795c */ /* 0x000fe20000300000 */
.L_x_22:
[----:B---3--:R-:W-:Y:S05]  /*3440*/  @P0 BRA `(.L_x_23) ;  /* 0x0000000000080947 */ /* 0x008fea0003800000 */
[----:B------:R-:W3:Y:S02]  /*3450*/  SYNCS.PHASECHK.TRANS64.TRYWAIT P0, [UR4], R0 ;  /* 0x00000000ff0075a7 */ /* 0x000ee40008000144 */
[----:B---3--:R-:W-:Y:S05]  /*3460*/  @!P0 BRA `(.L_x_24) ;  /* 0x0000035c00bc8947 */ /* 0x008fea0003800000 */
.L_x_23:
[----:B------:R-:W-:Y:S01]  /*3470*/  UIADD3 UR4, UR48, 0x1e200, URZ ;  /* 0x0001e20030047890 */ /* 0x000fe2000fffe03f */
[----:B------:R-:W-:Y:S01]  /*3480*/  WARPGROUP.ARRIVE ;  /* 0x00000000000079c5 */ /* 0x000fe20000000000 */
[----:B------:R-:W-:Y:S02]  /*3490*/  ULOP3.LUT UR10, UR9, 0x10000, URZ, 0xfc, !UPT ;  /* 0x00010000090a7892 */ /* 0x000fe4000f8efc3f */
[----:B------:R-:W-:Y:S02]  /*34a0*/  USHF.R.U32.HI UR4, URZ, 0x4, UR4 ;  /* 0x000000043f047899 */ /* 0x000fe40008011604 */
[----:B------:R-:W-:Y:S02]  /*34b0*/  ULEA UR10, UR51, UR10, 0xa ;  /* 0x0000000a330a7291 */ /* 0x000fe4000f8e503f */
[----:B------:R-:W-:Y:S01]  /*34c0*/  ULOP3.LUT UR4, UR4, 0x3fff, URZ, 0xc0, !UPT ;  /* 0x00003fff04047892 */ /* 0x000fe2000f8ec03f */
[----:B------:R-:W-:Y:S01]  /*34d0*/  UMOV UR5, 0x80000020 ;  /* 0x8000002000057882 */ /* 0x000fe20000000000 */
[----:B------:R-:W-:-:S02]  /*34e0*/  UMOV UR7, 0x80000020 ;  /* 0x8000002000077882 */ /* 0x000fc40000000000 */
[----:B------:R-:W-:Y:S01]  /*34f0*/  ULOP3.LUT UR4, UR4, 0x10000, URZ, 0xfc, !UPT ;  /* 0x0001000004047892 */ /* 0x000fe2000f8efc3f */
[----:B------:R-:W-:-:S03]  /*3500*/  UMOV UR8, 0x2 ;  /* 0x0000000200087882 */ /* 0x000fc60000000000 */
[----:B------:R-:W-:-:S03]  /*3510*/  ULEA UR11, UR51, UR4, 0xa ;  /* 0x00000004330b7291 */ /* 0x000fc6000f8e503f */
[----:B------:R-:W-:-:S04]  /*3520*/  UMOV UR4, UR10 ;  /* 0x0000000a00047c82 */ /* 0x000fc80008000000 */
[----:B------:R-:W-:Y:S02]  /*3530*/  UMOV UR6, UR11 ;  /* 0x0000000b00067c82 */ /* 0x000fe40008000000 */
[----:B------:R-:W-:Y:S01]  /*3540*/  QGMMA.64x256x32.F32.E4M3.E4M3 R24, gdesc[UR4], RZ, !UPT, gsb0 ;  /* 0x03e00000041879f3 */ /* 0x000fe2000c0008ff */
[----:B------:R-:W-:Y:S01]  /*3550*/  UIADD3 UR4, UR10, 0x200, URZ ;  /* 0x000002000a047890 */ /* 0x000fe2000fffe03f */
[----:B------:R-:W-:Y:S01]  /*3560*/  UMOV UR5, 0x80000020 ;  /* 0x8000002000057882 */ /* 0x000fe20000000000 */
[----:B------:R-:W-:Y:S02]  /*3570*/  WARPGROUP.DEPBAR.LE gsb0, 0x0 ;  /* 0x00008000000079c5 */ /* 0x000fe40000010000 */
[----:B------:R-:W-:Y:S04]  /*3580*/  STL.64 [R1], R24 ;  /* 0x0000001801007387 */ /* 0x000fe80000100a00 */
[----:B------:R-:W-:Y:S04]  /*3590*/  STL.64 [R1+0x8], R26 ;  /* 0x0000081a01007387 */ /* 0x000fe80000100a00 */
        /* <DEDUP_REMOVED lines=61> */
[----:B------:R4:W-:Y:S02]  /*3970*/  STL.64 [R1+0x1f8], R150 ;  /* 0x0001f89601007387 */ /* 0x0009e40000100a00 */
[----:B----4-:R-:W-:-:S06]  /*3980*/  WARPGROUP.ARRIVE ;  /* 0x00000000000079c5 */ /* 0x010fcc0000000000 */
[----:B------:R-:W-:Y:S03]  /*3990*/  QGMMA.64x256x32.F32.E4M3.E4M3 R24, gdesc[UR4], RZ, !UPT, gsb0 ;  /* 0x03e00000041879f3 */ /* 0x000fe6000c0008ff */
[----:B------:R-:W-:Y:S02]  /*39a0*/  WARPGROUP.DEPBAR.LE gsb0, 0x0 ;  /* 0x00008000000079c5 */ /* 0x000fe40000010000 */
        /* <DEDUP_REMOVED lines=21> */
[----:B------:R4:W-:Y:S04]  /*3b00*/  STL.64 [R1+0x4c0], R108 ;  /* 0x0004c06c01007387 */ /* 0x0009e80000100a00 */
        /* <DEDUP_REMOVED lines=70> */
[----:B----4-:R-:W4:Y:S04]  /*3f70*/  LDL.LU.64 R108, [R1] ;  /* 0x00000000016c7983 */ /* 0x010f280000300a00 */
[----:B------:R-:W4:Y:S04]  /*3f80*/  LDL.LU.64 R110, [R1+0x8] ;  /* 0x00000800016e7983 */ /* 0x000f280000300a00 */
        /* <DEDUP_REMOVED lines=61> */
[----:B------:R-:W4:Y:S01]  /*4360*/  LDL.LU.64 R234, [R1+0x1f8] ;  /* 0x0001f80001ea7983 */ /* 0x000f220000300a00 */
[----:B------:R-:W-:-:S02]  /*4370*/  UIADD3 UR4, UR10, 0x2, URZ ;  /* 0x000000020a047890 */ /* 0x000fc4000fffe03f */
[----:B------:R-:W-:Y:S01]  /*4380*/  UIADD3 UR6, UR11, 0x2, URZ ;  /* 0x000000020b067890 */ /* 0x000fe2000fffe03f */
[----:B------:R-:W-:Y:S01]  /*4390*/  STL [R1+0x384], RZ ;  /* 0x000384ff01007387 */ /* 0x000fe20000100800 */
[----:B------:R-:W-:Y:S01]  /*43a0*/  UMOV UR5, 0x80000020 ;  /* 0x8000002000057882 */ /* 0x000fe20000000000 */
[----:B------:R-:W-:Y:S02]  /*43b0*/  UMOV UR7, 0x80000020 ;  /* 0x8000002000077882 */ /* 0x000fe40000000000 */
        /* <DEDUP_REMOVED lines=25> */
[----:B----4-:R-:W-:-:S06]  /*4550*/  WARPGROUP.ARRIVE ;  /* 0x00000000000079c5 */ /* 0x010fcc0000000000 */
[----:B------:R-:W-:Y:S03]  /*4560*/  QGMMA.64x256x32.F32.E4M3.E4M3 R108, gdesc[UR4], R108, gsb0 ;  /* 0x03e00000046c79f3 */ /* 0x000fe6000800086c */
[----:B------:R-:W-:Y:S02]  /*4570*/  WARPGROUP.DEPBAR.LE gsb0, 0x0 ;  /* 0x00008000000079c5 */ /* 0x000fe40000010000 */
[----:B------:R-:W-:Y:S01]  /*4580*/  STL.64 [R1], R108 ;  /* 0x0000006c01007387 */ /* 0x000fe20000100a00 */
[----:B------:R-:W-:Y:S01]  /*4590*/  UIADD3 UR4, UR10, 0x202, URZ ;  /* 0x000002020a047890 */ /* 0x000fe2000fffe03f */
[----:B------:R-:W-:Y:S02]  /*45a0*/  MOV R21, R221 ;  /* 0x000000dd00157202 */ /* 0x000fe40000000f00 */
[----:B------:R-:W-:Y:S01]  /*45b0*/  STL.64 [R1+0x8], R110 ;  /* 0x0000086e01007387 */ /* 0x000fe20000100a00 */
[----:B------:R-:W-:Y:S01]  /*45c0*/  UMOV UR5, 0x80000020 ;  /* 0x8000002000057882 */ /* 0x000fe20000000000 */
[----:B------:R-:W-:-:S02]  /*45d0*/  MOV R20, R222 ;  /* 0x000000de00147202 */ /* 0x000fc40000000f00 */
[----:B------:R-:W-:Y:S01]  /*45e0*/  STL.64 [R1+0x10], R112 ;  /* 0x0000107001007387 */ /* 0x000fe20000100a00 */
[----:B------:R-:W-:Y:S02]  /*45f0*/  MOV R15, R223 ;  /* 0x000000df000f7202 */ /* 0x000fe40000000f00 */
[----:B------:R-:W-:Y:S02]  /*4600*/  CS2R R236, SRZ ;  /* 0x0000000000ec7805 */ /* 0x000fe4000001ff00 */
[----:B------:R-:W-:Y:S01]  /*4610*/  MOV R14, R224 ;  /* 0x000000e0000e7202 */ /* 0x000fe20000000f00 */
[----:B------:R-:W-:Y:S01]  /*4620*/  STL.64 [R1+0x18], R114 ;  /* 0x0000187201007387 */ /* 0x000fe20000100a00 */
[----:B------:R-:W-:Y:S02]  /*4630*/  MOV R13, R225 ;  /* 0x000000e1000d7202 */ /* 0x000fe40000000f00 */
[----:B------:R-:W-:Y:S02]  /*4640*/  CS2R R22, SRZ ;  /* 0x0000000000167805 */ /* 0x000fe4000001ff00 */
[----:B------:R-:W-:Y:S01]  /*4650*/  MOV R12, R226 ;  /* 0x000000e2000c7202 */ /* 0x000fe20000000f00 */
[----:B------:R-:W-:Y:S01]  /*4660*/  STL.64 [R1+0x20], R116 ;  /* 0x0000207401007387 */ /* 0x000fe20000100a00 */
[----:B------:R-:W-:-:S02]  /*4670*/  MOV R11, R227 ;  /* 0x000000e3000b7202 */ /* 0x000fc40000000f00 */
[----:B------:R-:W-:Y:S01]  /*4680*/  MOV R10, R228 ;  /* 0x000000e4000a7202 */ /* 0x000fe20000000f00 */
[----:B------:R-:W-:Y:S01]  /*4690*/  STL.64 [R1+0x28], R118 ;  /* 0x0000287601007387 */ /* 0x000fe20000100a00 */
[----:B------:R-:W-:Y:S02]  /*46a0*/  MOV R9, R229 ;  /* 0x000000e500097202 */ /* 0x000fe40000000f00 */
[----:B------:R-:W-:Y:S01]  /*46b0*/  MOV R8, R230 ;  /* 0x000000e600087202 */ /* 0x000fe20000000f00 */
[----:B------:R-:W-:Y:S01]  /*46c0*/  STL.64 [R1+0x30], R120 ;  /* 0x0000307801007387 */ /* 0x000fe20000100a00 */
[----:B------:R-:W-:Y:S02]  /*46d0*/  MOV R7, R231 ;  /* 0x000000e700077202 */ /* 0x000fe40000000f00 */
[----:B------:R-:W-:Y:S01]  /*46e0*/  MOV R6, R232 ;  /* 0x000000e800067202 */ /* 0x000fe20000000f00 */
[----:B------:R-:W-:Y:S01]  /*46f0*/  STL.64 [R1+0x38], R122 ;  /* 0x0000387a01007387 */ /* 0x000fe20000100a00 */
[----:B------:R-:W-:-:S02]  /*4700*/  MOV R4, R233 ;  /* 0x000000e900047202 */ /* 0x000fc40000000f00 */
[----:B---3--:R-:W-:Y:S01]  /*4710*/  MOV R3, R234 ;  /* 0x000000ea00037202 */ /* 0x008fe20000000f00 */
[----:B------:R-:W-:Y:S01]  /*4720*/  STL.64 [R1+0x40], R124 ;  /* 0x0000407c01007387 */ /* 0x000fe20000100a00 */
[----:B-1----:R-:W-:-:S03]  /*4730*/  MOV R0, R235 ;  /* 0x000000eb00007202 */ /* 0x002fc60000000f00 */
        /* <DEDUP_REMOVED lines=55> */
[----:B-1----:R-:W4:Y:S04]  /*4ab0*/  LDL.LU.64 R150, [R1+0x568] ;  /* 0x0005680001967983 */ /* 0x002f280000300a00 */
        /* <DEDUP_REMOVED lines=21> */
[----:B---3--:R-:W-:-:S02]  /*4c10*/  CS2R R234, SRZ ;  /* 0x0000000000ea7805 */ /* 0x008fc4000001ff00 */
[----:B------:R-:W-:Y:S02]  /*4c20*/  CS2R R232, SRZ ;  /* 0x0000000000e87805 */ /* 0x000fe4000001ff00 */
[----:B------:R-:W-:Y:S01]  /*4c30*/  CS2R R230, SRZ ;  /* 0x0000000000e67805 */ /* 0x000fe2000001ff00 */
[----:B------:R1:W-:Y:S01]  /*4c40*/  STL [R1+0x31c], RZ ;  /* 0x00031cff01007387 */ /* 0x0003e20000100800 */
[----:B------:R-:W-:Y:S02]  /*4c50*/  CS2R R228, SRZ ;  /* 0x0000000000e47805 */ /* 0x000fe4000001ff00 */
[----:B------:R-:W-:Y:S02]  /*4c60*/  CS2R R226, SRZ ;  /* 0x0000000000e27805 */ /* 0x000fe4000001ff00 */
[----:B------:R-:W-:Y:S01]  /*4c70*/  CS2R R224, SRZ ;  /* 0x0000000000e07805 */ /* 0x000fe2000001ff00 */
[----:B------:R1:W-:Y:S01]  /*4c80*/  STL [R1+0x318], RZ ;  /* 0x000318ff01007387 */ /* 0x0003e20000100800 */
[----:B------:R-:W-:-:S02]  /*4c90*/  CS2R R222, SRZ ;  /* 0x0000000000de7805 */ /* 0x000fc4000001ff00 */
        /* <DEDUP_REMOVED lines=105> */
[----:B----4-:R-:W-:-:S06]  /*5330*/  WARPGROUP.ARRIVE ;  /* 0x00000000000079c5 */ /* 0x010fcc0000000000 */
[----:B------:R-:W-:Y:S01]  /*5340*/  QGMMA.64x256x32.F32.E4M3.E4M3 R24, gdesc[UR4], R24, gsb0 ;  /* 0x03e00000041879f3 */ /* 0x000fe20008000818 */
[----:B------:R-:W-:Y:S02]  /*5350*/  ULDC UR4, c[0x0][0x50c] ;  /* 0x0001430000047ab9 */ /* 0x000fe40000000800 */
[----:B------:R-:W-:-:S04]  /*5360*/  UISETP.NE.AND UP0, UPT, UR4, 0x2, UPT ;  /* 0x000000020400788c */ /* 0x000fc8000bf05270 */
[----:B------:R-:W-:-:S06]  /*5370*/  USEL UR4, URZ, 0x1, UP0 ;  /* 0x000000013f047887 */ /* 0x000fcc0008000000 */
[----:B------:R-:W-:Y:S01]  /*5380*/  ISETP.NE.AND P0, PT, RZ, UR4, PT ;  /* 0x00000004ff007c0c */ /* 0x000fe2000bf05270 */
[----:B------:R-:W-:-:S12]  /*5390*/  WARPGROUP.DEPBAR.LE gsb0, 0x0 ;  /* 0x00008000000079c5 */ /* 0x000fd80000010000 */
[----:B-1----:R-:W-:Y:S05]  /*53a0*/  @!P0 BRA `(.L_x_25) ;  /* 0x0000002400408947 */ /* 0x002fea0003800000 */
[----:B------:R-:W3:Y:S04]  /*53b0*/  LDL R22, [R1] ;  /* 0x0000000001167983 */ /* 0x000ee80000100800 */
[----:B------:R-:W4:Y:S04]  /*53c0*/  LDL R23, [R1+0x4] ;  /* 0x0000040001177983 */ /* 0x000f280000100800 */
[----:B------:R-:W2:Y:S04]  /*53d0*/  LDL R152, [R1+0x8] ;  /* 0x0000080001987983 */ /* 0x000ea80000100800 */
        /* <DEDUP_REMOVED lines=83> */
[----:B------:R1:W-:Y:S04]  /*5910*/  STL [R1+0x524], R131 ;  /* 0x0005248301007387 */ /* 0x0003e80000100800 */
[----:B-1----:R-:W3:Y:S04]  /*5920*/  LDL R131, [R1+0x158] ;  /* 0x0001580001837983 */ /* 0x002ee80000100800 */
[----:B------:R1:W-:Y:S04]  /*5930*/  STL [R1+0x520], R132 ;  /* 0x0005208401007387 */ /* 0x0003e80000100800 */
[----:B-1----:R-:W4:Y:S04]  /*5940*/  LDL R132, [R1+0x15c] ;  /* 0x00015c0001847983 */ /* 0x002f280000100800 */
[----:B------:R1:W-:Y:S04]  /*5950*/  STL [R1+0x51c], R133 ;  /* 0x00051c8501007387 */ /* 0x0003e80000100800 */
[----:B-1----:R-:W2:Y:S04]  /*5960*/  LDL R133, [R1+0x160] ;  /* 0x0001600001857983 */ /* 0x002ea80000100800 */
[----:B------:R1:W-:Y:S04]  /*5970*/  STL [R1+0x518], R134 ;  /* 0x0005188601007387 */ /* 0x0003e80000100800 */
[----:B-1----:R-:W4:Y:S04]  /*5980*/  LDL R134, [R1+0x164] ;  /* 0x0001640001867983 */ /* 0x002f280000100800 */
        /* <DEDUP_REMOVED lines=40> */
[----:B-----5:R1:W-:Y:S04]  /*5c10*/  STL [R1+0x4c4], R16 ;  /* 0x0004c41001007387 */ /* 0x0203e80000100800 */
[----:B-1----:R-:W4:Y:S04]  /*5c20*/  LDL R16, [R1+0x1b8] ;  /* 0x0001b80001107983 */ /* 0x002f280000100800 */
[----:B------:R1:W-:Y:S04]  /*5c30*/  STL [R1+0x4c0], R5 ;  /* 0x0004c00501007387 */ /* 0x0003e80000100800 */
[----:B-1----:R-:W4:Y:S04]  /*5c40*/  LDL R5, [R1+0x1bc] ;  /* 0x0001bc0001057983 */ /* 0x002f280000100800 */
[----:B------:R1:W-:Y:S04]  /*5c50*/  STL [R1+0x4bc], R2 ;  /* 0x0004bc0201007387 */ /* 0x0003e80000100800 */
[----:B-1----:R-:W4:Y:S01]  /*5c60*/  LDL R2, [R1+0x1c0] ;  /* 0x0001c00001027983 */ /* 0x002f220000100800 */
[----:B--2---:R-:W-:-:S01]  /*5c70*/  FADD R133, RZ, R133 ;  /* 0x00000085ff857221 */ /* 0x004fc20000000000 */
[----:B---3--:R-:W-:Y:S01]  /*5c80*/  FADD R236, RZ, R131 ;  /* 0x00000083ffec7221 */ /* 0x008fe20000000000 */
[----:B----4-:R-:W-:-:S01]  /*5c90*/  FADD R134, RZ, R134 ;  /* 0x00000086ff867221 */ /* 0x010fc20000000000 */
[----:B------:R-:W2:Y:S01]  /*5ca0*/  LDL.LU R131, [R1+0x524] ;  /* 0x0005240001837983 */ /* 0x000ea20000300800 */
[----:B------:R-:W-:-:S01]  /*5cb0*/  FADD R237, RZ, R132 ;  /* 0x00000084ffed7221 */ /* 0x000fc20000000000 */
[----:B------:R-:W-:Y:S01]  /*5cc0*/  FADD R135, RZ, R135 ;  /* 0x00000087ff877221 */ /* 0x000fe20000000000 */
[----:B------:R-:W-:-:S01]  /*5cd0*/  FADD R21, RZ, R21 ;  /* 0x00000015ff157221 */ /* 0x000fc20000000000 */
[----:B------:R-:W3:Y:S01]  /*5ce0*/  LDL.LU R132, [R1+0x520] ;  /* 0x0005200001847983 */ /* 0x000ee20000300800 */
[----:B------:R-:W-:-:S01]  /*5cf0*/  FADD R136, RZ, R136 ;  /* 0x00000088ff887221 */ /* 0x000fc20000000000 */
[----:B------:R-:W-:Y:S01]  /*5d00*/  FADD R20, RZ, R20 ;  /* 0x00000014ff147221 */ /* 0x000fe20000000000 */
[----:B------:R-:W-:-:S01]  /*5d10*/  FADD R22, RZ, R22 ;  /* 0x00000016ff167221 */ /* 0x000fc20000000000 */
[----:B------:R1:W-:Y:S01]  /*5d20*/  STL [R1+0x200], R133 ;  /* 0x0002008501007387 */ /* 0x0003e20000100800 */
[----:B------:R-:W-:-:S01]  /*5d30*/  FADD R23, RZ, R23 ;  /* 0x00000017ff177221 */ /* 0x000fc20000000000 */
[----:B------:R-:W-:Y:S01]  /*5d40*/  FADD R152, RZ, R152 ;  /* 0x00000098ff987221 */ /* 0x000fe20000000000 */
[----:B------:R-:W-:-:S01]  /*5d50*/  FADD R153, RZ, R153 ;  /* 0x00000099ff997221 */ /* 0x000fc20000000000 */
[----:B------:R-:W-:Y:S01]  /*5d60*/  FADD R154, RZ, R154 ;  /* 0x0000009aff9a7221 */ /* 0x000fe20000000000 */
[----:B------:R-:W-:-:S01]  /*5d70*/  FADD R155, RZ, R155 ;  /* 0x0000009bff9b7221 */ /* 0x000fc20000000000 */
[----:B------:R-:W-:Y:S01]  /*5d80*/  FADD R156, RZ, R156 ;  /* 0x0000009cff9c7221 */ /* 0x000fe20000000000 */
[----:B------:R-:W-:-:S01]  /*5d90*/  FADD R157, RZ, R157 ;  /* 0x0000009dff9d7221 */ /* 0x000fc20000000000 */
[----:B------:R-:W-:Y:S01]  /*5da0*/  FADD R137, RZ, R137 ;  /* 0x00000089ff897221 */ /* 0x000fe20000000000 */
[----:B------:R-:W-:-:S01]  /*5db0*/  FADD R158, RZ, R158 ;  /* 0x0000009eff9e7221 */ /* 0x000fc20000000000 */
[----:B-1----:R-:W4:Y:S01]  /*5dc0*/  LDL.LU R133, [R1+0x51c] ;  /* 0x00051c0001857983 */ /* 0x002f220000300800 */
        /* <DEDUP_REMOVED lines=97> */
[----:B-1----:R-:W4:Y:S04]  /*63e0*/  LDL.LU R140, [R1+0x500] ;  /* 0x00050000018c7983 */ /* 0x002f280000300800 */
[----:B------:R1:W-:Y:S01]  /*63f0*/  STL [R1+0x220], R141 ;  /* 0x0002208d01007387 */ /* 0x0003e20000100800 */
[----:B------:R-:W-:-:S03]  /*6400*/  FADD R145, RZ, R145 ;  /* 0x00000091ff917221 */ /* 0x000fc60000000000 */
        /* <DEDUP_REMOVED lines=19> */
[----:B------:R1:W-:Y:S04]  /*6540*/  STL [R1+0x23c], R148 ;  /* 0x00023c9401007387 */ /* 0x0003e80000100800 */
[----:B-1----:R-:W4:Y:S04]  /*6550*/  LDL.LU R148, [R1+0x4e0] ;  /* 0x0004e00001947983 */ /* 0x002f280000300800 */
[----:B------:R1:W-:Y:S04]  /*6560*/  STL [R1+0x240], R149 ;  /* 0x0002409501007387 */ /* 0x0003e80000100800 */
[----:B-1----:R-:W4:Y:S04]  /*6570*/  LDL.LU R149, [R1+0x4dc] ;  /* 0x0004dc0001957983 */ /* 0x002f280000300800 */
[----:B------:R1:W-:Y:S04]  /*6580*/  STL [R1+0x244], R150 ;  /* 0x0002449601007387 */ /* 0x0003e80000100800 */
[----:B-1----:R-:W4:Y:S04]  /*6590*/  LDL.LU R150, [R1+0x4d8] ;  /* 0x0004d80001967983 */ /* 0x002f280000300800 */
[----:B------:R1:W-:Y:S04]  /*65a0*/  STL [R1+0x248], R151 ;  /* 0x0002489701007387 */ /* 0x0003e80000100800 */
[----:B-1----:R-:W4:Y:S01]  /*65b0*/  LDL.LU R151, [R1+0x4d4] ;  /* 0x0004d40001977983 */ /* 0x002f220000300800 */
[----:B------:R-:W-:-:S01]  /*65c0*/  FADD R19, RZ, R19 ;  /* 0x00000013ff137221 */ /* 0x000fc20000000000 */
[----:B------:R-:W-:Y:S01]  /*65d0*/  FADD R18, RZ, R18 ;  /* 0x00000012ff127221 */ /* 0x000fe20000000000 */
[----:B------:R-:W-:-:S01]  /*65e0*/  FADD R17, RZ, R17 ;  /* 0x00000011ff117221 */ /* 0x000fc20000000000 */
[----:B------:R-:W-:-:S02]  /*65f0*/  FADD R16, RZ, R16 ;  /* 0x00000010ff107221 */ /* 0x000fc40000000000 */
[----:B------:R1:W-:Y:S01]  /*6600*/  STL [R1+0x24c], R19 ;  /* 0x00024c1301007387 */ /* 0x0003e20000100800 */
[----:B------:R-:W-:-:S03]  /*6610*/  FADD R5, RZ, R5 ;  /* 0x00000005ff057221 */ /* 0x000fc60000000000 */
[----:B-1----:R1:W5:Y:S04]  /*6620*/  LDL.LU R19, [R1+0x4d0] ;  /* 0x0004d00001137983 */ /* 0x0023680000300800 */
[----:B------:R1:W-:Y:S01]  /*6630*/  STL [R1+0x250], R18 ;  /* 0x0002501201007387 */ /* 0x0003e20000100800 */
[----:B------:R-:W-:-:S03]  /*6640*/  FADD R2, RZ, R2 ;  /* 0x00000002ff027221 */ /* 0x000fc60000000000 */
[----:B-1----:R1:W5:Y:S04]  /*6650*/  LDL.LU R18, [R1+0x4cc] ;  /* 0x0004cc0001127983 */ /* 0x0023680000300800 */
[----:B------:R2:W-:Y:S04]  /*6660*/  STL [R1+0x254], R17 ;  /* 0x0002541101007387 */ /* 0x0005e80000100800 */
[----:B--2---:R1:W5:Y:S04]  /*6670*/  LDL.LU R17, [R1+0x4c8] ;  /* 0x0004c80001117983 */ /* 0x0043680000300800 */
[----:B------:R2:W-:Y:S04]  /*6680*/  STL [R1+0x258], R16 ;  /* 0x0002581001007387 */ /* 0x0005e80000100800 */
[----:B--2---:R1:W5:Y:S04]  /*6690*/  LDL.LU R16, [R1+0x4c4] ;  /* 0x0004c40001107983 */ /* 0x0043680000300800 */
[----:B------:R2:W-:Y:S04]  /*66a0*/  STL [R1+0x25c], R5 ;  /* 0x00025c0501007387 */ /* 0x0005e80000100800 */
[----:B--2---:R1:W5:Y:S04]  /*66b0*/  LDL.LU R5, [R1+0x4c0] ;  /* 0x0004c00001057983 */ /* 0x0043680000300800 */
[----:B------:R2:W-:Y:S04]  /*66c0*/  STL [R1+0x260], R2 ;  /* 0x0002600201007387 */ /* 0x0005e80000100800 */
[----:B--2---:R1:W5:Y:S04]  /*66d0*/  LDL.LU R2, [R1+0x4bc] ;  /* 0x0004bc0001027983 */ /* 0x0043680000300800 */
[----:B------:R2:W-:Y:S04]  /*66e0*/  STL [R1+0x264], R21 ;  /* 0x0002641501007387 */ /* 0x0005e80000100800 */
[----:B------:R3:W-:Y:S01]  /*66f0*/  STL [R1+0x268], R20 ;  /* 0x0002681401007387 */ /* 0x0007e20000100800 */
[----:B--2---:R-:W-:-:S01]  /*6700*/  FADD R21, RZ, R15 ;  /* 0x0000000fff157221 */ /* 0x004fc20000000000 */
[----:B------:R-:W-:Y:S01]  /*6710*/  FADD R15, RZ, R13 ;  /* 0x0000000dff0f7221 */ /* 0x000fe20000000000 */
[----:B---3--:R-:W-:-:S01]  /*6720*/  FADD R20, RZ, R14 ;  /* 0x0000000eff147221 */ /* 0x008fc20000000000 */
[----:B------:R-:W-:Y:S01]  /*6730*/  FADD R14, RZ, R12 ;  /* 0x0000000cff0e7221 */ /* 0x000fe20000000000 */
[----:B------:R-:W-:-:S01]  /*6740*/  FADD R13, RZ, R11 ;  /* 0x0000000bff0d7221 */ /* 0x000fc20000000000 */
[----:B------:R-:W-:Y:S01]  /*6750*/  STL [R1+0x26c], R21 ;  /* 0x00026c1501007387 */ /* 0x000fe20000100800 */
[----:B------:R-:W-:-:S01]  /*6760*/  FADD R12, RZ, R10 ;  /* 0x0000000aff0c7221 */ /* 0x000fc20000000000 */
[----:B------:R-:W-:Y:S01]  /*6770*/  FADD R11, RZ, R9 ;  /* 0x00000009ff0b7221 */ /* 0x000fe20000000000 */
[----:B------:R-:W-:-:S01]  /*6780*/  FADD R10, RZ, R8 ;  /* 0x00000008ff0a7221 */ /* 0x000fc20000000000 */
[----:B------:R-:W-:Y:S01]  /*6790*/  STL [R1+0x270], R20 ;  /* 0x0002701401007387 */ /* 0x000fe20000100800 */
[----:B------:R-:W-:-:S01]  /*67a0*/  FADD R9, RZ, R7 ;  /* 0x00000007ff097221 */ /* 0x000fc20000000000 */
[----:B------:R-:W-:-:S02]  /*67b0*/  FADD R8, RZ, R6 ;  /* 0x00000006ff087221 */ /* 0x000fc40000000000 */
[----:B------:R-:W-:Y:S01]  /*67c0*/  STL [R1+0x274], R15 ;  /* 0x0002740f01007387 */ /* 0x000fe20000100800 */
[----:B------:R-:W-:-:S03]  /*67d0*/  FADD R7, RZ, R4 ;  /* 0x00000004ff077221 */ /* 0x000fc60000000000 */
        /* <DEDUP_REMOVED lines=8> */
[----:B------:R-:W-:Y:S04]  /*6860*/  STL [R1+0x288], R10 ;  /* 0x0002880a01007387 */ /* 0x000fe80000100800 */
[----:B------:R-:W-:Y:S04]  /*6870*/  STL [R1+0x28c], R9 ;  /* 0x00028c0901007387 */ /* 0x000fe80000100800 */
[----:B------:R-:W-:Y:S04]  /*6880*/  STL [R1+0x290], R8 ;  /* 0x0002900801007387 */ /* 0x000fe80000100800 */
[----:B------:R-:W-:Y:S04]  /*6890*/  STL [R1+0x294], R7 ;  /* 0x0002940701007387 */ /* 0x000fe80000100800 */
[----:B------:R-:W-:Y:S04]  /*68a0*/  STL [R1+0x298], R6 ;  /* 0x0002980601007387 */ /* 0x000fe80000100800 */
[----:B------:R2:W-:Y:S04]  /*68b0*/  STL [R1+0x29c], R4 ;  /* 0x00029c0401007387 */ /* 0x0005e80000100800 */
[----:B------:R3:W-:Y:S04]  /*68c0*/  STL [R1+0x2a0], R3 ;  /* 0x0002a00301007387 */ /* 0x0007e80000100800 */
[----:B------:R1:W-:Y:S01]  /*68d0*/  STL [R1+0x2a4], R0 ;  /* 0x0002a40001007387 */ /* 0x0003e20000100800 */
[----:B--2---:R-:W-:-:S01]  /*68e0*/  FADD R4, RZ, R26 ;  /* 0x0000001aff047221 */ /* 0x004fc20000000000 */
[----:B---3--:R-:W-:-:S04]  /*68f0*/  FADD R3, RZ, R27 ;  /* 0x0000001bff037221 */ /* 0x008fc80000000000 */
[----:B------:R2:W-:Y:S01]  /*6900*/  STL [R1+0x2a8], R4 ;  /* 0x0002a80401007387 */ /* 0x0005e20000100800 */
[----:B-1----:R-:W-:-:S03]  /*6910*/  FADD R0, RZ, R28 ;  /* 0x0000001cff007221 */ /* 0x002fc60000000000 */
[----:B------:R1:W-:Y:S04]  /*6920*/  STL [R1+0x2ac], R3 ;  /* 0x0002ac0301007387 */ /* 0x0003e80000100800 */
[----:B------:R3:W-:Y:S01]  /*6930*/  STL [R1+0x2b0], R0 ;  /* 0x0002b00001007387 */ /* 0x0007e20000100800 */
[----:B--2---:R-:W-:-:S01]  /*6940*/  FADD R4, RZ, R29 ;  /* 0x0000001dff047221 */ /* 0x004fc20000000000 */
[----:B-1----:R-:W-:-:S04]  /*6950*/  FADD R3, RZ, R30 ;  /* 0x0000001eff037221 */ /* 0x002fc80000000000 */
[----:B------:R1:W-:Y:S01]  /*6960*/  STL [R1+0x2b4], R4 ;  /* 0x0002b40401007387 */ /* 0x0003e20000100800 */
[----:B---3--:R-:W-:-:S03]  /*6970*/  FADD R0, RZ, R31 ;  /* 0x0000001fff007221 */ /* 0x008fc60000000000 */
[----:B------:R2:W-:Y:S04]  /*6980*/  STL [R1+0x2b8], R3 ;  /* 0x0002b80301007387 */ /* 0x0005e80000100800 */
[----:B------:R3:W-:Y:S01]  /*6990*/  STL [R1+0x2bc], R0 ;  /* 0x0002bc0001007387 */ /* 0x0007e20000100800 */
[----:B-1----:R-:W-:-:S01]  /*69a0*/  FADD R4, RZ, R32 ;  /* 0x00000020ff047221 */ /* 0x002fc20000000000 */
[----:B--2---:R-:W-:-:S04]  /*69b0*/  FADD R3, RZ, R33 ;  /* 0x00000021ff037221 */ /* 0x004fc80000000000 */
        /* <DEDUP_REMOVED lines=199> */
[----:B----4-:R-:W-:-:S03]  /*7630*/  FADD R0, RZ, R133 ;  /* 0x00000085ff007221 */ /* 0x010fc60000000000 */
        /* <DEDUP_REMOVED lines=38> */
[----:B------:R-:W-:-:S05]  /*78a0*/  UMOV UR8, URZ ;  /* 0x0000003f00087c82 */ /* 0x000fca0008000000 */
.L_x_25:
[----:B------:R-:W-:-:S04]  /*78b0*/  UIADD3 UR10, UR51, 0x1, URZ ;  /* 0x00000001330a7890 */ /* 0x000fc8000fffe03f */
[----:B------:R-:W-:-:S04]  /*78c0*/  UISETP.NE.AND UP0, UPT, UR10, 0x6, UPT ;  /* 0x000000060a00788c */ /* 0x000fc8000bf05270 */
[----:B------:R-:W-:Y:S02]  /*78d0*/  USEL UR5, URZ, 0x1, UP0 ;  /* 0x000000013f057887 */ /* 0x000fe40008000000 */
[----:B------:R-:W-:Y:S02]  /*78e0*/  USEL UR10, UR10, URZ, UP0 ;  /* 0x0000003f0a0a7287 */ /* 0x000fe40008000000 */
[----:B------:R-:W-:-:S06]  /*78f0*/  ULOP3.LUT UR5, UR36, UR5, URZ, 0x3c, !UPT ;  /* 0x0000000524057292 */ /* 0x000fcc000f8e3c3f */
[----:B-1----:R-:W-:Y:S01]  /*7900*/  MOV R0, UR5 ;  /* 0x0000000500007c02 */ /* 0x002fe20008000f00 */
[----:B------:R-:W-:-:S06]  /*7910*/  UMOV UR5, 0x1 ;  /* 0x0000000100057882 */ /* 0x000fcc0000000000 */
.L_x_20:
[----:B------:R-:W-:-:S04]  /*7920*/  UISETP.LT.AND UP0, UPT, UR50, 0x1, UPT ;  /* 0x000000013200788c */ /* 0x000fc8000bf01270 */
[----:B------:R-:W-:-:S04]  /*7930*/  USEL UR6, UR50, 0x1, UP0 ;  /* 0x0000000132067887 */ /* 0x000fc80008000000 */
[----:B------:R-:W-:-:S04]  /*7940*/  UIADD3 UR6, UR50, -UR6, URZ ;  /* 0x8000000632067290 */ /* 0x000fc8000fffe03f */
[----:B------:R-:W-:-:S06]  /*7950*/  UISETP.GE.AND UP0, UPT, UR6, 0x1, UPT ;  /* 0x000000010600788c */ /* 0x000fcc000bf06270 */
[----:B------:R-:W-:-:S13]  /*7960*/  PLOP3.LUT P0, PT, PT, PT, UP0, 0x80, 0x0 ;  /* 0x000000000000781c */ /* 0x000fda0003f0f008 */
[----:B------:R-:W-:Y:S05]  /*7970*/  @!P0 BRA `(.L_x_26) ;  /* 0x0000005c00f08947 */ /* 0x000fea0003800000 */
[----:B------:R-:W-:Y:S01]  /*7980*/  MOV R3, UR6 ;  /* 0x0000000600037c02 */ /* 0x000fe20008000f00 */
[----:B------:R-:W-:Y:S01]  /*7990*/  UMOV UR11, UR51 ;  /* 0x00000033000b7c82 */ /* 0x000fe20008000000 */
[----:B------:R-:W-:-:S05]  /*79a0*/  ULDC UR14, c[0x0][0x50c] ;  /* 0x00014300000e7ab9 */ /* 0x000fca0000000800 */
.L_x_34:
[----:B------:R-:W-:-:S06]  /*79b0*/  UISETP.NE.AND UP0, UPT, UR49, 0x3, UPT ;  /* 0x000000033100788c */ /* 0x000fcc000bf05270 */
[----:B------:R-:W-:-:S13]  /*79c0*/  PLOP3.LUT P1, PT, PT, PT, UP0, 0x80, 0x0 ;  /* 0x000000000000781c */ /* 0x000fda0003f2f008 */
[----:B------:R-:W-:Y:S05]  /*79d0*/  @!P1 BRA `(.L_x_27) ;  /* 0x0000000000049947 */ /* 0x000fea0003800000 */
[----:B------:R-:W-:Y:S01]  /*79e0*/  BPT.TRAP 0x1 ;  /* 0x000000040000795c */ /* 0x000fe20000300000 */
.L_x_27:
[----:B------:R-:W-:Y:S01]  /*79f0*/  ULEA UR6, UR10, UR48, 0x3 ;  /* 0x000000300a067291 */ /* 0x000fe2000f8e183f */
[----:B------:R-:W-:-:S08]  /*7a00*/  SHF.L.U32 R4, R0, 0x1f, RZ ;  /* 0x0000001f00047819 */ /* 0x000fd000000006ff */
[----:B------:R1:W3:Y:S01]  /*7a10*/  SYNCS.PHASECHK.TRANS64.TRYWAIT P0, [UR6], R4 ;  /* 0x00000004ff0075a7 */ /* 0x0002e20008000146 */
[----:B------:R-:W-:Y:S05]  /*7a20*/  @!P1 BRA `(.L_x_28) ;  /* 0x0000000000049947 */ /* 0x000fea0003800000 */
[----:B------:R-:W-:Y:S01]  /*7a30*/  BPT.TRAP 0x1 ;  /* 0x000000040000795c */ /* 0x000fe20000300000 */
.L_x_28:
[----:B---3--:R-:W-:Y:S05]  /*7a40*/  @P0 BRA `(.L_x_29) ;  /* 0x0000000000080947 */ /* 0x008fea0003800000 */
[----:B------:R-:W3:Y:S02]  /*7a50*/  SYNCS.PHASECHK.TRANS64.TRYWAIT P0, [UR6], R4 ;  /* 0x00000004ff0075a7 */ /* 0x000ee40008000146 */
[----:B---3--:R-:W-:Y:S05]  /*7a60*/  @!P0 BRA `(.L_x_30) ;  /* 0x0000031800548947 */ /* 0x008fea0003800000 */
.L_x_29:
        /* <DEDUP_REMOVED lines=129> */
[----:B------:R-:W-:Y:S02]  /*8280*/  UISETP.NE.AND UP0, UPT, UR4, URZ, UPT ;  /* 0x0000003f0400728c */ /* 0x000fe4000bf05270 */
[----:B------:R-:W-:Y:S02]  /*8290*/  USHF.R.U32.HI UR6, URZ, 0x4, UR6 ;  /* 0x000000043f067899 */ /* 0x000fe40008011606 */
[----:B------:R-:W-:Y:S02]  /*82a0*/  USEL UR5, UR5, URZ, !UP0 ;  /* 0x0000003f05057287 */ /* 0x000fe4000c000000 */
[----:B------:R-:W-:Y:S02]  /*82b0*/  ULOP3.LUT UR6, UR6, 0x3fff, URZ, 0xc0, !UPT ;  /* 0x00003fff06067892 */ /* 0x000fe4000f8ec03f */
[----:B------:R-:W-:Y:S02]  /*82c0*/  ULOP3.LUT UR12, UR9, 0x10000, URZ, 0xfc, !UPT ;  /* 0x00010000090c7892 */ /* 0x000fe4000f8efc3f */
[----:B------:R-:W-:-:S02]  /*82d0*/  ULOP3.LUT UR6, UR6, 0x10000, URZ, 0xfc, !UPT ;  /* 0x0001000006067892 */ /* 0x000fc4000f8efc3f */
[----:B------:R-:W-:Y:S02]  /*82e0*/  UISETP.NE.U32.AND UP0, UPT, UR5, URZ, UPT ;  /* 0x0000003f0500728c */ /* 0x000fe4000bf05070 */
[----:B------:R-:W-:Y:S02]  /*82f0*/  ULEA UR12, UR10, UR12, 0xa ;  /* 0x0000000c0a0c7291 */ /* 0x000fe4000f8e503f */
[----:B------:R-:W-:Y:S01]  /*8300*/  ULEA UR13, UR10, UR6, 0xa ;  /* 0x000000060a0d7291 */ /* 0x000fe2000f8e503f */
[----:B------:R-:W-:Y:S01]  /*8310*/  UMOV UR5, 0x80000020 ;  /* 0x8000002000057882 */ /* 0x000fe20000000000 */
[----:B------:R-:W-:-:S03]  /*8320*/  UMOV UR7, 0x80000020 ;  /* 0x8000002000077882 */ /* 0x000fc60000000000 */
[----:B------:R-:W-:Y:S02]  /*8330*/  UMOV UR4, UR12 ;  /* 0x0000000c00047c82 */ /* 0x000fe40008000000 */
[----:B------:R-:W-:Y:S01]  /*8340*/  UMOV UR6, UR13 ;  /* 0x0000000d00067c82 */ /* 0x000fe20008000000 */
[----:B----4-:R-:W-:-:S06]  /*8350*/  WARPGROUP.ARRIVE ;  /* 0x00000000000079c5 */ /* 0x010fcc0000000000 */
[----:B------:R-:W-:Y:S03]  /*8360*/  QGMMA.64x256x32.F32.E4M3.E4M3 R108, gdesc[UR4], R108, UP0, gsb0 ;  /* 0x03e00000046c79f3 */ /* 0x000fe6000b80086c */
        /* <DEDUP_REMOVED lines=65> */
[----:B----4-:R-:W4:Y:S04]  /*8780*/  LDL.LU.64 R234, [R1+0x8b8] ;  /* 0x0008b80001ea7983 */ /* 0x010f280000300a00 */
[----:B------:R-:W2:Y:S04]  /*8790*/  LDL.LU.64 R232, [R1+0x8b0] ;  /* 0x0008b00001e87983 */ /* 0x000ea80000300a00 */
[----:B------:R-:W3:Y:S04]  /*87a0*/  LDL.LU.64 R230, [R1+0x8a8] ;  /* 0x0008a80001e67983 */ /* 0x000ee80000300a00 */
        /* <DEDUP_REMOVED lines=60> */
[----:B------:R-:W3:Y:S01]  /*8b70*/  LDL.LU.64 R108, [R1+0x6c0] ;  /* 0x0006c000016c7983 */ /* 0x000ee20000300a00 */
[----:B------:R-:W-:Y:S01]  /*8b80*/  UIADD3 UR4, UR12, 0x200, URZ ;  /* 0x000002000c047890 */ /* 0x000fe2000fffe03f */
[----:B------:R-:W-:-:S02]  /*8b90*/  UMOV UR5, 0x80000020 ;  /* 0x8000002000057882 */ /* 0x000fc40000000000 */
[----:B----4-:R-:W-:Y:S04]  /*8ba0*/  STL.64 [R1+0x6b8], R234 ;  /* 0x0006b8ea01007387 */ /* 0x010fe80000100a00 */
[----:B--2---:R-:W-:Y:S04]  /*8bb0*/  STL.64 [R1+0x6b0], R232 ;  /* 0x0006b0e801007387 */ /* 0x004fe80000100a00 */
[----:B---3--:R-:W-:Y:S04]  /*8bc0*/  STL.64 [R1+0x6a8], R230 ;  /* 0x0006a8e601007387 */ /* 0x008fe80000100a00 */
        /* <DEDUP_REMOVED lines=38> */
[----:B------:R-:W-:Y:S01]  /*8e30*/  STL.64 [R1+0x570], R152 ;  /* 0x0005709801007387 */ /* 0x000fe20000100a00 */
[----:B------:R-:W-:-:S06]  /*8e40*/  WARPGROUP.ARRIVE ;  /* 0x00000000000079c5 */ /* 0x000fcc0000000000 */
[----:B------:R-:W-:Y:S03]  /*8e50*/  QGMMA.64x256x32.F32.E4M3.E4M3 R24, gdesc[UR4], R24, UP0, gsb0 ;  /* 0x03e00000041879f3 */ /* 0x000fe6000b800818 */
        /* <DEDUP_REMOVED lines=23> */
[----:B--2---:R-:W2:Y:S04]  /*8fd0*/  LDL.LU.64 R108, [R1] ;  /* 0x00000000016c7983 */ /* 0x004ea80000300a00 */
[----:B------:R-:W2:Y:S04]  /*8fe0*/  LDL.LU.64 R110, [R1+0x8] ;  /* 0x00000800016e7983 */ /* 0x000ea80000300a00 */
        /* <DEDUP_REMOVED lines=61> */
[----:B------:R-:W2:Y:S01]  /*93c0*/  LDL.LU.64 R234, [R1+0x1f8] ;  /* 0x0001f80001ea7983 */ /* 0x000ea20000300a00 */
[----:B------:R-:W-:-:S02]  /*93d0*/  UIADD3 UR4, UR12, 0x2, URZ ;  /* 0x000000020c047890 */ /* 0x000fc4000fffe03f */
[----:B------:R-:W-:Y:S01]  /*93e0*/  UIADD3 UR6, UR13, 0x2, URZ ;  /* 0x000000020d067890 */ /* 0x000fe2000fffe03f */
[----:B------:R-:W-:Y:S01]  /*93f0*/  UMOV UR5, 0x80000020 ;  /* 0x8000002000057882 */ /* 0x000fe20000000000 */
[----:B------:R-:W-:Y:S01]  /*9400*/  UMOV UR7, 0x80000020 ;  /* 0x8000002000077882 */ /* 0x000fe20000000000 */
[----:B--2---:R-:W-:-:S06]  /*9410*/  WARPGROUP.ARRIVE ;  /* 0x00000000000079c5 */ /* 0x004fcc0000000000 */
[----:B------:R-:W-:Y:S03]  /*9420*/  QGMMA.64x256x32.F32.E4M3.E4M3 R108, gdesc[UR4], R108, gsb0 ;  /* 0x03e00000046c79f3 */ /* 0x000fe6000800086c */
[----:B------:R-:W-:Y:S02]  /*9430*/  WARPGROUP.DEPBAR.LE gsb0, 0x0 ;  /* 0x00008000000079c5 */ /* 0x000fe40000010000 */
[----:B------:R-:W-:Y:S01]  /*9440*/  STL.64 [R1], R108 ;  /* 0x0000006c01007387 */ /* 0x000fe20000100a00 */
[----:B------:R-:W-:Y:S02]  /*9450*/  MOV R13, R234 ;  /* 0x000000ea000d7202 */ /* 0x000fe40000000f00 */
[----:B------:R-:W-:Y:S01]  /*9460*/  MOV R11, R235 ;  /* 0x000000eb000b7202 */ /* 0x000fe20000000f00 */
[----:B------:R-:W-:Y:S01]  /*9470*/  STL.64 [R1+0x8], R110 ;  /* 0x0000086e01007387 */ /* 0x000fe20000100a00 */
[----:B------:R-:W-:-:S02]  /*9480*/  MOV R21, R232 ;  /* 0x000000e800157202 */ /* 0x000fc40000000f00 */
[----:B------:R-:W-:Y:S01]  /*9490*/  MOV R15, R233 ;  /* 0x000000e9000f7202 */ /* 0x000fe20000000f00 */
[----:B------:R-:W-:Y:S01]  /*94a0*/  STL.64 [R1+0x10], R112 ;  /* 0x0000107001007387 */ /* 0x000fe20000100a00 */
[----:B------:R-:W-:Y:S02]  /*94b0*/  MOV R6, R226 ;  /* 0x000000e200067202 */ /* 0x000fe40000000f00 */
[----:B-1----:R-:W-:Y:S01]  /*94c0*/  MOV R4, R227 ;  /* 0x000000e300047202 */ /* 0x002fe20000000f00 */
[----:B------:R-:W-:Y:S01]  /*94d0*/  STL.64 [R1+0x18], R114 ;  /* 0x0000187201007387 */ /* 0x000fe20000100a00 */
[----:B------:R-:W-:Y:S02]  /*94e0*/  MOV R8, R224 ;  /* 0x000000e000087202 */ /* 0x000fe40000000f00 */
        /* <DEDUP_REMOVED lines=8> */
[----:B------:R-:W-:-:S03]  /*9570*/  MOV R12, R211 ;  /* 0x000000d3000c7202 */ /* 0x000fc60000000f00 */
        /* <DEDUP_REMOVED lines=57> */
[----:B-1----:R1:W5:Y:S04]  /*9910*/  LDL.LU.64 R234, [R1+0x6b8] ;  /* 0x0006b80001ea7983 */ /* 0x0023680000300a00 */
[----:B------:R1:W5:Y:S04]  /*9920*/  LDL.LU.64 R232, [R1+0x6b0] ;  /* 0x0006b00001e87983 */ /* 0x0003680000300a00 */
        /* <DEDUP_REMOVED lines=62> */
[----:B------:R-:W-:Y:S01]  /*9d10*/  UIADD3 UR4, UR12, 0x202, URZ ;  /* 0x000002020c047890 */ /* 0x000fe2000fffe03f */
[----:B------:R-:W-:Y:S01]  /*9d20*/  UMOV UR5, 0x80000020 ;  /* 0x8000002000057882 */ /* 0x000fe20000000000 */
[----:B------:R-:W-:-:S04]  /*9d30*/  UIADD3 UR8, UR8, 0x2, URZ ;  /* 0x0000000208087890 */ /* 0x000fc8000fffe03f */
[----:B------:R-:W-:Y:S01]  /*9d40*/  UISETP.NE.AND UP0, UPT, UR8, UR14, UPT ;  /* 0x0000000e0800728c */ /* 0x000fe2000bf05270 */
[----:B--2---:R-:W-:-:S06]  /*9d50*/  WARPGROUP.ARRIVE ;  /* 0x00000000000079c5 */ /* 0x004fcc0000000000 */
[----:B------:R-:W-:Y:S01]  /*9d60*/  QGMMA.64x256x32.F32.E4M3.E4M3 R24, gdesc[UR4], R24, gsb0 ;  /* 0x03e00000041879f3 */ /* 0x000fe20008000818 */
[----:B------:R-:W-:-:S06]  /*9d70*/  USEL UR4, URZ, 0x1, UP0 ;  /* 0x000000013f047887 */ /* 0x000fcc0008000000 */
[----:B------:R-:W-:Y:S01]  /*9d80*/  ISETP.NE.AND P0, PT, RZ, UR4, PT ;  /* 0x00000004ff007c0c */ /* 0x000fe2000bf05270 */
[----:B------:R-:W-:-:S12]  /*9d90*/  WARPGROUP.DEPBAR.LE gsb0, 0x0 ;  /* 0x00008000000079c5 */ /* 0x000fd80000010000 */
[----:B-1----:R-:W-:Y:S05]  /*9da0*/  @!P0 BRA `(.L_x_31) ;  /* 0x0000003800788947 */ /* 0x002fea0003800000 */
[----:B------:R1:W-:Y:S04]  /*9db0*/  STL [R1+0x66c], R51 ;  /* 0x00066c3301007387 */ /* 0x0003e80000100800 */
[----:B-1----:R-:W2:Y:S04]  /*9dc0*/  LDL R51, [R1] ;  /* 0x0000000001337983 */ /* 0x002ea80000100800 */
[----:B------:R1:W-:Y:S04]  /*9dd0*/  STL [R1+0x668], R52 ;  /* 0x0006683401007387 */ /* 0x0003e80000100800 */
[----:B-1----:R-:W3:Y:S04]  /*9de0*/  LDL R52, [R1+0x4] ;  /* 0x0000040001347983 */ /* 0x002ee80000100800 */
        /* <DEDUP_REMOVED lines=161> */
[----:B-1----:R-:W4:Y:S04]  /*a800*/  LDL.LU R133, [R1+0x214] ;  /* 0x0002140001857983 */ /* 0x002f280000300800 */
        /* <DEDUP_REMOVED lines=33> */
[----:B-1----:R-:W4:Y:S04]  /*aa20*/  LDL.LU R150, [R1+0x200] ;  /* 0x0002000001967983 */ /* 0x002f280000300800 */
[----:B------:R1:W-:Y:S04]  /*aa30*/  STL [R1+0x4dc], R151 ;  /* 0x0004dc9701007387 */ /* 0x0003e80000100800 */
[----:B-1----:R-:W4:Y:S04]  /*aa40*/  LDL R151, [R1+0x188] ;  /* 0x0001880001977983 */ /* 0x002f280000100800 */
[----:B-----5:R1:W-:Y:S04]  /*aa50*/  STL [R1+0x4d8], R19 ;  /* 0x0004d81301007387 */ /* 0x0203e80000100800 */
        /* <DEDUP_REMOVED lines=14> */
[----:B-1----:R-:W4:Y:S01]  /*ab40*/  LDL R0, [R1+0x144] ;  /* 0x0001440001007983 */ /* 0x002f220000100800 */
[----:B--2---:R-:W-:-:S01]  /*ab50*/  FADD R22, R51, R22 ;  /* 0x0000001633167221 */ /* 0x004fc20000000000 */
[----:B---3--:R-:W-:Y:S01]  /*ab60*/  FADD R23, R52, R23 ;  /* 0x0000001734177221 */ /* 0x008fe20000000000 */
[----:B----4-:R-:W-:-:S01]  /*ab70*/  FADD R152, R53, R152 ;  /* 0x0000009835987221 */ /* 0x010fc20000000000 */
[----:B------:R-:W2:Y:S01]  /*ab80*/  LDL.LU R51, [R1+0x66c] ;  /* 0x00066c0001337983 */ /* 0x000ea20000300800 */
[----:B------:R-:W-:-:S01]  /*ab90*/  FADD R153, R54, R153 ;  /* 0x0000009936997221 */ /* 0x000fc20000000000 */
[----:B------:R-:W-:-:S02]  /*aba0*/  FADD R154, R55, R154 ;  /* 0x0000009a379a7221 */ /* 0x000fc40000000000 */
[----:B------:R-:W3:Y:S01]  /*abb0*/  LDL.LU R52, [R1+0x668] ;  /* 0x0006680001347983 */ /* 0x000ee20000300800 */
[----:B------:R-:W-:-:S03]  /*abc0*/  FADD R155, R56, R155 ;  /* 0x0000009b389b7221 */ /* 0x000fc60000000000 */
[----:B------:R-:W4:Y:S01]  /*abd0*/  LDL.LU R53, [R1+0x664] ;  /* 0x0006640001357983 */ /* 0x000f220000300800 */
        /* <DEDUP_REMOVED lines=142> */
[----:B------:R-:W-:-:S01]  /*b4c0*/  FADD R227, R128, R227 ;  /* 0x000000e380e37221 */ /* 0x000fc20000000000 */
[----:B------:R-:W-:Y:S02]  /*b4d0*/  FADD R150, R19, R150 ;  /* 0x0000009613967221 */ /* 0x000fe40000000000 */
[----:B------:R-:W4:Y:S01]  /*b4e0*/  LDL.LU R125, [R1+0x544] ;  /* 0x00054400017d7983 */ /* 0x000f220000300800 */
[----:B------:R-:W-:-:S01]  /*b4f0*/  FADD R228, R129, R228 ;  /* 0x000000e481e47221 */ /* 0x000fc20000000000 */
[----:B------:R-:W-:Y:S02]  /*b500*/  FADD R148, R149, R148 ;  /* 0x0000009495947221 */ /* 0x000fe40000000000 */
[----:B------:R-:W4:Y:S01]  /*b510*/  LDL.LU R126, [R1+0x540] ;  /* 0x00054000017e7983 */ /* 0x000f220000300800 */
[----:B------:R-:W-:-:S03]  /*b520*/  FADD R229, R130, R229 ;  /* 0x000000e582e57221 */ /* 0x000fc60000000000 */
[----:B------:R-:W4:Y:S01]  /*b530*/  LDL.LU R127, [R1+0x53c] ;  /* 0x00053c00017f7983 */ /* 0x000f220000300800 */
[----:B------:R-:W-:-:S01]  /*b540*/  FADD R230, R131, R230 ;  /* 0x000000e683e67221 */ /* 0x000fc20000000000 */
[----:B------:R-:W-:Y:S02]  /*b550*/  FADD R145, R147, R145 ;  /* 0x0000009193917221 */ /* 0x000fe40000000000 */
        /* <DEDUP_REMOVED lines=9> */
[----:B------:R-:W-:Y:S01]  /*b5f0*/  FADD R236, R17, R236 ;  /* 0x000000ec11ec7221 */ /* 0x000fe20000000000 */
[----:B------:R-:W-:-:S01]  /*b600*/  FADD R235, R16, R235 ;  /* 0x000000eb10eb7221 */ /* 0x000fc20000000000 */
[----:B------:R-:W-:Y:S01]  /*b610*/  STL [R1+0x200], R150 ;  /* 0x0002009601007387 */ /* 0x000fe20000100800 */
[----:B------:R-:W-:-:S01]  /*b620*/  FADD R234, R5, R234 ;  /* 0x000000ea05ea7221 */ /* 0x000fc20000000000 */
[----:B------:R-:W-:Y:S01]  /*b630*/  FADD R231, R0, R231 ;  /* 0x000000e700e77221 */ /* 0x000fe20000000000 */
[----:B------:R-:W-:-:S01]  /*b640*/  FADD R232, R2, R232 ;  /* 0x000000e802e87221 */ /* 0x000fc20000000000 */
[----:B------:R-:W-:Y:S04]  /*b650*/  STL [R1+0x204], R148 ;  /* 0x0002049401007387 */ /* 0x000fe80000100800 */
[----:B------:R-:W2:Y:S04]  /*b660*/  LDL.LU R3, [R1+0x238] ;  /* 0x0002380001037983 */ /* 0x000ea80000300800 */
[----:B------:R-:W-:Y:S04]  /*b670*/  STL [R1+0x208], R145 ;  /* 0x0002089101007387 */ /* 0x000fe80000100800 */
[----:B------:R-:W-:Y:S04]  /*b680*/  STL [R1+0x20c], R141 ;  /* 0x00020c8d01007387 */ /* 0x000fe80000100800 */
[----:B------:R1:W-:Y:S04]  /*b690*/  STL [R1+0x214], R133 ;  /* 0x0002148501007387 */ /* 0x0003e80000100800 */
[----:B------:R3:W-:Y:S04]  /*b6a0*/  STL [R1+0x210], R137 ;  /* 0x0002108901007387 */ /* 0x0007e80000100800 */
[----:B-1----:R-:W4:Y:S04]  /*b6b0*/  LDL.LU R133, [R1+0x218] ;  /* 0x0002180001857983 */ /* 0x002f280000300800 */
[----:B------:R-:W4:Y:S04]  /*b6c0*/  LDL.LU R135, [R1+0x21c] ;  /* 0x00021c0001877983 */ /* 0x000f280000300800 */
[----:B---3--:R-:W3:Y:S04]  /*b6d0*/  LDL.LU R137, [R1+0x220] ;  /* 0x0002200001897983 */ /* 0x008ee80000300800 */
[----:B------:R-:W3:Y:S04]  /*b6e0*/  LDL.LU R19, [R1+0x224] ;  /* 0x0002240001137983 */ /* 0x000ee80000300800 */
[----:B------:R-:W3:Y:S04]  /*b6f0*/  LDL.LU R18, [R1+0x228] ;  /* 0x0002280001127983 */ /* 0x000ee80000300800 */
[----:B------:R-:W3:Y:S04]  /*b700*/  LDL.LU R17, [R1+0x22c] ;  /* 0x00022c0001117983 */ /* 0x000ee80000300800 */
[----:B------:R-:W3:Y:S04]  /*b710*/  LDL.LU R16, [R1+0x230] ;  /* 0x0002300001107983 */ /* 0x000ee80000300800 */
[----:B------:R-:W3:Y:S04]  /*b720*/  LDL.LU R5, [R1+0x234] ;  /* 0x0002340001057983 */ /* 0x000ee80000300800 */
[----:B------:R-:W3:Y:S04]  /*b730*/  LDL.LU R0, [R1+0x23c] ;  /* 0x00023c0001007983 */ /* 0x000ee80000300800 */
[----:B------:R-:W3:Y:S04]  /*b740*/  LDL.LU R2, [R1+0x240] ;  /* 0x0002400001027983 */ /* 0x000ee80000300800 */
[----:B------:R-:W3:Y:S04]  /*b750*/  LDL R150, [R1+0x1a4] ;  /* 0x0001a40001967983 */ /* 0x000ee80000100800 */
[----:B------:R-:W3:Y:S04]  /*b760*/  LDL R148, [R1+0x1a8] ;  /* 0x0001a80001947983 */ /* 0x000ee80000100800 */
[----:B------:R-:W3:Y:S04]  /*b770*/  LDL R139, [R1+0x1ac] ;  /* 0x0001ac00018b7983 */ /* 0x000ee80000100800 */
[----:B------:R-:W3:Y:S04]  /*b780*/  LDL R141, [R1+0x1b0] ;  /* 0x0001b000018d7983 */ /* 0x000ee80000100800 */
[----:B------:R-:W3:Y:S04]  /*b790*/  LDL R143, [R1+0x1b4] ;  /* 0x0001b400018f7983 */ /* 0x000ee80000100800 */
[----:B------:R-:W3:Y:S04]  /*b7a0*/  LDL R145, [R1+0x1b8] ;  /* 0x0001b80001917983 */ /* 0x000ee80000100800 */
[----:B------:R-:W3:Y:S04]  /*b7b0*/  LDL R147, [R1+0x1bc] ;  /* 0x0001bc0001937983 */ /* 0x000ee80000100800 */
[----:B------:R-:W3:Y:S01]  /*b7c0*/  LDL R149, [R1+0x1c0] ;  /* 0x0001c00001957983 */ /* 0x000ee20000100800 */
[----:B--2---:R-:W-:-:S01]  /*b7d0*/  FADD R3, R140, R3 ;  /* 0x000000038c037221 */ /* 0x004fc20000000000 */
[----:B----4-:R-:W-:-:S02]  /*b7e0*/  FADD R133, R132, R133 ;  /* 0x0000008584857221 */ /* 0x010fc40000000000 */
[----:B------:R-:W2:Y:S01]  /*b7f0*/  LDL.LU R132, [R1+0x528] ;  /* 0x0005280001847983 */ /* 0x000ea20000300800 */
[----:B------:R-:W-:-:S03]  /*b800*/  FADD R135, R134, R135 ;  /* 0x0000008786877221 */ /* 0x000fc60000000000 */
[----:B------:R1:W-:Y:S01]  /*b810*/  STL [R1+0x218], R133 ;  /* 0x0002188501007387 */ /* 0x0003e20000100800 */
[----:B---3--:R-:W-:-:S01]  /*b820*/  FADD R137, R136, R137 ;  /* 0x0000008988897221 */ /* 0x008fc20000000000 */
[----:B------:R-:W-:Y:S02]  /*b830*/  FADD R19, R138, R19 ;  /* 0x000000138a137221 */ /* 0x000fe40000000000 */
[----:B-1----:R-:W3:Y:S01]  /*b840*/  LDL.LU R133, [R1+0x524] ;  /* 0x0005240001857983 */ /* 0x002ee20000300800 */
[----:B------:R-:W-:-:S03]  /*b850*/  FADD R18, R151, R18 ;  /* 0x0000001297127221 */ /* 0x000fc60000000000 */
[----:B------:R-:W4:Y:S01]  /*b860*/  LDL.LU R134, [R1+0x520] ;  /* 0x0005200001867983 */ /* 0x000f220000300800 */
[----:B------:R-:W-:-:S03]  /*b870*/  FADD R17, R146, R17 ;  /* 0x0000001192117221 */ /* 0x000fc60000000000 */
[----:B------:R1:W-:Y:S01]  /*b880*/  STL [R1+0x21c], R135 ;  /* 0x00021c8701007387 */ /* 0x0003e20000100800 */
[----:B------:R-:W-:-:S01]  /*b890*/  FADD R16, R144, R16 ;  /* 0x0000001090107221 */ /* 0x000fc20000000000 */
[----:B------:R-:W-:Y:S02]  /*b8a0*/  FADD R5, R142, R5 ;  /* 0x000000058e057221 */ /* 0x000fe40000000000 */
[----:B-1----:R-:W4:Y:S04]  /*b8b0*/  LDL.LU R135, [R1+0x51c] ;  /* 0x00051c0001877983 */ /* 0x002f280000300800 */
[----:B------:R-:W4:Y:S04]  /*b8c0*/  LDL.LU R136, [R1+0x518] ;  /* 0x0005180001887983 */ /* 0x000f280000300800 */
[----:B------:R1:W-:Y:S01]  /*b8d0*/  STL [R1+0x220], R137 ;  /* 0x0002208901007387 */ /* 0x0003e20000100800 */
[----:B------:R-:W-:-:S03]  /*b8e0*/  FADD R0, R12, R0 ;  /* 0x000000000c007221 */ /* 0x000fc60000000000 */
[----:B-1----:R-:W4:Y:S04]  /*b8f0*/  LDL.LU R137, [R1+0x514] ;  /* 0x0005140001897983 */ /* 0x002f280000300800 */
[----:B------:R-:W4:Y:S04]  /*b900*/  LDL.LU R138, [R1+0x510] ;  /* 0x00051000018a7983 */ /* 0x000f280000300800 */
[----:B------:R1:W-:Y:S04]  /*b910*/  STL [R1+0x224], R19 ;  /* 0x0002241301007387 */ /* 0x0003e80000100800 */
[----:B------:R-:W-:Y:S04]  /*b920*/  STL [R1+0x228], R18 ;  /* 0x0002281201007387 */ /* 0x000fe80000100800 */
[----:B------:R1:W-:Y:S04]  /*b930*/  STL [R1+0x22c], R17 ;  /* 0x00022c1101007387 */ /* 0x0003e80000100800 */
[----:B-1----:R-:W2:Y:S04]  /*b940*/  LDL.LU R19, [R1+0x244] ;  /* 0x0002440001137983 */ /* 0x002ea80000300800 */
[----:B------:R-:W-:Y:S04]  /*b950*/  STL [R1+0x230], R16 ;  /* 0x0002301001007387 */ /* 0x000fe80000100800 */
[----:B------:R-:W3:Y:S04]  /*b960*/  LDL.LU R17, [R1+0x248] ;  /* 0x0002480001117983 */ /* 0x000ee80000300800 */
[----:B------:R-:W-:Y:S04]  /*b970*/  STL [R1+0x234], R5 ;  /* 0x0002340501007387 */ /* 0x000fe80000100800 */
[----:B------:R-:W-:Y:S04]  /*b980*/  STL [R1+0x238], R3 ;  /* 0x0002380301007387 */ /* 0x000fe80000100800 */
[----:B------:R1:W-:Y:S01]  /*b990*/  STL [R1+0x23c], R0 ;  /* 0x00023c0001007387 */ /* 0x0003e20000100800 */
[----:B------:R-:W-:-:S03]  /*b9a0*/  FADD R2, R9, R2 ;  /* 0x0000000209027221 */ /* 0x000fc60000000000 */
[----:B-1----:R-:W4:Y:S04]  /*b9b0*/  LDL.LU R0, [R1+0x27c] ;  /* 0x00027c0001007983 */ /* 0x002f280000300800 */
[----:B------:R-:W4:Y:S04]  /*b9c0*/  LDL.LU R140, [R1+0x24c] ;  /* 0x00024c00018c7983 */ /* 0x000f280000300800 */
[----:B------:R-:W4:Y:S04]  /*b9d0*/  LDL.LU R142, [R1+0x250] ;  /* 0x00025000018e7983 */ /* 0x000f280000300800 */
[----:B------:R-:W4:Y:S04]  /*b9e0*/  LDL.LU R144, [R1+0x254] ;  /* 0x0002540001907983 */ /* 0x000f280000300800 */
[----:B------:R1:W-:Y:S04]  /*b9f0*/  STL [R1+0x240], R2 ;  /* 0x0002400201007387 */ /* 0x0003e80000100800 */
[----:B------:R-:W4:Y:S04]  /*ba00*/  LDL.LU R146, [R1+0x258] ;  /* 0x0002580001927983 */ /* 0x000f280000300800 */
[----:B------:R-:W4:Y:S04]  /*ba10*/  LDL.LU R151, [R1+0x25c] ;  /* 0x00025c0001977983 */ /* 0x000f280000300800 */
[----:B------:R-:W4:Y:S04]  /*ba20*/  LDL.LU R18, [R1+0x260] ;  /* 0x0002600001127983 */ /* 0x000f280000300800 */
[----:B------:R-:W4:Y:S04]  /*ba30*/  LDL.LU R16, [R1+0x264] ;  /* 0x0002640001107983 */ /* 0x000f280000300800 */
[----:B------:R-:W4:Y:S04]  /*ba40*/  LDL.LU R12, [R1+0x268] ;  /* 0x00026800010c7983 */ /* 0x000f280000300800 */
[----:B------:R-:W4:Y:S04]  /*ba50*/  LDL.LU R9, [R1+0x26c] ;  /* 0x00026c0001097983 */ /* 0x000f280000300800 */
[----:B------:R-:W4:Y:S04]  /*ba60*/  LDL.LU R5, [R1+0x270] ;  /* 0x0002700001057983 */ /* 0x000f280000300800 */
[----:B------:R-:W4:Y:S04]  /*ba70*/  LDL.LU R3, [R1+0x274] ;  /* 0x0002740001037983 */ /* 0x000f280000300800 */
[----:B-1----:R-:W4:Y:S01]  /*ba80*/  LDL.LU R2, [R1+0x278] ;  /* 0x0002780001027983 */ /* 0x002f220000300800 */
[----:B--2---:R-:W-:-:S03]  /*ba90*/  FADD R19, R150, R19 ;  /* 0x0000001396137221 */ /* 0x004fc60000000000 */
[----:B------:R-:W2:Y:S01]  /*baa0*/  LDL R150, [R1+0x1e4] ;  /* 0x0001e40001967983 */ /* 0x000ea20000100800 */
[----:B---3--:R-:W-:-:S03]  /*bab0*/  FADD R17, R148, R17 ;  /* 0x0000001194117221 */ /* 0x008fc60000000000 */
[----:B------:R-:W3:Y:S04]  /*bac0*/  LDL R148, [R1+0x1e0] ;  /* 0x0001e00001947983 */ /* 0x000ee80000100800 */
[----:B------:R1:W-:Y:S04]  /*bad0*/  STL [R1+0x244], R19 ;  /* 0x0002441301007387 */ /* 0x0003e80000100800 */
[----:B-1----:R-:W2:Y:S04]  /*bae0*/  LDL R19, [R1+0x1e8] ;  /* 0x0001e80001137983 */ /* 0x002ea80000100800 */
[----:B------:R1:W-:Y:S01]  /*baf0*/  STL [R1+0x248], R17 ;  /* 0x0002481101007387 */ /* 0x0003e20000100800 */
[----:B----4-:R-:W-:-:S03]  /*bb00*/  FADD R140, R139, R140 ;  /* 0x0000008c8b8c7221 */ /* 0x010fc60000000000 */
[----:B-1----:R-:W4:Y:S01]  /*bb10*/  LDL R17, [R1+0x1ec] ;  /* 0x0001ec0001117983 */ /* 0x002f220000100800 */
[----:B------:R-:W-:-:S03]  /*bb20*/  FADD R142, R141, R142 ;  /* 0x0000008e8d8e7221 */ /* 0x000fc60000000000 */
[----:B------:R-:W4:Y:S01]  /*bb30*/  LDL.LU R139, [R1+0x50c] ;  /* 0x00050c00018b7983 */ /* 0x000f220000300800 */
[----:B------:R-:W-:-:S03]  /*bb40*/  FADD R144, R143, R144 ;  /* 0x000000908f907221 */ /* 0x000fc60000000000 */
[----:B------:R1:W-:Y:S01]  /*bb50*/  STL [R1+0x24c], R140 ;  /* 0x00024c8c01007387 */ /* 0x0003e20000100800 */
[----:B------:R-:W-:-:S03]  /*bb60*/  FADD R146, R145, R146 ;  /* 0x0000009291927221 */ /* 0x000fc60000000000 */
[----:B-1----:R-:W4:Y:S04]  /*bb70*/  LDL.LU R140, [R1+0x508] ;  /* 0x00050800018c7983 */ /* 0x002f280000300800 */
[----:B------:R-:W4:Y:S04]  /*bb80*/  LDL.LU R141, [R1+0x504] ;  /* 0x00050400018d7983 */ /* 0x000f280000300800 */
[----:B------:R1:W-:Y:S01]  /*bb90*/  STL [R1+0x250], R142 ;  /* 0x0002508e01007387 */ /* 0x0003e20000100800 */
[----:B------:R-:W-:-:S01]  /*bba0*/  FADD R151, R147, R151 ;  /* 0x0000009793977221 */ /* 0x000fc20000000000 */
[----:B------:R-:W-:Y:S01]  /*bbb0*/  FADD R18, R149, R18 ;  /* 0x0000001295127221 */ /* 0x000fe20000000000 */
[----:B------:R-:W-:-:S01]  /*bbc0*/  FADD R16, R20, R16 ;  /* 0x0000001014107221 */ /* 0x000fc20000000000 */
[----:B------:R-:W-:Y:S01]  /*bbd0*/  FADD R12, R14, R12 ;  /* 0x0000000c0e0c7221 */ /* 0x000fe20000000000 */
[----:B-1----:R-:W4:Y:S04]  /*bbe0*/  LDL.LU R142, [R1+0x500] ;  /* 0x00050000018e7983 */ /* 0x002f280000300800 */
[----:B------:R-:W4:Y:S04]  /*bbf0*/  LDL.LU R143, [R1+0x4fc] ;  /* 0x0004fc00018f7983 */ /* 0x000f280000300800 */
[----:B------:R1:W-:Y:S01]  /*bc00*/  STL [R1+0x254], R144 ;  /* 0x0002549001007387 */ /* 0x0003e20000100800 */
[----:B------:R-:W-:-:S01]  /*bc10*/  FADD R9, R10, R9 ;  /* 0x000000090a097221 */ /* 0x000fc20000000000 */
[----:B------:R-:W-:-:S02]  /*bc20*/  FADD R5, R8, R5 ;  /* 0x0000000508057221 */ /* 0x000fc40000000000 */
[----:B-1----:R-:W4:Y:S04]  /*bc30*/  LDL.LU R144, [R1+0x4f8] ;  /* 0x0004f80001907983 */ /* 0x002f280000300800 */
[----:B------:R-:W4:Y:S04]  /*bc40*/  LDL.LU R145, [R1+0x4f4] ;  /* 0x0004f40001917983 */ /* 0x000f280000300800 */
[----:B------:R1:W-:Y:S01]  /*bc50*/  STL [R1+0x258], R146 ;  /* 0x0002589201007387 */ /* 0x0003e20000100800 */
[----:B------:R-:W-:-:S01]  /*bc60*/  FADD R3, R7, R3 ;  /* 0x0000000307037221 */ /* 0x000fc20000000000 */
[----:B------:R-:W-:-:S02]  /*bc70*/  FADD R2, R6, R2 ;  /* 0x0000000206027221 */ /* 0x000fc40000000000 */
[----:B-1----:R-:W4:Y:S04]  /*bc80*/  LDL.LU R146, [R1+0x4f0] ;  /* 0x0004f00001927983 */ /* 0x002f280000300800 */
[----:B------:R-:W4:Y:S04]  /*bc90*/  LDL.LU R147, [R1+0x4ec] ;  /* 0x0004ec0001937983 */ /* 0x000f280000300800 */
[----:B------:R1:W-:Y:S04]  /*bca0*/  STL [R1+0x25c], R151 ;  /* 0x00025c9701007387 */ /* 0x0003e80000100800 */
[----:B------:R1:W-:Y:S04]  /*bcb0*/  STL [R1+0x260], R18 ;  /* 0x0002601201007387 */ /* 0x0003e80000100800 */
[----:B------:R1:W-:Y:S04]  /*bcc0*/  STL [R1+0x264], R16 ;  /* 0x0002641001007387 */ /* 0x0003e80000100800 */
[----:B------:R1:W-:Y:S04]  /*bcd0*/  STL [R1+0x268], R12 ;  /* 0x0002680c01007387 */ /* 0x0003e80000100800 */
[----:B------:R1:W-:Y:S04]  /*bce0*/  STL [R1+0x26c], R9 ;  /* 0x00026c0901007387 */ /* 0x0003e80000100800 */
[----:B------:R1:W-:Y:S01]  /*bcf0*/  STL [R1+0x270], R5 ;  /* 0x0002700501007387 */ /* 0x0003e20000100800 */
[----:B------:R-:W-:-:S03]  /*bd00*/  FADD R0, R4, R0 ;  /* 0x0000000004007221 */ /* 0x000fc60000000000 */
[----:B------:R-:W3:Y:S04]  /*bd10*/  LDL.LU R149, [R1+0x280] ;  /* 0x0002800001957983 */ /* 0x000ee80000300800 */
[----:B------:R1:W-:Y:S04]  /*bd20*/  STL [R1+0x274], R3 ;  /* 0x0002740301007387 */ /* 0x0003e80000100800 */
[----:B-1----:R-:W2:Y:S04]  /*bd30*/  LDL.LU R151, [R1+0x284] ;  /* 0x0002840001977983 */ /* 0x002ea80000300800 */
[----:B------:R1:W-:Y:S04]  /*bd40*/  STL [R1+0x278], R2 ;  /* 0x0002780201007387 */ /* 0x0003e80000100800 */
        /* <DEDUP_REMOVED lines=14> */
[----:B-1----:R-:W4:Y:S04]  /*be30*/  LDL.LU R2, [R1+0x2bc] ;  /* 0x0002bc0001027983 */ /* 0x002f280000300800 */
[----:B------:R-:W4:Y:S01]  /*be40*/  LDL.LU R0, [R1+0x2c0] ;  /* 0x0002c00001007983 */ /* 0x000f220000300800 */
[----:B---3--:R-:W-:-:S03]  /*be50*/  FADD R149, R148, R149 ;  /* 0x0000009594957221 */ /* 0x008fc60000000000 */
[----:B------:R-:W3:Y:S04]  /*be60*/  LDL.LU R148, [R1+0x4e8] ;  /* 0x0004e80001947983 */ /* 0x000ee80000300800 */
[----:B------:R1:W-:Y:S01]  /*be70*/  STL [R1+0x280], R149 ;  /* 0x0002809501007387 */ /* 0x0003e20000100800 */
[----:B--2---:R-:W-:-:S03]  /*be80*/  FADD R151, R150, R151 ;  /* 0x0000009796977221 */ /* 0x004fc60000000000 */
[----:B-1----:R-:W2:Y:S01]  /*be90*/  LDL.LU R149, [R1+0x4e4] ;  /* 0x0004e40001957983 */ /* 0x002ea20000300800 */
[----:B----4-:R-:W-:-:S03]  /*bea0*/  FADD R18, R19, R18 ;  /* 0x0000001213127221 */ /* 0x010fc60000000000 */
[----:B------:R-:W4:Y:S04]  /*beb0*/  LDL.LU R150, [R1+0x4e0] ;  /* 0x0004e00001967983 */ /* 0x000f280000300800 */
[----:B------:R1:W-:Y:S01]  /*bec0*/  STL [R1+0x284], R151 ;  /* 0x0002849701007387 */ /* 0x0003e20000100800 */
[----:B------:R-:W-:-:S01]  /*bed0*/  FADD R16, R17, R16 ;  /* 0x0000001011107221 */ /* 0x000fc20000000000 */
[----:B------:R-:W-:Y:S02]  /*bee0*/  FADD R20, R21, R20 ;  /* 0x0000001415147221 */ /* 0x000fe40000000000 */
[----:B-1----:R-:W4:Y:S01]  /*bef0*/  LDL.LU R151, [R1+0x4dc] ;  /* 0x0004dc0001977983 */ /* 0x002f220000300800 */
[----:B------:R-:W-:-:S03]  /*bf00*/  FADD R14, R15, R14 ;  /* 0x0000000e0f0e7221 */ /* 0x000fc60000000000 */
[----:B------:R1:W5:Y:S01]  /*bf10*/  LDL.LU R19, [R1+0x4d8] ;  /* 0x0004d80001137983 */ /* 0x0003620000300800 */
[----:B------:R-:W-:-:S03]  /*bf20*/  FADD R12, R13, R12 ;  /* 0x0000000c0d0c7221 */ /* 0x000fc60000000000 */
[----:B------:R1:W-:Y:S01]  /*bf30*/  STL [R1+0x288], R18 ;  /* 0x0002881201007387 */ /* 0x0003e20000100800 */
[----:B------:R-:W-:-:S01]  /*bf40*/  FADD R10, R11, R10 ;  /* 0x0000000a0b0a7221 */ /* 0x000fc20000000000 */
[----:B------:R-:W-:Y:S01]  /*bf50*/  FADD R9, R24, R9 ;  /* 0x0000000918097221 */ /* 0x000fe20000000000 */
[----:B------:R-:W-:-:S01]  /*bf60*/  FADD R8, R25, R8 ;  /* 0x0000000819087221 */ /* 0x000fc20000000000 */
[----:B-1----:R1:W5:Y:S04]  /*bf70*/  LDL.LU R18, [R1+0x4d4] ;  /* 0x0004d40001127983 */ /* 0x0023680000300800 */
[----:B------:R1:W5:Y:S01]  /*bf80*/  LDL.LU R17, [R1+0x4d0] ;  /* 0x0004d00001117983 */ /* 0x0003620000300800 */
[----:B------:R-:W-:-:S03]  /*bf90*/  FADD R7, R26, R7 ;  /* 0x000000071a077221 */ /* 0x000fc60000000000 */
[----:B------:R1:W-:Y:S01]  /*bfa0*/  STL [R1+0x28c], R16 ;  /* 0x00028c1001007387 */ /* 0x0003e20000100800 */
[----:B------:R-:W-:-:S01]  /*bfb0*/  FADD R6, R27, R6 ;  /* 0x000000061b067221 */ /* 0x000fc20000000000 */
[----:B------:R-:W-:Y:S01]  /*bfc0*/  FADD R5, R28, R5 ;  /* 0x000000051c057221 */ /* 0x000fe20000000000 */
[----:B------:R-:W-:-:S01]  /*bfd0*/  FADD R4, R29, R4 ;  /* 0x000000041d047221 */ /* 0x000fc20000000000 */
[----:B-1----:R1:W5:Y:S04]  /*bfe0*/  LDL.LU R16, [R1+0x4cc] ;  /* 0x0004cc0001107983 */ /* 0x0023680000300800 */
[----:B------:R1:W-:Y:S04]  /*bff0*/  STL [R1+0x290], R20 ;  /* 0x0002901401007387 */ /* 0x0003e80000100800 */
[----:B------:R1:W-:Y:S04]  /*c000*/  STL [R1+0x294], R14 ;  /* 0x0002940e01007387 */ /* 0x0003e80000100800 */
[----:B------:R1:W-:Y:S01]  /*c010*/  STL [R1+0x298], R12 ;  /* 0x0002980c01007387 */ /* 0x0003e20000100800 */
[----:B------:R-:W-:-:S03]  /*c020*/  FADD R3, R30, R3 ;  /* 0x000000031e037221 */ /* 0x000fc60000000000 */
[----:B------:R1:W-:Y:S04]  /*c030*/  STL [R1+0x29c], R10 ;  /* 0x00029c0a01007387 */ /* 0x0003e80000100800 */
[----:B------:R1:W-:Y:S01]  /*c040*/  STL [R1+0x2a0], R9 ;  /* 0x0002a00901007387 */ /* 0x0003e20000100800 */
[----:B------:R-:W-:-:S03]  /*c050*/  FADD R2, R31, R2 ;  /* 0x000000021f027221 */ /* 0x000fc60000000000 */
[----:B------:R1:W-:Y:S04]  /*c060*/  STL [R1+0x2a4], R8 ;  /* 0x0002a40801007387 */ /* 0x0003e80000100800 */
[----:B------:R1:W-:Y:S01]  /*c070*/  STL [R1+0x2a8], R7 ;  /* 0x0002a80701007387 */ /* 0x0003e20000100800 */
[----:B------:R-:W-:-:S03]  /*c080*/  FADD R0, R32, R0 ;  /* 0x0000000020007221 */ /* 0x000fc60000000000 */
[----:B------:R1:W-:Y:S04]  /*c090*/  STL [R1+0x2ac], R6 ;  /* 0x0002ac0601007387 */ /* 0x0003e80000100800 */
[----:B------:R1:W-:Y:S04]  /*c0a0*/  STL [R1+0x2b0], R5 ;  /* 0x0002b00501007387 */ /* 0x0003e80000100800 */
[----:B------:R1:W-:Y:S04]  /*c0b0*/  STL [R1+0x2b4], R4 ;  /* 0x0002b40401007387 */ /* 0x0003e80000100800 */
        /* <DEDUP_REMOVED lines=20> */
[----:B---3--:R-:W-:-:S01]  /*c200*/  FADD R21, R33, R21 ;  /* 0x0000001521157221 */ /* 0x008fc20000000000 */
[----:B--2---:R-:W-:-:S04]  /*c210*/  FADD R20, R34, R20 ;  /* 0x0000001422147221 */ /* 0x004fc80000000000 */
[----:B------:R1:W-:Y:S01]  /*c220*/  STL [R1+0x2c4], R21 ;  /* 0x0002c41501007387 */ /* 0x0003e20000100800 */
[----:B----4-:R-:W-:-:S03]  /*c230*/  FADD R15, R35, R15 ;  /* 0x0000000f230f7221 */ /* 0x010fc60000000000 */
[----:B------:R2:W-:Y:S01]  /*c240*/  STL [R1+0x2c8], R20 ;  /* 0x0002c81401007387 */ /* 0x0005e20000100800 */
[----:B------:R-:W-:-:S03]  /*c250*/  FADD R14, R36, R14 ;  /* 0x0000000e240e7221 */ /* 0x000fc60000000000 */
        /* <DEDUP_REMOVED lines=24> */
[----:B-1----:R-:W4:Y:S01]  /*c3e0*/  LDL.LU R21, [R1+0x308] ;  /* 0x0003080001157983 */ /* 0x002f220000300800 */
[----:B------:R-:W-:-:S03]  /*c3f0*/  FADD R0, R49, R0 ;  /* 0x0000000031007221 */ /* 0x000fc60000000000 */
[----:B------:R1:W-:Y:S04]  /*c400*/  STL [R1+0x2fc], R3 ;  /* 0x0002fc0301007387 */ /* 0x0003e80000100800 */
[----:B--2---:R-:W2:Y:S04]  /*c410*/  LDL.LU R20, [R1+0x30c] ;  /* 0x00030c0001147983 */ /* 0x004ea80000300800 */
[----:B------:R1:W-:Y:S04]  /*c420*/  STL [R1+0x300], R2 ;  /* 0x0003000201007387 */ /* 0x0003e80000100800 */
[----:B---3--:R-:W3:Y:S04]  /*c430*/  LDL.LU R15, [R1+0x310] ;  /* 0x00031000010f7983 */ /* 0x008ee80000300800 */
[----:B------:R1:W-:Y:S04]  /*c440*/  STL [R1+0x304], R0 ;  /* 0x0003040001007387 */ /* 0x0003e80000100800 */
[----:B----4-:R-:W4:Y:S04]  /*c450*/  LDL.LU R14, [R1+0x314] ;  /* 0x00031400010e7983 */ /* 0x010f280000300800 */
        /* <DEDUP_REMOVED lines=11> */
[----:B------:R-:W4:Y:S04]  /*c510*/  LDL.LU R2, [R1+0x344] ;  /* 0x0003440001027983 */ /* 0x000f280000300800 */
[----:B------:R-:W4:Y:S01]  /*c520*/  LDL.LU R0, [R1+0x348] ;  /* 0x0003480001007983 */ /* 0x000f220000300800 */
[----:B------:R-:W-:-:S01]  /*c530*/  FADD R21, R50, R21 ;  /* 0x0000001532157221 */ /* 0x000fc20000000000 */
[----:B--2---:R-:W-:-:S04]  /*c540*/  FADD R20, R51, R20 ;  /* 0x0000001433147221 */ /* 0x004fc80000000000 */
[----:B------:R1:W-:Y:S01]  /*c550*/  STL [R1+0x308], R21 ;  /* 0x0003081501007387 */ /* 0x0003e20000100800 */
[----:B---3--:R-:W-:-:S03]  /*c560*/  FADD R15, R52, R15 ;  /* 0x0000000f340f7221 */ /* 0x008fc60000000000 */
        /* <DEDUP_REMOVED lines=202> */
[----:B------:R-:W-:Y:S01]  /*d210*/  STL [R1+0x418], R21 ;  /* 0x0004181501007387 */ /* 0x000fe20000100800 */
[----:B---3--:R-:W-:-:S03]  /*d220*/  FADD R15, R120, R15 ;  /* 0x0000000f780f7221 */ /* 0x008fc60000000000 */
[----:B------:R-:W-:Y:S01]  /*d230*/  STL [R1+0x41c], R20 ;  /* 0x00041c1401007387 */ /* 0x000fe20000100800 */
[----:B----4-:R-:W-:-:S03]  /*d240*/  FADD R14, R121, R14 ;  /* 0x0000000e790e7221 */ /* 0x010fc60000000000 */
[----:B------:R-:W-:Y:S01]  /*d250*/  STL [R1+0x420], R15 ;  /* 0x0004200f01007387 */ /* 0x000fe20000100800 */
[----:B------:R-:W-:-:S03]  /*d260*/  FADD R13, R122, R13 ;  /* 0x0000000d7a0d7221 */ /* 0x000fc60000000000 */
        /* <DEDUP_REMOVED lines=18> */
[----:B------:R1:W-:Y:S01]  /*d390*/  STL [R1+0x448], R5 ;  /* 0x0004480501007387 */ /* 0x0003e20000100800 */
[----:B------:R-:W-:-:S03]  /*d3a0*/  FADD R3, R132, R3 ;  /* 0x0000000384037221 */ /* 0x000fc60000000000 */
[----:B------:R-:W-:Y:S01]  /*d3b0*/  STL [R1+0x44c], R4 ;  /* 0x00044c0401007387 */ /* 0x000fe20000100800 */
[----:B------:R-:W-:-:S03]  /*d3c0*/  FADD R2, R133, R2 ;  /* 0x0000000285027221 */ /* 0x000fc60000000000 */
[----:B-1----:R-:W2:Y:S01]  /*d3d0*/  LDL.LU R5, [R1+0x45c] ;  /* 0x00045c0001057983 */ /* 0x002ea20000300800 */
[----:B------:R-:W-:-:S03]  /*d3e0*/  FADD R0, R134, R0 ;  /* 0x0000000086007221 */ /* 0x000fc60000000000 */
[----:B------:R1:W-:Y:S04]  /*d3f0*/  STL [R1+0x450], R3 ;  /* 0x0004500301007387 */ /* 0x0003e80000100800 */
[----:B-1----:R-:W3:Y:S04]  /*d400*/  LDL.LU R3, [R1+0x460] ;  /* 0x0004600001037983 */ /* 0x002ee80000300800 */
[----:B------:R1:W-:Y:S04]  /*d410*/  STL [R1+0x454], R2 ;  /* 0x0004540201007387 */ /* 0x0003e80000100800 */
[----:B-1----:R-:W4:Y:S04]  /*d420*/  LDL.LU R2, [R1+0x464] ;  /* 0x0004640001027983 */ /* 0x002f280000300800 */
[----:B------:R1:W-:Y:S04]  /*d430*/  STL [R1+0x458], R0 ;  /* 0x0004580001007387 */ /* 0x0003e80000100800 */
[----:B-1----:R-:W4:Y:S04]  /*d440*/  LDL.LU R0, [R1+0x468] ;  /* 0x0004680001007983 */ /* 0x002f280000300800 */
        /* <DEDUP_REMOVED lines=12> */
[----:B------:R-:W4:Y:S01]  /*d510*/  LDL.LU R4, [R1+0x49c] ;  /* 0x00049c0001047983 */ /* 0x000f220000300800 */
[----:B------:R-:W-:Y:S01]  /*d520*/  UMOV UR8, URZ ;  /* 0x0000003f00087c82 */ /* 0x000fe20008000000 */
[----:B--2---:R-:W-:-:S05]  /*d530*/  FADD R5, R135, R5 ;  /* 0x0000000587057221 */ /* 0x004fca0000000000 */
[----:B------:R1:W-:Y:S01]  /*d540*/  STL [R1+0x45c], R5 ;  /* 0x00045c0501007387 */ /* 0x0003e20000100800 */
[----:B---3--:R-:W-:-:S03]  /*d550*/  FADD R3, R136, R3 ;  /* 0x0000000388037221 */ /* 0x008fc60000000000 */
[----:B-1----:R1:W5:Y:S04]  /*d560*/  LDL.LU R5, [R1+0x4c8] ;  /* 0x0004c80001057983 */ /* 0x0023680000300800 */
[----:B------:R2:W-:Y:S01]  /*d570*/  STL [R1+0x460], R3 ;  /* 0x0004600301007387 */ /* 0x0005e20000100800 */
[----:B----4-:R-:W-:-:S03]  /*d580*/  FADD R2, R137, R2 ;  /* 0x0000000289027221 */ /* 0x010fc60000000000 */
[----:B--2---:R1:W5:Y:S04]  /*d590*/  LDL.LU R3, [R1+0x4c4] ;  /* 0x0004c40001037983 */ /* 0x0043680000300800 */
[----:B------:R2:W-:Y:S01]  /*d5a0*/  STL [R1+0x464], R2 ;  /* 0x0004640201007387 */ /* 0x0005e20000100800 */
[----:B------:R-:W-:-:S03]  /*d5b0*/  FADD R0, R138, R0 ;  /* 0x000000008a007221 */ /* 0x000fc60000000000 */
[----:B--2---:R1:W5:Y:S01]  /*d5c0*/  LDL.LU R2, [R1+0x4c0] ;  /* 0x0004c00001027983 */ /* 0x0043620000300800 */
[----:B------:R-:W-:-:S03]  /*d5d0*/  FADD R21, R139, R21 ;  /* 0x000000158b157221 */ /* 0x000fc60000000000 */
[----:B------:R2:W-:Y:S01]  /*d5e0*/  STL [R1+0x468], R0 ;  /* 0x0004680001007387 */ /* 0x0005e20000100800 */
[----:B------:R-:W-:-:S01]  /*d5f0*/  FADD R20, R140, R20 ;  /* 0x000000148c147221 */ /* 0x000fc20000000000 */
[----:B------:R-:W-:Y:S02]  /*d600*/  FADD R15, R141, R15 ;  /* 0x0000000f8d0f7221 */ /* 0x000fe40000000000 */
[----:B--2---:R1:W5:Y:S01]  /*d610*/  LDL.LU R0, [R1+0x4bc] ;  /* 0x0004bc0001007983 */ /* 0x0043620000300800 */
        /* <DEDUP_REMOVED lines=16> */
[----:B------:R-:W-:-:S01]  /*d720*/  FADD R6, R150, R6 ;  /* 0x0000000696067221 */ /* 0x000fc20000000000 */
[----:B------:R-:W-:Y:S02]  /*d730*/  FADD R4, R4, R151 ;  /* 0x0000009704047221 */ /* 0x000fe40000000000 */
[----:B------:R1:W-:Y:S04]  /*d740*/  STL [R1+0x48c], R9 ;  /* 0x00048c0901007387 */ /* 0x0003e80000100800 */
[----:B------:R1:W-:Y:S04]  /*d750*/  STL [R1+0x490], R8 ;  /* 0x0004900801007387 */ /* 0x0003e80000100800 */
[----:B------:R1:W-:Y:S04]  /*d760*/  STL [R1+0x494], R7 ;  /* 0x0004940701007387 */ /* 0x0003e80000100800 */
[----:B------:R1:W-:Y:S04]  /*d770*/  STL [R1+0x49c], R4 ;  /* 0x00049c0401007387 */ /* 0x0003e80000100800 */
[----:B------:R1:W-:Y:S02]  /*d780*/  STL [R1+0x498], R6 ;  /* 0x0004980601007387 */ /* 0x0003e40000100800 */
.L_x_31:
[----:B------:R-:W-:Y:S05]  /*d790*/  @!P1 BRA `(.L_x_32) ;  /* 0x0000000000049947 */ /* 0x000fea0003800000 */
[----:B------:R-:W-:Y:S01]  /*d7a0*/  BPT.TRAP 0x1 ;  /* 0x000000040000795c */ /* 0x000fe20000300000 */
.L_x_32:
[----:B-1----:R-:W2:Y:S04]  /*d7b0*/  LDL R4, [R1+0x4a4] ;  /* 0x0004a40001047983 */ /* 0x002ea80000100800 */
[----:B------:R-:W3:Y:S01]  /*d7c0*/  LDL R6, [R1+0x4a8] ;  /* 0x0004a80001067983 */ /* 0x000ee20000100800 */
[----:B--2---:R-:W-:-:S13]  /*d7d0*/  ISETP.NE.AND P0, PT, R4, RZ, PT ;  /* 0x000000ff0400720c */ /* 0x004fda0003f05270 */
[----:B------:R-:W-:-:S05]  /*d7e0*/  VOTEU.ANY UP0, P0 ;  /* 0x00000000003f7886 */ /* 0x000fca0000000100 */
[----:B------:R-:W-:-:S04]  /*d7f0*/  @UP0 ULEA UR5, UR11, UR48, 0x3 ;  /* 0x000000300b050291 */ /* 0x000fc8000f8e183f */
[----:B------:R-:W-:Y:S02]  /*d800*/  @UP0 UIADD3 UR5, UR5, 0x30, URZ ;  /* 0x0000003005050890 */ /* 0x000fe4000fffe03f */
[----:B------:R-:W-:-:S04]  /*d810*/  UISETP.GT.U32.AND UP0, UPT, UR45, 0x1, UPT ;  /* 0x000000012d00788c */ /* 0x000fc8000bf04070 */
[----:B------:R-:W-:-:S04]  /*d820*/  MOV R4, UR5 ;  /* 0x0000000500047c02 */ /* 0x000fc80008000f00 */
[----:B---3--:R-:W-:-:S04]  /*d830*/  @P0 PRMT R4, R6, 0x654, R4 ;  /* 0x0000065406040816 */ /* 0x008fc80000000004 */
[----:B------:R1:W-:Y:S01]  /*d840*/  @P0 SYNCS.ARRIVE.TRANS64.RED.A1T0 RZ, [R4+URZ], RZ ;  /* 0x000000ff04ff09a7 */ /* 0x0003e2000810043f */
[----:B------:R-:W-:-:S13]  /*d850*/  PLOP3.LUT P0, PT, PT, PT, UP0, 0x80, 0x0 ;  /* 0x000000000000781c */ /* 0x000fda0003f0f008 */
[----:B-1----:R-:W-:Y:S05]  /*d860*/  @P0 BRA `(.L_x_33) ;  /* 0x0000000000040947 */ /* 0x002fea0003800000 */
[----:B------:R-:W-:Y:S01]  /*d870*/  BPT.TRAP 0x1 ;  /* 0x000000040000795c */ /* 0x000fe20000300000 */
.L_x_33:
[----:B------:R-:W-:Y:S01]  /*d880*/  UIADD3 UR10, UR10, 0x1, URZ ;  /* 0x000000010a0a7890 */ /* 0x000fe2000fffe03f */
[C---:B-----5:R-:W-:Y:S01]  /*d890*/  ISETP.GT.AND P0, PT, R3.reuse, 0x1, PT ;  /* 0x000000010300780c */ /* 0x060fe20003f04270 */
[----:B------:R-:W-:Y:S01]  /*d8a0*/  UIADD3 UR11, UR11, 0x1, URZ ;  /* 0x000000010b0b7890 */ /* 0x000fe2000fffe03f */
[----:B------:R-:W-:Y:S01]  /*d8b0*/  IADD3 R3, R3, -0x1, RZ ;  /* 0xffffffff03037810 */ /* 0x000fe20007ffe0ff */
[----:B------:R-:W-:Y:S02]  /*d8c0*/  UISETP.NE.AND UP0, UPT, UR10, 0x6, UPT ;  /* 0x000000060a00788c */ /* 0x000fe4000bf05270 */
[----:B------:R-:W-:Y:S02]  /*d8d0*/  UISETP.NE.AND UP1, UPT, UR11, 0x6, UPT ;  /* 0x000000060b00788c */ /* 0x000fe4000bf25270 */
[----:B------:R-:W-:Y:S02]  /*d8e0*/  USEL UR5, URZ, 0x1, UP0 ;  /* 0x000000013f057887 */ /* 0x000fe40008000000 */
[----:B------:R-:W-:-:S02]  /*d8f0*/  USEL UR10, UR10, URZ, UP0 ;  /* 0x0000003f0a0a7287 */ /* 0x000fc40008000000 */
[----:B------:R-:W-:Y:S02]  /*d900*/  USEL UR11, UR11, URZ, UP1 ;  /* 0x0000003f0b0b7287 */ /* 0x000fe40008800000 */
[----:B------:R-:W-:Y:S01]  /*d910*/  LOP3.LUT R0, R0, UR5, RZ, 0x3c, !PT ;  /* 0x0000000500007c12 */ /* 0x000fe2000f8e3cff */
[----:B------:R-:W-:Y:S01]  /*d920*/  UMOV UR5, 0x1 ;  /* 0x0000000100057882 */ /* 0x000fe20000000000 */
[----:B------:R-:W-:Y:S08]  /*d930*/  @P0 BRA `(.L_x_34) ;  /* 0xffffffa0001c0947 */ /* 0x000ff0000383ffff */
.L_x_26:
[----:B------:R-:W-:-:S04]  /*d940*/  UISETP.NE.AND UP0, UPT, UR8, URZ, UPT ;  /* 0x0000003f0800728c */ /* 0x000fc8000bf05270 */
[----:B------:R-:W-:-:S06]  /*d950*/  USEL UR4, URZ, 0x1, !UP0 ;  /* 0x000000013f047887 */ /* 0x000fcc000c000000 */
[----:B------:R-:W-:-:S13]  /*d960*/  ISETP.NE.AND P0, PT, RZ, UR4, PT ;  /* 0x00000004ff007c0c */ /* 0x000fda000bf05270 */
[----:B------:R-:W-:Y:S05]  /*d970*/  @!P0 BRA `(.L_x_35) ;  /* 0x0000003800788947 */ /* 0x000fea0003800000 */
[----:B------:R1:W-:Y:S04]  /*d980*/  STL [R1+0x654], R55 ;  /* 0x0006543701007387 */ /* 0x0003e80000100800 */
[----:B-1----:R-:W3:Y:S04]  /*d990*/  LDL.LU R55, [R1] ;  /* 0x0000000001377983 */ /* 0x002ee80000300800 */
[----:B------:R1:W-:Y:S04]  /*d9a0*/  STL [R1+0x650], R56 ;  /* 0x0006503801007387 */ /* 0x0003e80000100800 */
[----:B-1----:R-:W4:Y:S04]  /*d9b0*/  LDL.LU R56, [R1+0x4] ;  /* 0x0000040001387983 */ /* 0x002f280000300800 */
[----:B------:R1:W-:Y:S04]  /*d9c0*/  STL [R1+0x64c], R57 ;  /* 0x00064c3901007387 */ /* 0x0003e80000100800 */
[----:B-1----:R-:W2:Y:S04]  /*d9d0*/  LDL.LU R57, [R1+0x8] ;  /* 0x0000080001397983 */ /* 0x002ea80000300800 */
        /* <DEDUP_REMOVED lines=130> */
[----:B------:R-:W2:Y:S04]  /*e200*/  LDL.LU R0, [R1+0x21c] ;  /* 0x00021c0001007983 */ /* 0x000ea80000300800 */
        /* <DEDUP_REMOVED lines=72> */
[----:B-----5:R1:W-:Y:S04]  /*e690*/  STL [R1+0x4d0], R19 ;  /* 0x0004d01301007387 */ /* 0x0203e80000100800 */
[----:B-1----:R-:W2:Y:S04]  /*e6a0*/  LDL.LU R19, [R1+0x124] ;  /* 0x0001240001137983 */ /* 0x002ea80000300800 */
[----:B------:R1:W-:Y:S01]  /*e6b0*/  STL [R1+0x4cc], R18 ;  /* 0x0004cc1201007387 */ /* 0x0003e20000100800 */
[----:B---3--:R-:W-:-:S03]  /*e6c0*/  FADD R22, R55, R22 ;  /* 0x0000001637167221 */ /* 0x008fc60000000000 */
[----:B-1----:R-:W3:Y:S04]  /*e6d0*/  LDL.LU R18, [R1+0x120] ;  /* 0x0001200001127983 */ /* 0x002ee80000300800 */
[----:B------:R1:W-:Y:S01]  /*e6e0*/  STL [R1+0x4c8], R17 ;  /* 0x0004c81101007387 */ /* 0x0003e20000100800 */
[----:B----4-:R-:W-:Y:S01]  /*e6f0*/  FADD R23, R56, R23 ;  /* 0x0000001738177221 */ /* 0x010fe20000000000 */
[----:B--2---:R-:W-:Y:S02]  /*e700*/  FADD R152, R57, R152 ;  /* 0x0000009839987221 */ /* 0x004fe40000000000 */
[----:B-1----:R-:W2:Y:S04]  /*e710*/  LDL.LU R17, [R1+0x11c] ;  /* 0x00011c0001117983 */ /* 0x002ea80000300800 */
[----:B------:R1:W-:Y:S01]  /*e720*/  STL [R1+0x4c4], R16 ;  /* 0x0004c41001007387 */ /* 0x0003e20000100800 */
[----:B------:R-:W-:Y:S01]  /*e730*/  FADD R153, R58, R153 ;  /* 0x000000993a997221 */ /* 0x000fe20000000000 */
[----:B------:R-:W-:-:S02]  /*e740*/  FADD R154, R59, R154 ;  /* 0x0000009a3b9a7221 */ /* 0x000fc40000000000 */
[----:B-1----:R-:W4:Y:S04]  /*e750*/  LDL.LU R16, [R1+0x118] ;  /* 0x0001180001107983 */ /* 0x002f280000300800 */
[----:B------:R1:W-:Y:S01]  /*e760*/  STL [R1+0x4c0], R5 ;  /* 0x0004c00501007387 */ /* 0x0003e20000100800 */
[----:B------:R-:W-:Y:S01]  /*e770*/  FADD R155, R60, R155 ;  /* 0x0000009b3c9b7221 */ /* 0x000fe20000000000 */
[----:B------:R-:W-:Y:S02]  /*e780*/  FADD R156, R61, R156 ;  /* 0x0000009c3d9c7221 */ /* 0x000fe40000000000 */
[----:B-1----:R-:W3:Y:S04]  /*e790*/  LDL.LU R5, [R1+0x114] ;  /* 0x0001140001057983 */ /* 0x002ee80000300800 */
[----:B------:R1:W-:Y:S01]  /*e7a0*/  STL [R1+0x4bc], R2 ;  /* 0x0004bc0201007387 */ /* 0x0003e20000100800 */
[----:B------:R-:W-:Y:S01]  /*e7b0*/  FADD R157, R62, R157 ;  /* 0x0000009d3e9d7221 */ /* 0x000fe20000000000 */
[----:B------:R-:W-:-:S02]  /*e7c0*/  FADD R158, R63, R158 ;  /* 0x0000009e3f9e7221 */ /* 0x000fc40000000000 */
[----:B-1----:R-:W2:Y:S04]  /*e7d0*/  LDL.LU R2, [R1+0x110] ;  /* 0x0001100001027983 */ /* 0x002ea80000300800 */
[----:B------:R-:W4:Y:S04]  /*e7e0*/  LDL.LU R55, [R1+0x654] ;  /* 0x0006540001377983 */ /* 0x000f280000300800 */
[----:B------:R-:W4:Y:S04]  /*e7f0*/  LDL.LU R56, [R1+0x650] ;  /* 0x0006500001387983 */ /* 0x000f280000300800 */
[----:B------:R-:W4:Y:S04]  /*e800*/  LDL.LU R57, [R1+0x64c] ;  /* 0x00064c0001397983 */ /* 0x000f280000300800 */
[----:B------:R-:W4:Y:S04]  /*e810*/  LDL.LU R58, [R1+0x648] ;  /* 0x00064800013a7983 */ /* 0x000f280000300800 */
        /* <DEDUP_REMOVED lines=115> */
[----:B------:R-:W-:Y:S01]  /*ef50*/  FADD R215, R120, R215 ;  /* 0x000000d778d77221 */ /* 0x000fe20000000000 */
[----:B------:R-:W-:Y:S02]  /*ef60*/  FADD R134, R135, R134 ;  /* 0x0000008687867221 */ /* 0x000fe40000000000 */
[----:B------:R-:W4:Y:S01]  /*ef70*/  LDL.LU R117, [R1+0x55c] ;  /* 0x00055c0001757983 */ /* 0x000f220000300800 */
[----:B------:R-:W-:Y:S01]  /*ef80*/  FADD R216, R121, R216 ;  /* 0x000000d879d87221 */ /* 0x000fe20000000000 */
[----:B------:R-:W-:Y:S02]  /*ef90*/  FADD R132, R133, R132 ;  /* 0x0000008485847221 */ /* 0x000fe40000000000 */
[----:B------:R-:W4:Y:S01]  /*efa0*/  LDL.LU R118, [R1+0x558] ;  /* 0x0005580001767983 */ /* 0x000f220000300800 */
[----:B------:R-:W-:Y:S01]  /*efb0*/  FADD R217, R122, R217 ;  /* 0x000000d97ad97221 */ /* 0x000fe20000000000 */
[----:B------:R-:W-:-:S02]  /*efc0*/  FADD R130, R131, R130 ;  /* 0x0000008283827221 */ /* 0x000fc40000000000 */
        /* <DEDUP_REMOVED lines=8> */
[----:B------:R-:W-:Y:S01]  /*f050*/  FADD R21, R3, R21 ;  /* 0x0000001503157221 */ /* 0x000fe20000000000 */
[----:B------:R-:W-:Y:S01]  /*f060*/  FADD R15, R20, R15 ;  /* 0x0000000f140f7221 */ /* 0x000fe20000000000 */
[----:B------:R-:W-:Y:S01]  /*f070*/  STL [R1+0x200], R136 ;  /* 0x0002008801007387 */ /* 0x000fe20000100800 */
        /* <DEDUP_REMOVED lines=23> */
[----:B------:R1:W-:Y:S01]  /*f1f0*/  STL [R1+0x218], R124 ;  /* 0x0002187c01007387 */ /* 0x0003e20000100800 */
[----:B------:R-:W-:Y:S01]  /*f200*/  FADD R224, R151, R224 ;  /* 0x000000e097e07221 */ /* 0x000fe20000000000 */
[----:B--2---:R-:W-:Y:S01]  /*f210*/  FADD R218, R2, R218 ;  /* 0x000000da02da7221 */ /* 0x004fe20000000000 */
[----:B---3--:R-:W-:Y:S01]  /*f220*/  FADD R219, R5, R219 ;  /* 0x000000db05db7221 */ /* 0x008fe20000000000 */
[----:B------:R-:W-:Y:S01]  /*f230*/  STL [R1+0x21c], R0 ;  /* 0x00021c0001007387 */ /* 0x000fe20000100800 */
[----:B----4-:R-:W-:Y:S01]  /*f240*/  FADD R220, R16, R220 ;  /* 0x000000dc10dc7221 */ /* 0x010fe20000000000 */
[----:B------:R-:W-:Y:S01]  /*f250*/  FADD R221, R17, R221 ;  /* 0x000000dd11dd7221 */ /* 0x000fe20000000000 */
[----:B------:R-:W-:Y:S01]  /*f260*/  FADD R222, R18, R222 ;  /* 0x000000de12de7221 */ /* 0x000fe20000000000 */
[----:B------:R-:W-:Y:S01]  /*f270*/  STL [R1+0x220], R21 ;  /* 0x0002201501007387 */ /* 0x000fe20000100800 */
[----:B------:R-:W-:-:S03]  /*f280*/  FADD R223, R19, R223 ;  /* 0x000000df13df7221 */ /* 0x000fc60000000000 */
[----:B------:R-:W-:Y:S04]  /*f290*/  STL [R1+0x224], R15 ;  /* 0x0002240f01007387 */ /* 0x000fe80000100800 */
[----:B------:R-:W-:Y:S04]  /*f2a0*/  STL [R1+0x228], R13 ;  /* 0x0002280d01007387 */ /* 0x000fe80000100800 */
[----:B------:R-:W-:Y:S04]  /*f2b0*/  STL [R1+0x22c], R11 ;  /* 0x00022c0b01007387 */ /* 0x000fe80000100800 */
[----:B------:R-:W2:Y:S04]  /*f2c0*/  LDL.LU R123, [R1+0x19c] ;  /* 0x00019c00017b7983 */ /* 0x000ea80000300800 */
[----:B------:R-:W-:Y:S04]  /*f2d0*/  STL [R1+0x230], R9 ;  /* 0x0002300901007387 */ /* 0x000fe80000100800 */
[----:B------:R-:W2:Y:S04]  /*f2e0*/  LDL.LU R8, [R1+0x23c] ;  /* 0x00023c0001087983 */ /* 0x000ea80000300800 */
[----:B------:R3:W-:Y:S04]  /*f2f0*/  STL [R1+0x234], R7 ;  /* 0x0002340701007387 */ /* 0x0007e80000100800 */
[----:B-1----:R-:W4:Y:S04]  /*f300*/  LDL.LU R124, [R1+0x1a0] ;  /* 0x0001a000017c7983 */ /* 0x002f280000300800 */
[----:B------:R1:W-:Y:S04]  /*f310*/  STL [R1+0x238], R4 ;  /* 0x0002380401007387 */ /* 0x0003e80000100800 */
[----:B---3--:R-:W4:Y:S04]  /*f320*/  LDL.LU R7, [R1+0x240] ;  /* 0x0002400001077983 */ /* 0x008f280000300800 */
[----:B------:R-:W3:Y:S04]  /*f330*/  LDL.LU R125, [R1+0x1a4] ;  /* 0x0001a400017d7983 */ /* 0x000ee80000300800 */
[----:B------:R-:W3:Y:S04]  /*f340*/  LDL.LU R6, [R1+0x244] ;  /* 0x0002440001067983 */ /* 0x000ee80000300800 */
[----:B------:R-:W3:Y:S04]  /*f350*/  LDL.LU R126, [R1+0x1a8] ;  /* 0x0001a800017e7983 */ /* 0x000ee80000300800 */
[----:B-1----:R-:W3:Y:S04]  /*f360*/  LDL.LU R4, [R1+0x248] ;  /* 0x0002480001047983 */ /* 0x002ee80000300800 */
[----:B------:R-:W3:Y:S04]  /*f370*/  LDL.LU R127, [R1+0x1ac] ;  /* 0x0001ac00017f7983 */ /* 0x000ee80000300800 */
        /* <DEDUP_REMOVED lines=40> */
[----:B------:R-:W3:Y:S01]  /*f600*/  LDL.LU R9, [R1+0x29c] ;  /* 0x00029c0001097983 */ /* 0x000ee20000300800 */
[----:B--2---:R-:W-:-:S03]  /*f610*/  FADD R8, R123, R8 ;  /* 0x000000087b087221 */ /* 0x004fc60000000000 */
[----:B------:R-:W2:Y:S04]  /*f620*/  LDL.LU R123, [R1+0x544] ;  /* 0x00054400017b7983 */ /* 0x000ea80000300800 */
[----:B------:R1:W-:Y:S04]  /*f630*/  STL [R1+0x23c], R8 ;  /* 0x00023c0801007387 */ /* 0x0003e80000100800 */
[----:B-1----:R-:W2:Y:S01]  /*f640*/  LDL.LU R8, [R1+0x2a0] ;  /* 0x0002a00001087983 */ /* 0x002ea20000300800 */
[----:B----4-:R-:W-:-:S03]  /*f650*/  FADD R7, R124, R7 ;  /* 0x000000077c077221 */ /* 0x010fc60000000000 */
[----:B------:R-:W4:Y:S01]  /*f660*/  LDL.LU R124, [R1+0x540] ;  /* 0x00054000017c7983 */ /* 0x000f220000300800 */
[----:B---3--:R-:W-:-:S03]  /*f670*/  FADD R6, R125, R6 ;  /* 0x000000067d067221 */ /* 0x008fc60000000000 */
[----:B------:R1:W-:Y:S01]  /*f680*/  STL [R1+0x240], R7 ;  /* 0x0002400701007387 */ /* 0x0003e20000100800 */
[----:B------:R-:W-:-:S03]  /*f690*/  FADD R4, R126, R4 ;  /* 0x000000047e047221 */ /* 0x000fc60000000000 */
[----:B-1----:R-:W3:Y:S04]  /*f6a0*/  LDL.LU R7, [R1+0x2a4] ;  /* 0x0002a40001077983 */ /* 0x002ee80000300800 */
[----:B------:R-:W4:Y:S01]  /*f6b0*/  LDL.LU R125, [R1+0x53c] ;  /* 0x00053c00017d7983 */ /* 0x000f220000300800 */
[----:B------:R-:W-:-:S03]  /*f6c0*/  FADD R128, R127, R128 ;  /* 0x000000807f807221 */ /* 0x000fc60000000000 */
[----:B------:R1:W-:Y:S01]  /*f6d0*/  STL [R1+0x244], R6 ;  /* 0x0002440601007387 */ /* 0x0003e20000100800 */
[----:B------:R-:W-:-:S03]  /*f6e0*/  FADD R130, R129, R130 ;  /* 0x0000008281827221 */ /* 0x000fc60000000000 */
[----:B-1----:R-:W4:Y:S04]  /*f6f0*/  LDL.LU R6, [R1+0x2a8] ;  /* 0x0002a80001067983 */ /* 0x002f280000300800 */
[----:B------:R-:W4:Y:S04]  /*f700*/  LDL.LU R126, [R1+0x538] ;  /* 0x00053800017e7983 */ /* 0x000f280000300800 */
[----:B------:R1:W-:Y:S01]  /*f710*/  STL [R1+0x248], R4 ;  /* 0x0002480401007387 */ /* 0x0003e20000100800 */
[----:B------:R-:W-:Y:S01]  /*f720*/  FADD R132, R131, R132 ;  /* 0x0000008483847221 */ /* 0x000fe20000000000 */
[----:B------:R-:W-:-:S02]  /*f730*/  FADD R134, R133, R134 ;  /* 0x0000008685867221 */ /* 0x000fc40000000000 */
[----:B-1----:R-:W4:Y:S04]  /*f740*/  LDL.LU R4, [R1+0x2ac] ;  /* 0x0002ac0001047983 */ /* 0x002f280000300800 */
[----:B------:R-:W4:Y:S04]  /*f750*/  LDL.LU R127, [R1+0x534] ;  /* 0x00053400017f7983 */ /* 0x000f280000300800 */
[----:B------:R1:W-:Y:S01]  /*f760*/  STL [R1+0x24c], R128 ;  /* 0x00024c8001007387 */ /* 0x0003e20000100800 */
[----:B------:R-:W-:-:S03]  /*f770*/  FADD R136, R135, R136 ;  /* 0x0000008887887221 */ /* 0x000fc60000000000 */
        /* <DEDUP_REMOVED lines=49> */
[----:B------:R-:W-:Y:S04]  /*fa90*/  STL [R1+0x27c], R2 ;  /* 0x00027c0201007387 */ /* 0x000fe80000100800 */
[----:B------:R-:W-:Y:S04]  /*faa0*/  STL [R1+0x280], R16 ;  /* 0x0002801001007387 */ /* 0x000fe80000100800 */
[----:B------:R1:W-:Y:S04]  /*fab0*/  STL [R1+0x284], R18 ;  /* 0x0002841201007387 */ /* 0x0003e80000100800 */
[----:B------:R4:W-:Y:S01]  /*fac0*/  STL [R1+0x288], R0 ;  /* 0x0002880001007387 */ /* 0x0009e20000100800 */
[----:B------:R-:W-:-:S03]  /*fad0*/  FADD R11, R12, R11 ;  /* 0x0000000b0c0b7221 */ /* 0x000fc60000000000 */
[----:B------:R-:W4:Y:S04]  /*fae0*/  LDL.LU R19, [R1+0x2b0] ;  /* 0x0002b00001137983 */ /* 0x000f280000300800 */
[----:B------:R4:W-:Y:S04]  /*faf0*/  STL [R1+0x28c], R21 ;  /* 0x00028c1501007387 */ /* 0x0009e80000100800 */
[----:B------:R4:W-:Y:S01]  /*fb00*/  STL [R1+0x290], R15 ;  /* 0x0002900f01007387 */ /* 0x0009e20000100800 */
[----:B------:R-:W-:-:S03]  /*fb10*/  FADD R9, R10, R9 ;  /* 0x000000090a097221 */ /* 0x000fc60000000000 */
[----:B-1----:R-:W4:Y:S04]  /*fb20*/  LDL.LU R18, [R1+0x2b4] ;  /* 0x0002b40001127983 */ /* 0x002f280000300800 */
[----:B------:R1:W-:Y:S01]  /*fb30*/  STL [R1+0x294], R13 ;  /* 0x0002940d01007387 */ /* 0x0003e20000100800 */
[----:B--2---:R-:W-:-:S03]  /*fb40*/  FADD R8, R24, R8 ;  /* 0x0000000818087221 */ /* 0x004fc60000000000 */
[----:B------:R-:W2:Y:S04]  /*fb50*/  LDL.LU R17, [R1+0x2b8] ;  /* 0x0002b80001117983 */ /* 0x000ea80000300800 */
[----:B------:R1:W-:Y:S04]  /*fb60*/  STL [R1+0x298], R11 ;  /* 0x0002980b01007387 */ /* 0x0003e80000100800 */
[----:B------:R-:W2:Y:S01]  /*fb70*/  LDL.LU R16, [R1+0x2bc] ;  /* 0x0002bc0001107983 */ /* 0x000ea20000300800 */
[----:B---3--:R-:W-:-:S03]  /*fb80*/  FADD R7, R25, R7 ;  /* 0x0000000719077221 */ /* 0x008fc60000000000 */
[----:B------:R3:W-:Y:S04]  /*fb90*/  STL [R1+0x29c], R9 ;  /* 0x00029c0901007387 */ /* 0x0007e80000100800 */
[----:B------:R-:W2:Y:S04]  /*fba0*/  LDL.LU R5, [R1+0x2c0] ;  /* 0x0002c00001057983 */ /* 0x000ea80000300800 */
[----:B------:R3:W-:Y:S01]  /*fbb0*/  STL [R1+0x2a0], R8 ;  /* 0x0002a00801007387 */ /* 0x0007e20000100800 */
[----:B----4-:R-:W-:-:S03]  /*fbc0*/  FADD R6, R26, R6 ;  /* 0x000000061a067221 */ /* 0x010fc60000000000 */
[----:B------:R-:W4:Y:S04]  /*fbd0*/  LDL.LU R2, [R1+0x2c4] ;  /* 0x0002c40001027983 */ /* 0x000f280000300800 */
[----:B------:R3:W-:Y:S01]  /*fbe0*/  STL [R1+0x2a4], R7 ;  /* 0x0002a40701007387 */ /* 0x0007e20000100800 */
[----:B------:R-:W-:-:S03]  /*fbf0*/  FADD R4, R27, R4 ;  /* 0x000000041b047221 */ /* 0x000fc60000000000 */
[----:B------:R-:W4:Y:S04]  /*fc00*/  LDL.LU R27, [R1+0x2e0] ;  /* 0x0002e000011b7983 */ /* 0x000f280000300800 */
[----:B------:R3:W-:Y:S04]  /*fc10*/  STL [R1+0x2a8], R6 ;  /* 0x0002a80601007387 */ /* 0x0007e80000100800 */
        /* <DEDUP_REMOVED lines=12> */
[----:B------:R-:W4:Y:S04]  /*fce0*/  LDL.LU R11, [R1+0x310] ;  /* 0x00031000010b7983 */ /* 0x000f280000300800 */
[----:B------:R-:W4:Y:S04]  /*fcf0*/  LDL.LU R10, [R1+0x314] ;  /* 0x00031400010a7983 */ /* 0x000f280000300800 */
[----:B---3--:R-:W3:Y:S04]  /*fd00*/  LDL.LU R9, [R1+0x318] ;  /* 0x0003180001097983 */ /* 0x008ee80000300800 */
[----:B------:R-:W3:Y:S04]  /*fd10*/  LDL.LU R8, [R1+0x31c] ;  /* 0x00031c0001087983 */ /* 0x000ee80000300800 */
[----:B------:R-:W3:Y:S04]  /*fd20*/  LDL.LU R7, [R1+0x320] ;  /* 0x0003200001077983 */ /* 0x000ee80000300800 */
[----:B------:R-:W3:Y:S04]  /*fd30*/  LDL.LU R6, [R1+0x324] ;  /* 0x0003240001067983 */ /* 0x000ee80000300800 */
[----:B------:R-:W3:Y:S01]  /*fd40*/  LDL.LU R4, [R1+0x328] ;  /* 0x0003280001047983 */ /* 0x000ee20000300800 */
[----:B------:R-:W-:-:S05]  /*fd50*/  FADD R19, R28, R19 ;  /* 0x000000131c137221 */ /* 0x000fca0000000000 */
[----:B------:R1:W-:Y:S01]  /*fd60*/  STL [R1+0x2b0], R19 ;  /* 0x0002b01301007387 */ /* 0x0003e20000100800 */
[----:B------:R-:W-:-:S03]  /*fd70*/  FADD R18, R29, R18 ;  /* 0x000000121d127221 */ /* 0x000fc60000000000 */
[----:B-1----:R1:W5:Y:S04]  /*fd80*/  LDL.LU R19, [R1+0x4d0] ;  /* 0x0004d00001137983 */ /* 0x0023680000300800 */
[----:B------:R-:W3:Y:S01]  /*fd90*/  LDL.LU R28, [R1+0x2dc] ;  /* 0x0002dc00011c7983 */ /* 0x000ee20000300800 */
[----:B--2---:R-:W-:-:S03]  /*fda0*/  FADD R17, R30, R17 ;  /* 0x000000111e117221 */ /* 0x004fc60000000000 */
[----:B------:R2:W-:Y:S01]  /*fdb0*/  STL [R1+0x2b4], R18 ;  /* 0x0002b41201007387 */ /* 0x0005e20000100800 */
[----:B------:R-:W-:-:S03]  /*fdc0*/  FADD R16, R31, R16 ;  /* 0x000000101f107221 */ /* 0x000fc60000000000 */
[----:B--2---:R1:W5:Y:S04]  /*fdd0*/  LDL.LU R18, [R1+0x4cc] ;  /* 0x0004cc0001127983 */ /* 0x0043680000300800 */
[----:B------:R-:W2:Y:S01]  /*fde0*/  LDL.LU R29, [R1+0x2d8] ;  /* 0x0002d800011d7983 */ /* 0x000ea20000300800 */
[----:B------:R-:W-:-:S03]  /*fdf0*/  FADD R5, R32, R5 ;  /* 0x0000000520057221 */ /* 0x000fc60000000000 */
[----:B------:R1:W-:Y:S01]  /*fe00*/  STL [R1+0x2b8], R17 ;  /* 0x0002b81101007387 */ /* 0x0003e20000100800 */
[----:B----4-:R-:W-:-:S03]  /*fe10*/  FADD R2, R33, R2 ;  /* 0x0000000221027221 */ /* 0x010fc60000000000 */
[----:B-1----:R1:W5:Y:S04]  /*fe20*/  LDL.LU R17, [R1+0x4c8] ;  /* 0x0004c80001117983 */ /* 0x0023680000300800 */
[----:B------:R-:W4:Y:S04]  /*fe30*/  LDL.LU R30, [R1+0x2d4] ;  /* 0x0002d400011e7983 */ /* 0x000f280000300800 */
[----:B------:R1:W-:Y:S04]  /*fe40*/  STL [R1+0x2bc], R16 ;  /* 0x0002bc1001007387 */ /* 0x0003e80000100800 */
[----:B-1----:R1:W5:Y:S04]  /*fe50*/  LDL.LU R16, [R1+0x4c4] ;  /* 0x0004c40001107983 */ /* 0x0023680000300800 */
[----:B------:R-:W4:Y:S04]  /*fe60*/  LDL.LU R31, [R1+0x2d0] ;  /* 0x0002d000011f7983 */ /* 0x000f280000300800 */
[----:B------:R1:W-:Y:S04]  /*fe70*/  STL [R1+0x2c0], R5 ;  /* 0x0002c00501007387 */ /* 0x0003e80000100800 */
[----:B-1----:R1:W5:Y:S04]  /*fe80*/  LDL.LU R5, [R1+0x4c0] ;  /* 0x0004c00001057983 */ /* 0x0023680000300800 */
[----:B------:R-:W4:Y:S04]  /*fe90*/  LDL.LU R32, [R1+0x2cc] ;  /* 0x0002cc0001207983 */ /* 0x000f280000300800 */
[----:B------:R1:W-:Y:S04]  /*fea0*/  STL [R1+0x2c4], R2 ;  /* 0x0002c40201007387 */ /* 0x0003e80000100800 */
[----:B-1----:R1:W5:Y:S04]  /*feb0*/  LDL.LU R2, [R1+0x4bc] ;  /* 0x0004bc0001027983 */ /* 0x0023680000300800 */
[----:B------:R-:W4:Y:S01]  /*fec0*/  LDL.LU R33, [R1+0x2c8] ;  /* 0x0002c80001217983 */ /* 0x000f220000300800 */
[----:B------:R-:W-:Y:S01]  /*fed0*/  FADD R27, R40, R27 ;  /* 0x0000001b281b7221 */ /* 0x000fe20000000000 */
        /* <DEDUP_REMOVED lines=13> */
[----:B---3--:R-:W-:Y:S01]  /*ffb0*/  FADD R9, R54, R9 ;  /* 0x0000000936097221 */ /* 0x008fe20000000000 */
[----:B------:R-:W-:Y:S01]  /*ffc0*/  FADD R8, R55, R8 ;  /* 0x0000000837087221 */ /* 0x000fe20000000000 */
[----:B------:R-:W-:Y:S01]  /*ffd0*/  FADD R7, R56, R7 ;  /* 0x0000000738077221 */ /* 0x000fe20000000000 */
[----:B------:R-:W-:Y:S01]  /*ffe0*/  FADD R6, R57, R6 ;  /* 0x0000000639067221 */ /* 0x000fe20000000000 */
[----:B------:R-:W-:Y:S01]  /*fff0*/  FADD R4, R58, R4 ;  /* 0x000000043a047221 */ /* 0x000fe20000000000 */
[----:B------:R-:W-:Y:S01]  /*10000*/  FADD R28, R39, R28 ;  /* 0x0000001c271c7221 */ /* 0x000fe20000000000 */
[----:B--2---:R-:W-:Y:S01]  /*10010*/  FADD R29, R38, R29 ;  /* 0x0000001d261d7221 */ /* 0x004fe20000000000 */
[----:B----4-:R-:W-:Y:S01]  /*10020*/  FADD R30, R37, R30 ;  /* 0x0000001e251e7221 */ /* 0x010fe20000000000 */
[----:B------:R-:W-:Y:S01]  /*10030*/  FADD R31, R36, R31 ;  /* 0x0000001f241f7221 */ /* 0x000fe20000000000 */
[----:B------:R-:W-:Y:S01]  /*10040*/  FADD R32, R35, R32 ;  /* 0x0000002023207221 */ /* 0x000fe20000000000 */
[----:B------:R-:W-:-:S05]  /*10050*/  FADD R33, R34, R33 ;  /* 0x0000002122217221 */ /* 0x000fca0000000000 */
[----:B------:R2:W-:Y:S04]  /*10060*/  STL [R1+0x2c8], R33 ;  /* 0x0002c82101007387 */ /* 0x0005e80000100800 */
        /* <DEDUP_REMOVED lines=21> */
[----:B------:R-:W4:Y:S04]  /*101c0*/  LDL.LU R39, [R1+0x32c] ;  /* 0x00032c0001277983 */ /* 0x000f280000300800 */
[----:B------:R1:W-:Y:S04]  /*101d0*/  STL [R1+0x320], R7 ;  /* 0x0003200701007387 */ /* 0x0003e80000100800 */
[----:B------:R-:W4:Y:S04]  /*101e0*/  LDL.LU R38, [R1+0x330] ;  /* 0x0003300001267983 */ /* 0x000f280000300800 */
[----:B------:R1:W-:Y:S04]  /*101f0*/  STL [R1+0x324], R6 ;  /* 0x0003240601007387 */ /* 0x0003e80000100800 */
[----:B------:R-:W4:Y:S04]  /*10200*/  LDL.LU R37, [R1+0x334] ;  /* 0x0003340001257983 */ /* 0x000f280000300800 */
[----:B------:R1:W-:Y:S04]  /*10210*/  STL [R1+0x328], R4 ;  /* 0x0003280401007387 */ /* 0x0003e80000100800 */
[----:B------:R-:W4:Y:S04]  /*10220*/  LDL.LU R36, [R1+0x338] ;  /* 0x0003380001247983 */ /* 0x000f280000300800 */
[----:B------:R-:W4:Y:S04]  /*10230*/  LDL.LU R35, [R1+0x33c] ;  /* 0x00033c0001237983 */ /* 0x000f280000300800 */
[----:B------:R-:W4:Y:S04]  /*10240*/  LDL.LU R34, [R1+0x340] ;  /* 0x0003400001227983 */ /* 0x000f280000300800 */
[----:B--2---:R-:W2:Y:S04]  /*10250*/  LDL.LU R33, [R1+0x344] ;  /* 0x0003440001217983 */ /* 0x004ea80000300800 */
[----:B---3--:R-:W3:Y:S04]  /*10260*/  LDL.LU R32, [R1+0x348] ;  /* 0x0003480001207983 */ /* 0x008ee80000300800 */
[----:B----4-:R-:W4:Y:S04]  /*10270*/  LDL.LU R31, [R1+0x34c] ;  /* 0x00034c00011f7983 */ /* 0x010f280000300800 */
        /* <DEDUP_REMOVED lines=22> */
[----:B------:R-:W-:-:S05]  /*103e0*/  FADD R39, R59, R39 ;  /* 0x000000273b277221 */ /* 0x000fca0000000000 */
[----:B------:R1:W-:Y:S01]  /*103f0*/  STL [R1+0x32c], R39 ;  /* 0x00032c2701007387 */ /* 0x0003e20000100800 */
[----:B------:R-:W-:-:S05]  /*10400*/  FADD R38, R60, R38 ;  /* 0x000000263c267221 */ /* 0x000fca0000000000 */
[----:B------:R1:W-:Y:S01]  /*10410*/  STL [R1+0x330], R38 ;  /* 0x0003302601007387 */ /* 0x0003e20000100800 */
[----:B------:R-:W-:-:S05]  /*10420*/  FADD R37, R61, R37 ;  /* 0x000000253d257221 */ /* 0x000fca0000000000 */
[----:B------:R1:W-:Y:S01]  /*10430*/  STL [R1+0x334], R37 ;  /* 0x0003342501007387 */ /* 0x0003e20000100800 */
[----:B------:R-:W-:Y:S01]  /*10440*/  FADD R36, R62, R36 ;  /* 0x000000243e247221 */ /* 0x000fe20000000000 */
[----:B------:R-:W-:-:S04]  /*10450*/  FADD R35, R63, R35 ;  /* 0x000000233f237221 */ /* 0x000fc80000000000 */
[----:B------:R1:W-:Y:S01]  /*10460*/  STL [R1+0x338], R36 ;  /* 0x0003382401007387 */ /* 0x0003e20000100800 */
[----:B------:R-:W-:-:S03]  /*10470*/  FADD R34, R64, R34 ;  /* 0x0000002240227221 */ /* 0x000fc60000000000 */
[----:B------:R1:W-:Y:S01]  /*10480*/  STL [R1+0x33c], R35 ;  /* 0x00033c2301007387 */ /* 0x0003e20000100800 */
[----:B--2---:R-:W-:-:S03]  /*10490*/  FADD R33, R65, R33 ;  /* 0x0000002141217221 */ /* 0x004fc60000000000 */
        /* <DEDUP_REMOVED lines=49> */
[----:B------:R-:W4:Y:S04]  /*107b0*/  LDL.LU R38, [R1+0x3ac] ;  /* 0x0003ac0001267983 */ /* 0x000f280000300800 */
[----:B------:R1:W-:Y:S04]  /*107c0*/  STL [R1+0x3a0], R6 ;  /* 0x0003a00601007387 */ /* 0x0003e80000100800 */
[----:B------:R-:W4:Y:S04]  /*107d0*/  LDL.LU R37, [R1+0x3b0] ;  /* 0x0003b00001257983 */ /* 0x000f280000300800 */
[----:B------:R1:W-:Y:S04]  /*107e0*/  STL [R1+0x3a4], R4 ;  /* 0x0003a40401007387 */ /* 0x0003e80000100800 */
[----:B------:R-:W4:Y:S04]  /*107f0*/  LDL.LU R36, [R1+0x3b4] ;  /* 0x0003b40001247983 */ /* 0x000f280000300800 */
[----:B------:R-:W4:Y:S04]  /*10800*/  LDL.LU R35, [R1+0x3b8] ;  /* 0x0003b80001237983 */ /* 0x000f280000300800 */
[----:B--2---:R-:W2:Y:S04]  /*10810*/  LDL.LU R34, [R1+0x3bc] ;  /* 0x0003bc0001227983 */ /* 0x004ea80000300800 */
[----:B---3--:R-:W3:Y:S04]  /*10820*/  LDL.LU R33, [R1+0x3c0] ;  /* 0x0003c00001217983 */ /* 0x008ee80000300800 */
        /* <DEDUP_REMOVED lines=24> */
[----:B------:R-:W-:Y:S01]  /*109b0*/  FADD R39, R90, R39 ;  /* 0x000000275a277221 */ /* 0x000fe20000000000 */
[----:B------:R-:W-:-:S04]  /*109c0*/  FADD R38, R91, R38 ;  /* 0x000000265b267221 */ /* 0x000fc80000000000 */
[----:B------:R1:W-:Y:S01]  /*109d0*/  STL [R1+0x3a8], R39 ;  /* 0x0003a82701007387 */ /* 0x0003e20000100800 */
[----:B------:R-:W-:-:S03]  /*109e0*/  FADD R37, R92, R37 ;  /* 0x000000255c257221 */ /* 0x000fc60000000000 */
[----:B------:R1:W-:Y:S01]  /*109f0*/  STL [R1+0x3ac], R38 ;  /* 0x0003ac2601007387 */ /* 0x0003e20000100800 */
[----:B------:R-:W-:-:S03]  /*10a00*/  FADD R36, R93, R36 ;  /* 0x000000245d247221 */ /* 0x000fc60000000000 */
        /* <DEDUP_REMOVED lines=144> */
[----:B------:R-:W-:Y:S01]  /*11310*/  FADD R6, R150, R6 ;  /* 0x0000000696067221 */ /* 0x000fe20000000000 */
[----:B------:R-:W-:-:S05]  /*11320*/  FADD R4, R4, R151 ;  /* 0x0000009704047221 */ /* 0x000fca0000000000 */
[----:B------:R1:W-:Y:S04]  /*11330*/  STL [R1+0x49c], R4 ;  /* 0x00049c0401007387 */ /* 0x0003e80000100800 */
[----:B------:R1:W-:Y:S04]  /*11340*/  STL [R1+0x494], R7 ;  /* 0x0004940701007387 */ /* 0x0003e80000100800 */
[----:B------:R1:W-:Y:S02]  /*11350*/  STL [R1+0x498], R6 ;  /* 0x0004980601007387 */ /* 0x0003e40000100800 */
.L_x_35:
[----:B-1----:R-:W1:Y:S02]  /*11360*/  LDC R0, c[0x0][0x28c] ;  /* 0x0000a300ff007b82 */ /* 0x002e640000000800 */
[----:B-1----:R-:W-:-:S13]  /*11370*/  ISETP.GE.AND P0, PT, R0, 0x1, PT ;  /* 0x000000010000780c */ /* 0x002fda0003f06270 */
[----:B------:R-:W-:Y:S05]  /*11380*/  @!P0 BRA `(.L_x_36) ;  /* 0x0000000000648947 */ /* 0x000fea0003800000 */
[----:B------:R-:W-:-:S06]  /*11390*/  UISETP.NE.AND UP0, UPT, UR49, 0x3, UPT ;  /* 0x000000033100788c */ /* 0x000fcc000bf05270 */
[----:B------:R-:W-:-:S13]  /*113a0*/  PLOP3.LUT P0, PT, PT, PT, UP0, 0x80, 0x0 ;  /* 0x000000000000781c */ /* 0x000fda0003f0f008 */
[----:B------:R-:W-:Y:S05]  /*113b0*/  @!P0 BRA `(.L_x_37) ;  /* 0x0000000000048947 */ /* 0x000fea0003800000 */
[----:B------:R-:W-:Y:S01]  /*113c0*/  BPT.TRAP 0x1 ;  /* 0x000000040000795c */ /* 0x000fe20000300000 */
.L_x_37:
[----:B------:R-:W3:Y:S01]  /*113d0*/  LDL R0, [R1+0x4a4] ;  /* 0x0004a40001007983 */ /* 0x000ee20000100800 */
[----:B------:R-:W-:Y:S01]  /*113e0*/  BSSY B0, `(.L_x_38) ;  /* 0x000000f000007945 */ /* 0x000fe20003800000 */
[----:B---3--:R-:W-:-:S13]  /*113f0*/  ISETP.NE.AND P0, PT, R0, RZ, PT ;  /* 0x000000ff0000720c */ /* 0x008fda0003f05270 */
[----:B------:R-:W-:Y:S05]  /*11400*/  @!P0 BRA `(.L_x_39) ;  /* 0x0000000000308947 */ /* 0x000fea0003800000 */
[----:B------:R-:W3:Y:S01]  /*11410*/  LDL R3, [R1+0x4a8] ;  /* 0x0004a80001037983 */ /* 0x000ee20000100800 */
[----:B------:R-:W-:-:S04]  /*11420*/  UISETP.LT.AND UP0, UPT, UR50, 0x1, UPT ;  /* 0x000000013200788c */ /* 0x000fc8000bf01270 */
[----:B------:R-:W-:-:S04]  /*11430*/  USEL UR6, UR50, 0x1, UP0 ;  /* 0x0000000132067887 */ /* 0x000fc80008000000 */
[----:B------:R-:W-:-:S04]  /*11440*/  UIADD3 UR6, UR51, UR50, -UR6 ;  /* 0x0000003233067290 */ /* 0x000fc8000fffe806 */
[----:B------:R-:W-:-:S04]  /*11450*/  UIMAD.WIDE.U32 UR4, UR6, -0x55555555, URZ ;  /* 0xaaaaaaab060478a5 */ /* 0x000fc8000f8e003f */
[----:B------:R-:W-:-:S04]  /*11460*/  USHF.R.U32.HI UR4, URZ, 0x2, UR5 ;  /* 0x000000023f047899 */ /* 0x000fc80008011605 */
[----:B------:R-:W-:-:S04]  /*11470*/  UIMAD UR6, UR4, -0x6, UR6 ;  /* 0xfffffffa040678a4 */ /* 0x000fc8000f8e0206 */
[----:B------:R-:W-:-:S04]  /*11480*/  ULEA UR6, UR6, UR48, 0x3 ;  /* 0x0000003006067291 */ /* 0x000fc8000f8e183f */
[----:B------:R-:W-:-:S06]  /*11490*/  UIADD3 UR6, UR6, 0x30, URZ ;  /* 0x0000003006067890 */ /* 0x000fcc000fffe03f */
[----:B------:R-:W-:-:S04]  /*114a0*/  MOV R0, UR6 ;  /* 0x0000000600007c02 */ /* 0x000fc80008000f00 */
[----:B---3--:R-:W-:-:S04]  /*114b0*/  PRMT R0, R3, 0x654, R0 ;  /* 0x0000065403007816 */ /* 0x008fc80000000000 */
[----:B------:R1:W-:Y:S03]  /*114c0*/  SYNCS.ARRIVE.TRANS64.RED.A1T0 RZ, [R0+URZ], RZ ;  /* 0x000000ff00ff79a7 */ /* 0x0003e6000810043f */
.L_x_39:
[----:B------:R-:W-:Y:S05]  /*114d0*/  BSYNC B0 ;  /* 0x0000000000007941 */ /* 0x000fea0003800000 */
.L_x_38:
[----:B------:R-:W-:-:S06]  /*114e0*/  UISETP.GT.U32.AND UP0, UPT, UR45, 0x1, UPT ;  /* 0x000000012d00788c */ /* 0x000fcc000bf04070 */
[----:B------:R-:W-:-:S13]  /*114f0*/  PLOP3.LUT P0, PT, PT, PT, UP0, 0x80, 0x0 ;  /* 0x000000000000781c */ /* 0x000fda0003f0f008 */
[----:B------:R-:W-:Y:S05]  /*11500*/  @P0 BRA `(.L_x_36) ;  /* 0x0000000000040947 */ /* 0x000fea0003800000 */
[----:B------:R-:W-:Y:S01]  /*11510*/  BPT.TRAP 0x1 ;  /* 0x000000040000795c */ /* 0x000fe20000300000 */
.L_x_36:
[----:B------:R-:W-:Y:S01]  /*11520*/  UIADD3 UR51, UR50, UR51, URZ ;  /* 0x0000003332337290 */ /* 0x000fe2000fffe03f */
[----:B-----5:R-:W-:Y:S01]  /*11530*/  R2UR UR42, R5 ;  /* 0x00000000052a72ca */ /* 0x020fe200000e0000 */
[----:B------:R-:W-:Y:S02]  /*11540*/  UIADD3 UR7, UR48, 0x100, URZ ;  /* 0x0000010030077890 */ /* 0x000fe4000fffe03f */
[----:B------:R-:W-:Y:S02]  /*11550*/  UISETP.GT.U32.AND UP0, UPT, UR51, 0x5, UPT ;  /* 0x000000053300788c */ /* 0x000fe4000bf04070 */
[----:B------:R-:W-:Y:S02]  /*11560*/  UISETP.GE.U32.AND UP1, UPT, UR50, 0x6, UPT ;  /* 0x000000063200788c */ /* 0x000fe4000bf26070 */
[----:B------:R-:W-:Y:S02]  /*11570*/  UISETP.LT.U32.AND UP0, UPT, UR50, 0x6, UP0 ;  /* 0x000000063200788c */ /* 0x000fe40008701070 */
[----:B------:R-:W-:-:S02]  /*11580*/  USHF.L.U32 UR41, UR41, 0x8, URZ ;  /* 0x0000000829297899 */ /* 0x000fc4000800063f */
[----:B------:R-:W-:Y:S02]  /*11590*/  USEL UR6, URZ, 0x1, !UP0 ;  /* 0x000000013f067887 */ /* 0x000fe4000c000000 */
[----:B------:R-:W-:Y:S02]  /*115a0*/  ULOP3.LUT UP0, URZ, UR7, 0x9f, URZ, 0xc0, !UPT ;  /* 0x0000009f073f7892 */ /* 0x000fe4000f80c03f */
[----:B------:R-:W-:Y:S02]  /*115b0*/  ULOP3.LUT UR36, UR36, UR6, URZ, 0x3c, !UPT ;  /* 0x0000000624247292 */ /* 0x000fe4000f8e3c3f */
[----:B------:R-:W-:Y:S02]  /*115c0*/  @UP1 UIMAD.WIDE.U32 UR4, UR51, -0x55555555, URZ ;  /* 0xaaaaaaab330418a5 */ /* 0x000fe4000f8e003f */
[----:B------:R-:W-:Y:S01]  /*115d0*/  PLOP3.LUT P0, PT, PT, PT, UP0, 0x80, 0x0 ;  /* 0x000000000000781c */ /* 0x000fe20003f0f008 */
[----:B------:R-:W-:Y:S02]  /*115e0*/  USHF.L.U32 UR42, UR42, 0x8, URZ ;  /* 0x000000082a2a7899 */ /* 0x000fe4000800063f */
[----:B------:R-:W-:-:S04]  /*115f0*/  @UP1 USHF.R.U32.HI UR4, URZ, 0x2, UR5 ;  /* 0x000000023f041899 */ /* 0x000fc80008011605 */
[----:B------:R-:W-:-:S06]  /*11600*/  @UP1 ULOP3.LUT UR36, UR36, 0x1, UR4, 0x78, !UPT ;  /* 0x0000000124241892 */ /* 0x000fcc000f8e7804 */
[----:B------:R-:W-:Y:S06]  /*11610*/  @!P0 BRA `(.L_x_40) ;  /* 0x0000000000408947 */ /* 0x000fec0003800000 */
[----:B------:R-:W-:Y:S01]  /*11620*/  MOV R14, 0x0 ;  /* 0x00000000000e7802 */ /* 0x000fe20000000f00 */
[----:B------:R-:W-:Y:S01]  /*11630*/  ULDC.64 UR4, c[0x4][0x70] ;  /* 0x01001c0000047ab9 */ /* 0x000fe20000000a00 */
[----:B------:R-:W-:Y:S01]  /*11640*/  ULDC.64 UR6, c[0x4][0x78] ;  /* 0x01001e0000067ab9 */ /* 0x000fe20000000a00 */
[----:B------:R-:W-:Y:S01]  /*11650*/  ULDC.64 UR8, c[0x4][0x8] ;  /* 0x0100020000087ab9 */ /* 0x000fe20000000a00 */
[----:B------:R-:W-:Y:S02]  /*11660*/  MOV R4, UR4 ;  /* 0x0000000400047c02 */ /* 0x000fe40008000f00 */
[----:B------:R-:W3:Y:S01]  /*11670*/  LDC.64 R14, c[0x4][R14] ;  /* 0x010000000e0e7b82 */ /* 0x000ee20000000a00 */
[----:B------:R-:W-:Y:S02]  /*11680*/  MOV R5, UR5 ;  /* 0x0000000500057c02 */ /* 0x000fe40008000f00 */
[----:B------:R-:W-:Y:S02]  /*11690*/  MOV R6, UR6 ;  /* 0x0000000600067c02 */ /* 0x000fe40008000f00 */
[----:B------:R-:W-:-:S02]  /*116a0*/  MOV R7, UR7 ;  /* 0x0000000700077c02 */ /* 0x000fc40008000f00 */
[----:B------:R-:W-:Y:S02]  /*116b0*/  MOV R10, UR8 ;  /* 0x00000008000a7c02 */ /* 0x000fe40008000f00 */
[----:B------:R-:W-:Y:S02]  /*116c0*/  MOV R11, UR9 ;  /* 0x00000009000b7c02 */ /* 0x000fe40008000f00 */
[----:B------:R-:W-:Y:S02]  /*116d0*/  MOV R8, 0x70 ;  /* 0x0000007000087802 */ /* 0x000fe40000000f00 */
[----:B------:R-:W-:Y:S02]  /*116e0*/  MOV R12, 0x1 ;  /* 0x00000001000c7802 */ /* 0x000fe40000000f00 */
[----:B------:R-:W-:-:S07]  /*116f0*/  MOV R13, RZ ;  /* 0x000000ff000d7202 */ /* 0x000fce0000000f00 */
[----:B------:R-:W-:-:S07]  /*11700*/  LEPC R20, `(.L_x_40) ;  /* 0x000000001014794e */ /* 0x000fce0000000000 */
[----:B-123--:R-:W-:Y:S05]  /*11710*/  CALL.ABS.NOINC R14 ;  /* 0x000000000e007343 */ /* 0x00efea0003c00000 */
.L_x_40:
[----:B------:R-:W-:-:S04]  /*11720*/  UIADD3 UR4, UR48, 0x4100, URZ ;  /* 0x0000410030047890 */ /* 0x000fc8000fffe03f */
[----:B------:R-:W-:-:S06]  /*11730*/  ULOP3.LUT UP0, URZ, UR4, 0x9f, URZ, 0xc0, !UPT ;  /* 0x0000009f043f7892 */ /* 0x000fcc000f80c03f */
[----:B------:R-:W-:-:S13]  /*11740*/  PLOP3.LUT P0, PT, PT, PT, UP0, 0x80, 0x0 ;  /* 0x000000000000781c */ /* 0x000fda0003f0f008 */
[----:B------:R-:W-:Y:S05]  /*11750*/  @!P0 BRA `(.L_x_41) ;  /* 0x0000000000408947 */ /* 0x000fea0003800000 */
        /* <DEDUP_REMOVED lines=16> */
.L_x_41:
[----:B------:R-:W3:Y:S02]  /*11860*/  LDC.64 R4, c[0x0][0x590] ;  /* 0x00016400ff047b82 */ /* 0x000ee40000000a00 */
[----:B---3--:R-:W-:-:S04]  /*11870*/  ISETP.NE.U32.AND P0, PT, R4, RZ, PT ;  /* 0x000000ff0400720c */ /* 0x008fc80003f05070 */
[----:B------:R-:W-:-:S13]  /*11880*/  ISETP.NE.AND.EX P0, PT, R5, RZ, PT, P0 ;  /* 0x000000ff0500720c */ /* 0x000fda0003f05300 */
[----:B------:R-:W-:Y:S05]  /*11890*/  @!P0 BRA `(.L_x_42) ;  /* 0x00000000003c8947 */ /* 0x000fea0003800000 */
[----:B------:R-:W-:Y:S02]  /*118a0*/  ULDC.64 UR4, c[0x0][0x588] ;  /* 0x0001620000047ab9 */ /* 0x000fe40000000a00 */
[----:B------:R-:W-:-:S04]  /*118b0*/  ISETP.NE.U32.AND P1, PT, RZ, UR4, PT ;  /* 0x00000004ff007c0c */ /* 0x000fc8000bf25070 */
[----:B------:R-:W-:-:S13]  /*118c0*/  ISETP.NE.AND.EX P1, PT, RZ, UR5, PT, P1 ;  /* 0x00000005ff007c0c */ /* 0x000fda000bf25310 */
[----:B------:R-:W-:Y:S05]  /*118d0*/  @!P1 BRA `(.L_x_43) ;  /* 0x00000000001c9947 */ /* 0x000fea0003800000 */
[----:B------:R-:W3:Y:S01]  /*118e0*/  LDC.64 R6, c[0x0][0x588] ;  /* 0x00016200ff067b82 */ /* 0x000ee20000000a00 */
[----:B------:R-:W-:-:S04]  /*118f0*/  IMAD R2, R4, UR43, RZ ;  /* 0x0000002b04027c24 */ /* 0x000fc8000f8e02ff */
[----:B---3--:R-:W-:-:S06]  /*11900*/  IMAD.WIDE R2, R2, 0x4, R6 ;  /* 0x0000000402027825 */ /* 0x008fcc00078e0206 */
[----:B------:R4:W5:Y:S01]  /*11910*/  LDG.E R2, desc[UR56][R2.64] ;  /* 0x0000003802027981 */ /* 0x000962000c1e1900 */
[----:B-1----:R-:W-:-:S05]  /*11920*/  MOV R0, 0x1 ;  /* 0x0000000100007802 */ /* 0x002fca0000000f00 */
[----:B------:R4:W-:Y:S01]  /*11930*/  STL.S16 [R1+0x4b8], R0 ;  /* 0x0004b80001007387 */ /* 0x0009e20000100600 */
[----:B------:R-:W-:Y:S05]  /*11940*/  BRA `(.L_x_42) ;  /* 0x0000000000107947 */ /* 0x000fea0003800000 */
.L_x_43:
[----:B-1----:R-:W-:Y:S01]  /*11950*/  MOV R0, 0x1 ;  /* 0x0000000100007802 */ /* 0x002fe20000000f00 */
[----:B------:R-:W-:Y:S02]  /*11960*/  ULDC UR4, c[0x0][0x580] ;  /* 0x0001600000047ab9 */ /* 0x000fe40000000800 */
[----:B------:R-:W-:Y:S02]  /*11970*/  MOV R2, UR4 ;  /* 0x0000000400027c02 */ /* 0x000fe40008000f00 */
[----:B------:R3:W-:Y:S05]  /*11980*/  STL.S16 [R1+0x4b8], R0 ;  /* 0x0004b80001007387 */ /* 0x0007ea0000100600 */
.L_x_42:
[----:B------:R-:W1:Y:S02]  /*11990*/  LDC.64 R6, c[0x0][0x5b0] ;  /* 0x00016c00ff067b82 */ /* 0x000e640000000a00 */
[----:B-1----:R-:W-:-:S04]  /*119a0*/  ISETP.NE.U32.AND P1, PT, R6, RZ, PT ;  /* 0x000000ff0600720c */ /* 0x002fc80003f25070 */
[----:B------:R-:W-:-:S13]  /*119b0*/  ISETP.NE.AND.EX P1, PT, R7, RZ, PT, P1 ;  /* 0x000000ff0700720c */ /* 0x000fda0003f25310 */
[----:B------:R-:W-:Y:S05]  /*119c0*/  @!P1 BRA `(.L_x_44) ;  /* 0x00000000002c9947 */ /* 0x000fea0003800000 */
[----:B------:R-:W-:Y:S02]  /*119d0*/  ULDC.64 UR4, c[0x0][0x5a8] ;  /* 0x00016a0000047ab9 */ /* 0x000fe40000000a00 */
[----:B------:R-:W-:-:S04]  /*119e0*/  ISETP.NE.U32.AND P1, PT, RZ, UR4, PT ;  /* 0x00000004ff007c0c */ /* 0x000fc8000bf25070 */
[----:B------:R-:W-:-:S13]  /*119f0*/  ISETP.NE.AND.EX P1, PT, RZ, UR5, PT, P1 ;  /* 0x00000005ff007c0c */ /* 0x000fda000bf25310 */
[----:B------:R-:W-:Y:S05]  /*11a00*/  @!P1 BRA `(.L_x_45) ;  /* 0x0000000000149947 */ /* 0x000fea0003800000 */
[----:B------:R-:W1:Y:S01]  /*11a10*/  LDC.64 R8, c[0x0][0x5a8] ;  /* 0x00016a00ff087b82 */ /* 0x000e620000000a00 */
[----:B------:R-:W-:-:S04]  /*11a20*/  IMAD R6, R6, UR43, RZ ;  /* 0x0000002b06067c24 */ /* 0x000fc8000f8e02ff */
[----:B-1----:R-:W-:-:S05]  /*11a30*/  IMAD.WIDE R6, R6, 0x4, R8 ;  /* 0x0000000406067825 */ /* 0x002fca00078e0208 */
[----:B------:R1:W5:Y:S01]  /*11a40*/  LDG.E R16, desc[UR56][R6.64] ;  /* 0x0000003806107981 */ /* 0x000362000c1e1900 */
[----:B------:R-:W-:Y:S05]  /*11a50*/  BRA `(.L_x_44) ;  /* 0x0000000000087947 */ /* 0x000fea0003800000 */
.L_x_45:
[----:B------:R-:W-:Y:S02]  /*11a60*/  ULDC UR4, c[0x0][0x5a0] ;  /* 0x0001680000047ab9 */ /* 0x000fe40000000800 */
[----:B------:R-:W-:-:S07]  /*11a70*/  MOV R16, UR4 ;  /* 0x0000000400107c02 */ /* 0x000fce0008000f00 */
.L_x_44:
[----:B------:R-:W-:Y:S01]  /*11a80*/  ULDC.64 UR4, c[0x0][0x588] ;  /* 0x0001620000047ab9 */ /* 0x000fe20000000a00 */
[----:B------:R-:W-:Y:S01]  /*11a90*/  ISETP.NE.U32.AND P1, PT, R4, RZ, PT ;  /* 0x000000ff0400720c */ /* 0x000fe20003f25070 */
[----:B------:R-:W-:Y:S02]  /*11aa0*/  UISETP.NE.U32.AND UP0, UPT, UR4, URZ, UPT ;  /* 0x0000003f0400728c */ /* 0x000fe4000bf05070 */
[----:B------:R-:W-:Y:S02]  /*11ab0*/  ISETP.NE.U32.AND P4, PT, RZ, UR4, PT ;  /* 0x00000004ff007c0c */ /* 0x000fe4000bf85070 */
[----:B------:R-:W-:Y:S01]  /*11ac0*/  ISETP.NE.AND.EX P1, PT, R5, RZ, PT, P1 ;  /* 0x000000ff0500720c */ /* 0x000fe20003f25310 */
[----:B------:R-:W-:Y:S02]  /*11ad0*/  UISETP.NE.AND.EX UP0, UPT, UR5, URZ, UPT, UP0 ;  /* 0x0000003f0500728c */ /* 0x000fe4000bf05300 */
[----:B------:R-:W-:Y:S02]  /*11ae0*/  ISETP.NE.AND.EX P4, PT, RZ, UR5, PT, P4 ;  /* 0x00000005ff007c0c */ /* 0x000fe4000bf85340 */
[----:B------:R-:W-:-:S02]  /*11af0*/  PLOP3.LUT P2, PT, PT, PT, PT, 0x8, 0x0 ;  /* 0x000000000000781c */ /* 0x000fc40003f4e170 */
[----:B------:R-:W-:-:S04]  /*11b00*/  PLOP3.LUT P3, PT, PT, PT, UP0, 0x80, 0x0 ;  /* 0x000000000000781c */ /* 0x000fc80003f6f008 */
[----:B------:R-:W-:-:S05]  /*11b10*/  PLOP3.LUT P3, PT, P3, PT, PT, 0x8, 0x0 ;  /* 0x000000000000781c */ /* 0x000fca0001f6e170 */
[----:B------:R-:W-:Y:S08]  /*11b20*/  @P4 BRA P1, `(.L_x_46) ;  /* 0x0000000000284947 */ /* 0x000ff00000800000 */
[----:B------:R-:W-:Y:S04]  /*11b30*/  BSSY B0, `(.L_x_46) ;  /* 0x0000009000007945 */ /* 0x000fe80003800000 */
[----:B------:R-:W-:Y:S05]  /*11b40*/  @!P0 BRA `(.L_x_47) ;  /* 0x0000000000188947 */ /* 0x000fea0003800000 */
[----:B---34-:R-:W3:Y:S01]  /*11b50*/  LDL R0, [R1+0x4b8] ;  /* 0x0004b80001007983 */ /* 0x018ee20000100800 */
[----:B------:R-:W-:Y:S02]  /*11b60*/  PLOP3.LUT P2, PT, P3, PT, PT, 0x80, 0x0 ;  /* 0x000000000000781c */ /* 0x000fe40001f4f070 */
[----:B---3--:R-:W-:-:S13]  /*11b70*/  LOP3.LUT P1, RZ, R0, 0xff, RZ, 0xc0, !PT ;  /* 0x000000ff00ff7812 */ /* 0x008fda000782c0ff */
[----:B------:R-:W-:Y:S05]  /*11b80*/  @!P1 BRA `(.L_x_48) ;  /* 0x00000000000c9947 */ /* 0x000fea0003800000 */
[----:B-----5:R-:W-:Y:S01]  /*11b90*/  FSETP.EQ.AND P2, PT, R2, RZ, PT ;  /* 0x000000ff0200720b */ /* 0x020fe20003f42000 */
[----:B------:R-:W-:-:S12]  /*11ba0*/  BRA `(.L_x_48) ;  /* 0x0000000000047947 */ /* 0x000fd80003800000 */
.L_x_47:
[----:B-----5:R-:W-:-:S13]  /*11bb0*/  FSETP.EQ.AND P2, PT, R2, RZ, PT ;  /* 0x000000ff0200720b */ /* 0x020fda0003f42000 */
.L_x_48:
[----:B------:R-:W-:Y:S05]  /*11bc0*/  BSYNC B0 ;  /* 0x0000000000007941 */ /* 0x000fea0003800000 */
.L_x_46:
[----:B------:R-:W-:Y:S04]  /*11bd0*/  BSSY B0, `(.L_x_49) ;  /* 0x0000008000007945 */ /* 0x000fe80003800000 */
[----:B------:R-:W-:Y:S05]  /*11be0*/  @!P0 BRA `(.L_x_50) ;  /* 0x0000000000148947 */ /* 0x000fea0003800000 */
[----:B---34-:R-:W3:Y:S02]  /*11bf0*/  LDL R0, [R1+0x4b8] ;  /* 0x0004b80001007983 */ /* 0x018ee40000100800 */
[----:B---3--:R-:W-:-:S13]  /*11c00*/  LOP3.LUT P0, RZ, R0, 0xff, RZ, 0xc0, !PT ;  /* 0x000000ff00ff7812 */ /* 0x008fda000780c0ff */
[----:B------:R-:W-:Y:S05]  /*11c10*/  @!P0 BRA `(.L_x_51) ;  /* 0x00000000000c8947 */ /* 0x000fea0003800000 */
[----:B-----5:R-:W-:Y:S01]  /*11c20*/  FSETP.EQ.AND P3, PT, R2, RZ, PT ;  /* 0x000000ff0200720b */ /* 0x020fe20003f62000 */
[----:B------:R-:W-:-:S12]  /*11c30*/  BRA `(.L_x_51) ;  /* 0x0000000000047947 */ /* 0x000fd80003800000 */
.L_x_50:
[----:B-----5:R-:W-:-:S13]  /*11c40*/  FSETP.EQ.AND P3, PT, R2, RZ, PT ;  /* 0x000000ff0200720b */ /* 0x020fda0003f62000 */
.L_x_51:
[----:B------:R-:W-:Y:S05]  /*11c50*/  BSYNC B0 ;  /* 0x0000000000007941 */ /* 0x000fea0003800000 */
.L_x_49:
[----:B------:R-:W-:Y:S01]  /*11c60*/  BSSY B0, `(.L_x_52) ;  /* 0x000003a000007945 */ /* 0x000fe20003800000 */
[----:B---34-:R-:W-:Y:S02]  /*11c70*/  MOV R0, RZ ;  /* 0x000000ff00007202 */ /* 0x018fe40000000f00 */
[----:B------:R-:W-:Y:S02]  /*11c80*/  CS2R R4, SRZ ;  /* 0x0000000000047805 */ /* 0x000fe4000001ff00 */
[----:B------:R-:W-:Y:S01]  /*11c90*/  MOV R3, RZ ;  /* 0x000000ff00037202 */ /* 0x000fe20000000f00 */
[----:B------:R-:W-:Y:S06]  /*11ca0*/  @P2 BRA `(.L_x_53) ;  /* 0x0000000000d42947 */ /* 0x000fec0003800000 */
[----:B------:R-:W-:-:S04]  /*11cb0*/  MOV R0, UR44 ;  /* 0x0000002c00007c02 */ /* 0x000fc80008000f00 */
[----:B------:R-:W-:-:S13]  /*11cc0*/  ISETP.NE.AND P1, PT, R0, 0x3, PT ;  /* 0x000000030000780c */ /* 0x000fda0003f25270 */
[----:B------:R-:W-:Y:S05]  /*11cd0*/  @!P1 BRA `(.L_x_54) ;  /* 0x0000000000049947 */ /* 0x000fea0003800000 */
[----:B------:R-:W-:Y:S01]  /*11ce0*/  BPT.TRAP 0x1 ;  /* 0x000000040000795c */ /* 0x000fe20000300000 */
.L_x_54:
[----:B-1----:R-:W-:Y:S01]  /*11cf0*/  LEA R6, R18, UR48, 0x3 ;  /* 0x0000003012067c11 */ /* 0x002fe2000f8e18ff */
[----:B------:R-:W-:Y:S01]  /*11d00*/  BSSY B1, `(.L_x_55) ;  /* 0x0000004000017945 */ /* 0x000fe20003800000 */
[----:B------:R-:W-:-:S04]  /*11d10*/  SHF.L.U32 R0, R19, 0x1f, RZ ;  /* 0x0000001f13007819 */ /* 0x000fc800000006ff */
[----:B------:R-:W1:Y:S02]  /*11d20*/  SYNCS.PHASECHK.TRANS64.TRYWAIT P0, [R6+URZ+0x60], R0 ;  /* 0x00006000060075a7 */ /* 0x000e64000800017f */
[----:B-1----:R-:W-:Y:S05]  /*11d30*/  @!P0 BRA `(.L_x_56) ;  /* 0x0000027400b88947 */ /* 0x002fea0003800000 */
.L_x_377:
[----:B------:R-:W-:Y:S05]  /*11d40*/  BSYNC B1 ;  /* 0x0000000000017941 */ /* 0x000fea0003800000 */
.L_x_55:
[----:B------:R-:W-:Y:S01]  /*11d50*/  BSSY B1, `(.L_x_57) ;  /* 0x0000019000017945 */ /* 0x000fe20003800000 */
[----:B-1----:R-:W-:Y:S02]  /*11d60*/  MOV R0, RZ ;  /* 0x000000ff00007202 */ /* 0x002fe40000000f00 */
[----:B------:R-:W-:Y:S02]  /*11d70*/  CS2R R4, SRZ ;  /* 0x0000000000047805 */ /* 0x000fe4000001ff00 */
[----:B------:R-:W-:Y:S01]  /*11d80*/  MOV R3, RZ ;  /* 0x000000ff00037202 */ /* 0x000fe20000000f00 */
[----:B------:R-:W-:Y:S06]  /*11d90*/  @P3 BRA `(.L_x_58) ;  /* 0x0000000000503947 */ /* 0x000fec0003800000 */
[----:B------:R-:W-:Y:S01]  /*11da0*/  LEA R3, R18, R17, 0xc ;  /* 0x0000001112037211 */ /* 0x000fe200078e60ff */
[----:B------:R-:W1:Y:S03]  /*11db0*/  S2R R8, SR_TID.X ;  /* 0x0000000000087919 */ /* 0x000e660000002100 */
[----:B------:R-:W-:Y:S01]  /*11dc0*/  IADD3 R5, R3, UR48, RZ ;  /* 0x0000003003057c10 */ /* 0x000fe2000fffe0ff */
[----:B------:R-:W-:Y:S04]  /*11dd0*/  LDS.U16 R4, [R3+UR48+0x200] ;  /* 0x0002003003047984 */ /* 0x000fe80008000400 */
[----:B------:R-:W3:Y:S04]  /*11de0*/  LDS.U16 R0, [R3+UR48+0x100] ;  /* 0x0001003003007984 */ /* 0x000ee80008000400 */
[----:B------:R-:W-:Y:S01]  /*11df0*/  LDS.U16 R7, [R3+UR48+0x208] ;  /* 0x0002083003077984 */ /* 0x000fe20008000400 */
[----:B-1----:R-:W-:-:S04]  /*11e00*/  SHF.R.U32.HI R8, RZ, 0x4, R8 ;  /* 0x00000004ff087819 */ /* 0x002fc80000011608 */
[----:B------:R-:W-:Y:S02]  /*11e10*/  LOP3.LUT P0, RZ, R8, 0x1, RZ, 0xc0, !PT ;  /* 0x0000000108ff7812 */ /* 0x000fe4000780c0ff */
[----:B------:R-:W-:-:S04]  /*11e20*/  MOV R8, 0x8 ;  /* 0x0000000800087802 */ /* 0x000fc80000000f00 */
[----:B------:R-:W-:-:S04]  /*11e30*/  SEL R8, R8, 0xfffffff8, !P0 ;  /* 0xfffffff808087807 */ /* 0x000fc80004000000 */
[----:B------:R-:W-:Y:S02]  /*11e40*/  LEA R5, R8, R5, 0x1 ;  /* 0x0000000508057211 */ /* 0x000fe400078e08ff */
[----:B---3--:R-:W-:Y:S02]  /*11e50*/  PRMT R0, R0, 0x5410, R4 ;  /* 0x0000541000007816 */ /* 0x008fe40000000004 */
[----:B------:R-:W1:Y:S02]  /*11e60*/  LDS.U16 R4, [R3+UR48+0x108] ;  /* 0x0001083003047984 */ /* 0x000e640008000400 */
[----:B-1----:R-:W-:Y:S02]  /*11e70*/  PRMT R3, R4, 0x5410, R7 ;  /* 0x0000541004037816 */ /* 0x002fe40000000007 */
[----:B------:R-:W-:Y:S04]  /*11e80*/  LDS.U16 R7, [R5+0x200] ;  /* 0x0002000005077984 */ /* 0x000fe80000000400 */
[----:B------:R-:W1:Y:S02]  /*11e90*/  LDS.U16 R4, [R5+0x100] ;  /* 0x0001000005047984 */ /* 0x000e640000000400 */
[----:B-1----:R-:W-:-:S02]  /*11ea0*/  PRMT R4, R4, 0x5410, R7 ;  /* 0x0000541004047816 */ /* 0x002fc40000000007 */
[----:B------:R-:W-:Y:S04]  /*11eb0*/  LDS.U16 R7, [R5+0x208] ;  /* 0x0002080005077984 */ /* 0x000fe80000000400 */
[----:B------:R-:W1:Y:S02]  /*11ec0*/  LDS.U16 R5, [R5+0x108] ;  /* 0x0001080005057984 */ /* 0x000e640000000400 */
[----:B-1----:R-:W-:-:S07]  /*11ed0*/  PRMT R5, R5, 0x5410, R7 ;  /* 0x0000541005057816 */ /* 0x002fce0000000007 */
.L_x_58:
[----:B------:R-:W-:Y:S05]  /*11ee0*/  BSYNC B1 ;  /* 0x0000000000017941 */ /* 0x000fea0003800000 */
.L_x_57:
[----:B------:R-:W-:Y:S01]  /*11ef0*/  @!PT LDS RZ, [RZ] ;  /* 0x00000000fffff984 */ /* 0x000fe20000000800 */
[----:B------:R-:W-:Y:S01]  /*11f00*/  @!PT LDS RZ, [RZ] ;  /* 0x00000000fffff984 */ /* 0x000fe20000000800 */
[----:B------:R-:W-:Y:S01]  /*11f10*/  @!PT LDS RZ, [RZ] ;  /* 0x00000000fffff984 */ /* 0x000fe20000000800 */
[----:B------:R-:W-:Y:S01]  /*11f20*/  @!PT LDS RZ, [RZ] ;  /* 0x00000000fffff984 */ /* 0x000fe20000000800 */
[----:B------:R1:W-:Y:S06]  /*11f30*/  MEMBAR.ALL.CTA ;  /* 0x0000000000007992 */ /* 0x0003ec0000008000 */
[----:B-1----:R-:W1:Y:S01]  /*11f40*/  FENCE.VIEW.ASYNC.S ;  /* 0x00000000000073c6 */ /* 0x002e620000000000 */
[----:B------:R-:W-:Y:S05]  /*11f50*/  @!P1 BRA `(.L_x_59) ;  /* 0x0000000000049947 */ /* 0x000fea0003800000 */
[----:B------:R-:W-:Y:S01]  /*11f60*/  BPT.TRAP 0x1 ;  /* 0x000000040000795c */ /* 0x000fe20000300000 */
.L_x_59:
[----:B------:R-:W3:Y:S01]  /*11f70*/  S2R R7, SR_CgaCtaId ;  /* 0x0000000000077919 */ /* 0x000ee20000008800 */
[----:B------:R-:W-:Y:S02]  /*11f80*/  IADD3 R6, R6, 0x80, RZ ;  /* 0x0000008006067810 */ /* 0x000fe40007ffe0ff */
[----:B------:R-:W-:-:S04]  /*11f90*/  IADD3 R18, R18, 0x1, RZ ;  /* 0x0000000112127810 */ /* 0x000fc80007ffe0ff */
[----:B------:R-:W-:-:S04]  /*11fa0*/  ISETP.NE.AND P0, PT, R18, 0x4, PT ;  /* 0x000000041200780c */ /* 0x000fc80003f05270 */
[----:B------:R-:W-:Y:S02]  /*11fb0*/  SEL R18, R18, RZ, P0 ;  /* 0x000000ff12127207 */ /* 0x000fe40000000000 */
[----:B---3--:R-:W-:-:S04]  /*11fc0*/  PRMT R6, R7, 0x654, R6 ;  /* 0x0000065407067816 */ /* 0x008fc80000000006 */
[----:B-1----:R1:W-:Y:S02]  /*11fd0*/  SYNCS.ARRIVE.TRANS64.RED.A1T0 RZ, [R6+URZ], RZ ;  /* 0x000000ff06ff79a7 */ /* 0x0023e4000810043f */
[----:B-1----:R-:W-:-:S04]  /*11fe0*/  SEL R6, RZ, 0x1, P0 ;  /* 0x00000001ff067807 */ /* 0x002fc80000000000 */
[----:B------:R-:W-:-:S07]  /*11ff0*/  LOP3.LUT R19, R19, R6, RZ, 0x3c, !PT ;  /* 0x0000000613137212 */ /* 0x000fce00078e3cff */
.L_x_53:
[----:B------:R-:W-:Y:S05]  /*12000*/  BSYNC B0 ;  /* 0x0000000000007941 */ /* 0x000fea0003800000 */
.L_x_52:
[----:B-1----:R-:W-:Y:S01]  /*12010*/  F2FP.F16.E4M3.UNPACK_B R6, R0.H1 ;  /* 0x00000000ff06723e */ /* 0x002fe200030006ff */
[C---:B-----5:R-:W-:Y:S01]  /*12020*/  FMUL R8, R16.reuse, R152 ;  /* 0x0000009810087220 */ /* 0x060fe20000400000 */
[C---:B------:R-:W-:Y:S01]  /*12030*/  FMUL R9, R16.reuse, R153 ;  /* 0x0000009910097220 */ /* 0x040fe20000400000 */
[----:B------:R-:W-:Y:S01]  /*12040*/  MOV R28, 0x38eb4c3a ;  /* 0x38eb4c3a001c7802 */ /* 0x000fe20000000f00 */
[C---:B------:R-:W-:Y:S01]  /*12050*/  FMUL R161, R16.reuse, R161 ;  /* 0x000000a110a17220 */ /* 0x040fe20000400000 */
[--C-:B------:R-:W-:Y:S01]  /*12060*/  HADD2.F32 R7, -RZ, R6.reuse.H0_H0 ;  /* 0x20000006ff077230 */ /* 0x100fe20000004100 */
[----:B------:R-:W-:Y:S01]  /*12070*/  MOV R27, 0x3aae005b ;  /* 0x3aae005b001b7802 */ /* 0x000fe20000000f00 */
[----:B------:R-:W-:Y:S01]  /*12080*/  HADD2.F32 R6, -RZ, R6.H1_H1 ;  /* 0x30000006ff067230 */ /* 0x000fe20000004100 */
[----:B------:R-:W-:Y:S01]  /*12090*/  MOV R26, 0x3c09919f ;  /* 0x3c09919f001a7802 */ /* 0x000fe20000000f00 */
[----:B------:R-:W-:Y:S01]  /*120a0*/  FMUL R163, R16, R163 ;  /* 0x000000a310a37220 */ /* 0x000fe20000400000 */
[C---:B------:R-:W-:Y:S01]  /*120b0*/  FFMA R8, R2.reuse, R7, R8 ;  /* 0x0000000702087223 */ /* 0x040fe20000000008 */
[----:B------:R-:W-:Y:S01]  /*120c0*/  MOV R25, 0x3d24d99a ;  /* 0x3d24d99a00197802 */ /* 0x000fe20000000f00 */
[----:B------:R-:W-:Y:S01]  /*120d0*/  FFMA R9, R2, R6, R9 ;  /* 0x0000000602097223 */ /* 0x000fe20000000009 */
[----:B------:R-:W-:Y:S01]  /*120e0*/  MOV R21, 0x3e235519 ;  /* 0x3e23551900157802 */ /* 0x000fe20000000f00 */
[C---:B------:R-:W-:Y:S01]  /*120f0*/  FMUL R7, R8.reuse, 0.70710676908493041992 ;  /* 0x3f3504f308077820 */ /* 0x040fe20000400000 */
[----:B------:R-:W-:Y:S01]  /*12100*/  MOV R20, 0x3f69b4f9 ;  /* 0x3f69b4f900147802 */ /* 0x000fe20000000f00 */
[----:B------:R-:W-:Y:S01]  /*12110*/  FMUL R8, R8, 0.5 ;  /* 0x3f00000008087820 */ /* 0x000fe20000400000 */
[----:B------:R-:W-:Y:S01]  /*12120*/  MOV R15, 0x3f210a14 ;  /* 0x3f210a14000f7802 */ /* 0x000fe20000000f00 */
[C---:B------:R-:W-:Y:S01]  /*12130*/  FMUL R6, R7.reuse, R7 ;  /* 0x0000000707067220 */ /* 0x040fe20000400000 */
[C---:B------:R-:W-:Y:S01]  /*12140*/  FSETP.GE.AND P0, PT, |R7|.reuse, 1.0029599666595458984, PT ;  /* 0x3f8060fe0700780b */ /* 0x040fe20003f06200 */
[----:B------:R-:W1:Y:S03]  /*12150*/  S2R R36, SR_TID.X ;  /* 0x0000000000247919 */ /* 0x000e660000002100 */
[----:B------:R-:W-:-:S02]  /*12160*/  FSEL R6, |R7|, R6, P0 ;  /* 0x0000000607067208 */ /* 0x000fc40000000200 */
[----:B------:R-:W-:Y:S02]  /*12170*/  FSEL R11, R28, 8.4834944573231041431e-05, P0 ;  /* 0x38b1e96a1c0b7808 */ /* 0x000fe40000000000 */
[----:B------:R-:W-:-:S05]  /*12180*/  FSEL R10, -R27, -0.00082130916416645050049, P0 ;  /* 0xba574d201b0a7808 */ /* 0x000fca0000000100 */
[----:B------:R-:W-:Y:S01]  /*12190*/  FFMA R11, R6, R11, R10 ;  /* 0x0000000b060b7223 */ /* 0x000fe2000000000a */
[----:B------:R-:W-:-:S05]  /*121a0*/  FSEL R10, R26, 0.0052134888246655464172, P0 ;  /* 0x3baad5ea1a0a7808 */ /* 0x000fca0000000000 */
[----:B------:R-:W-:Y:S01]  /*121b0*/  FFMA R11, R6, R11, R10 ;  /* 0x0000000b060b7223 */ /* 0x000fe2000000000a */
[----:B------:R-:W-:-:S05]  /*121c0*/  FSEL R10, -R25, -0.026868773624300956726, P0 ;  /* 0xbcdc1be7190a7808 */ /* 0x000fca0000000100 */
[----:B------:R-:W-:Y:S01]  /*121d0*/  FFMA R11, R6, R11, R10 ;  /* 0x0000000b060b7223 */ /* 0x000fe2000000000a */
[----:B------:R-:W-:-:S05]  /*121e0*/  FSEL R10, R21, 0.11284004896879196167, P0 ;  /* 0x3de718af150a7808 */ /* 0x000fca0000000000 */
[----:B------:R-:W-:Y:S01]  /*121f0*/  FFMA R11, R6, R11, R10 ;  /* 0x0000000b060b7223 */ /* 0x000fe2000000000a */
[----:B------:R-:W-:Y:S02]  /*12200*/  FSEL R10, R20, -0.37612664699554443359, P0 ;  /* 0xbec093ac140a7808 */ /* 0x000fe40000000000 */
[----:B-1----:R-:W-:-:S03]  /*12210*/  LOP3.LUT R36, R36, 0xff, RZ, 0xc0, !PT ;  /* 0x000000ff24247812 */ /* 0x002fc600078ec0ff */
[----:B------:R-:W-:Y:S01]  /*12220*/  FFMA R11, R6, R11, R10 ;  /* 0x0000000b060b7223 */ /* 0x000fe2000000000a */
[----:B------:R-:W-:Y:S02]  /*12230*/  FSEL R10, R15, 0.12837915122509002686, P0 ;  /* 0x3e0375d30f0a7808 */ /* 0x000fe40000000000 */
[----:B------:R-:W-:-:S03]  /*12240*/  IADD3 R36, R36, 0x1f, RZ ;  /* 0x0000001f24247810 */ /* 0x000fc60007ffe0ff */
[----:B------:R-:W-:Y:S01]  /*12250*/  FFMA R10, R6, R11, R10 ;  /* 0x0000000b060a7223 */ /* 0x000fe2000000000a */
[----:B------:R-:W-:-:S05]  /*12260*/  FSEL R6, -|R7|, R7, P0 ;  /* 0x0000000707067208 */ /* 0x000fca0000000300 */
[----:B------:R-:W-:-:S04]  /*12270*/  FFMA R6, R10, R6, R6 ;  /* 0x000000060a067223 */ /* 0x000fc80000000006 */
[----:B------:R-:W1:Y:S02]  /*12280*/  @P0 MUFU.EX2 R10, R6 ;  /* 0x00000006000a0308 */ /* 0x000e640000000800 */
[----:B-1----:R-:W-:-:S05]  /*12290*/  @P0 FADD R10, -R10, 1 ;  /* 0x3f8000000a0a0421 */ /* 0x002fca0000000100 */
[----:B------:R-:W-:Y:S01]  /*122a0*/  @P0 LOP3.LUT R6, R10, 0x80000000, R7, 0xb8, !PT ;  /* 0x800000000a060812 */ /* 0x000fe200078eb807 */
[C---:B------:R-:W-:Y:S01]  /*122b0*/  FMUL R7, R9.reuse, 0.70710676908493041992 ;  /* 0x3f3504f309077820 */ /* 0x040fe20000400000 */
[----:B------:R-:W-:-:S03]  /*122c0*/  FMUL R9, R9, 0.5 ;  /* 0x3f00000009097820 */ /* 0x000fc60000400000 */
[----:B------:R-:W-:Y:S01]  /*122d0*/  FADD R6, R6, 1 ;  /* 0x3f80000006067421 */ /* 0x000fe20000000000 */
[----:B------:R-:W-:-:S03]  /*122e0*/  FSETP.GE.AND P0, PT, |R7|, 1.0029599666595458984, PT ;  /* 0x3f8060fe0700780b */ /* 0x000fc60003f06200 */
[----:B------:R-:W-:Y:S01]  /*122f0*/  FMUL R11, R6, R8 ;  /* 0x00000008060b7220 */ /* 0x000fe20000400000 */
[----:B------:R-:W-:Y:S01]  /*12300*/  FMUL R6, R7, R7 ;  /* 0x0000000707067220 */ /* 0x000fe20000400000 */
[----:B------:R-:W-:Y:S02]  /*12310*/  FSEL R10, R28, 8.4834944573231041431e-05, P0 ;  /* 0x38b1e96a1c0a7808 */ /* 0x000fe40000000000 */
[----:B------:R-:W-:Y:S02]  /*12320*/  FSEL R8, -R27, -0.00082130916416645050049, P0 ;  /* 0xba574d201b087808 */ /* 0x000fe40000000100 */
[----:B------:R-:W-:-:S05]  /*12330*/  FSEL R6, |R7|, R6, P0 ;  /* 0x0000000607067208 */ /* 0x000fca0000000200 */
[----:B------:R-:W-:Y:S01]  /*12340*/  FFMA R10, R6, R10, R8 ;  /* 0x0000000a060a7223 */ /* 0x000fe20000000008 */
[----:B------:R-:W-:-:S05]  /*12350*/  FSEL R8, R26, 0.0052134888246655464172, P0 ;  /* 0x3baad5ea1a087808 */ /* 0x000fca0000000000 */
[----:B------:R-:W-:Y:S01]  /*12360*/  FFMA R10, R6, R10, R8 ;  /* 0x0000000a060a7223 */ /* 0x000fe20000000008 */
[----:B------:R-:W-:-:S05]  /*12370*/  FSEL R8, -R25, -0.026868773624300956726, P0 ;  /* 0xbcdc1be719087808 */ /* 0x000fca0000000100 */
[----:B------:R-:W-:Y:S01]  /*12380*/  FFMA R10, R6, R10, R8 ;  /* 0x0000000a060a7223 */ /* 0x000fe20000000008 */
[----:B------:R-:W-:-:S05]  /*12390*/  FSEL R8, R21, 0.11284004896879196167, P0 ;  /* 0x3de718af15087808 */ /* 0x000fca0000000000 */
[----:B------:R-:W-:Y:S01]  /*123a0*/  FFMA R10, R6, R10, R8 ;  /* 0x0000000a060a7223 */ /* 0x000fe20000000008 */
[----:B------:R-:W-:-:S05]  /*123b0*/  FSEL R8, R20, -0.37612664699554443359, P0 ;  /* 0xbec093ac14087808 */ /* 0x000fca0000000000 */
[----:B------:R-:W-:Y:S01]  /*123c0*/  FFMA R10, R6, R10, R8 ;  /* 0x0000000a060a7223 */ /* 0x000fe20000000008 */
[----:B------:R-:W-:-:S05]  /*123d0*/  FSEL R8, R15, 0.12837915122509002686, P0 ;  /* 0x3e0375d30f087808 */ /* 0x000fca0000000000 */
[----:B------:R-:W-:Y:S01]  /*123e0*/  FFMA R8, R6, R10, R8 ;  /* 0x0000000a06087223 */ /* 0x000fe20000000008 */
[----:B------:R-:W-:-:S05]  /*123f0*/  FSEL R6, -|R7|, R7, P0 ;  /* 0x0000000707067208 */ /* 0x000fca0000000300 */
[----:B------:R-:W-:-:S04]  /*12400*/  FFMA R6, R8, R6, R6 ;  /* 0x0000000608067223 */ /* 0x000fc80000000006 */
[----:B------:R-:W1:Y:S02]  /*12410*/  @P0 MUFU.EX2 R8, R6 ;  /* 0x0000000600080308 */ /* 0x000e640000000800 */
[----:B-1----:R-:W-:-:S05]  /*12420*/  @P0 FADD R8, -R8, 1 ;  /* 0x3f80000008080421 */ /* 0x002fca0000000100 */
[----:B------:R-:W-:Y:S01]  /*12430*/  @P0 LOP3.LUT R6, R8, 0x80000000, R7, 0xb8, !PT ;  /* 0x8000000008060812 */ /* 0x000fe200078eb807 */
[----:B------:R-:W-:-:S04]  /*12440*/  FMUL R8, R16, R154 ;  /* 0x0000009a10087220 */ /* 0x000fc80000400000 */
[----:B------:R-:W-:-:S04]  /*12450*/  FADD R6, R6, 1 ;  /* 0x3f80000006067421 */ /* 0x000fc80000000000 */
[----:B------:R-:W-:Y:S01]  /*12460*/  FMUL R6, R6, R9 ;  /* 0x0000000906067220 */ /* 0x000fe20000400000 */
[----:B------:R-:W-:-:S04]  /*12470*/  FMUL R9, R16, R155 ;  /* 0x0000009b10097220 */ /* 0x000fc80000400000 */
[----:B------:R-:W-:Y:S02]  /*12480*/  F2FP.SATFINITE.E4M3.F32.PACK_AB_MERGE_C R35, R6, R11, RZ ;  /* 0x0000000b0623723e */ /* 0x000fe400048070ff */
[----:B------:R-:W-:-:S05]  /*12490*/  F2FP.F16.E4M3.UNPACK_B R6, R3 ;  /* 0x00000003ff06723e */ /* 0x000fca00020006ff */
[--C-:B------:R-:W-:Y:S02]  /*124a0*/  HADD2.F32 R7, -RZ, R6.reuse.H0_H0 ;  /* 0x20000006ff077230 */ /* 0x100fe40000004100 */
[----:B------:R-:W-:-:S03]  /*124b0*/  HADD2.F32 R6, -RZ, R6.H1_H1 ;  /* 0x30000006ff067230 */ /* 0x000fc60000004100 */
[C---:B------:R-:W-:Y:S02]  /*124c0*/  FFMA R8, R2.reuse, R7, R8 ;  /* 0x0000000702087223 */ /* 0x040fe40000000008 */
[----:B------:R-:W-:Y:S02]  /*124d0*/  FFMA R9, R2, R6, R9 ;  /* 0x0000000602097223 */ /* 0x000fe40000000009 */
[C---:B------:R-:W-:Y:S01]  /*124e0*/  FMUL R7, R8.reuse, 0.70710676908493041992 ;  /* 0x3f3504f308077820 */ /* 0x040fe20000400000 */
[----:B------:R-:W-:-:S03]  /*124f0*/  FMUL R8, R8, 0.5 ;  /* 0x3f00000008087820 */ /* 0x000fc60000400000 */
[C---:B------:R-:W-:Y:S01]  /*12500*/  FMUL R6, R7.reuse, R7 ;  /* 0x0000000707067220 */ /* 0x040fe20000400000 */
[----:B------:R-:W-:-:S04]  /*12510*/  FSETP.GE.AND P0, PT, |R7|, 1.0029599666595458984, PT ;  /* 0x3f8060fe0700780b */ /* 0x000fc80003f06200 */
[----:B------:R-:W-:Y:S02]  /*12520*/  FSEL R6, |R7|, R6, P0 ;  /* 0x0000000607067208 */ /* 0x000fe40000000200 */
        /* <DEDUP_REMOVED lines=46> */
[----:B------:R-:W-:-:S04]  /*12810*/  F2FP.F16.E4M3.UNPACK_B R6, R3.H1 ;  /* 0x00000003ff06723e */ /* 0x000fc800030006ff */
[----:B------:R-:W-:Y:S01]  /*12820*/  F2FP.SATFINITE.E4M3.F32.PACK_AB_MERGE_C R34, R7, R11, RZ ;  /* 0x0000000b0722723e */ /* 0x000fe200048070ff */
[--C-:B------:R-:W-:Y:S02]  /*12830*/  HADD2.F32 R9, -RZ, R6.reuse.H0_H0 ;  /* 0x20000006ff097230 */ /* 0x100fe40000004100 */
[----:B------:R-:W-:-:S03]  /*12840*/  HADD2.F32 R6, -RZ, R6.H1_H1 ;  /* 0x30000006ff067230 */ /* 0x000fc60000004100 */
[----:B------:R-:W-:Y:S01]  /*12850*/  FFMA R8, R2, R9, R8 ;  /* 0x0000000902087223 */ /* 0x000fe20000000008 */
[----:B------:R-:W-:-:S03]  /*12860*/  FMUL R9, R16, R157 ;  /* 0x0000009d10097220 */ /* 0x000fc60000400000 */
[----:B------:R-:W-:Y:S01]  /*12870*/  FMUL R7, R8, 0.70710676908493041992 ;  /* 0x3f3504f308077820 */ /* 0x000fe20000400000 */
[----:B------:R-:W-:Y:S01]  /*12880*/  FFMA R9, R2, R6, R9 ;  /* 0x0000000602097223 */ /* 0x000fe20000000009 */
[----:B------:R-:W-:Y:S02]  /*12890*/  FMUL R8, R8, 0.5 ;  /* 0x3f00000008087820 */ /* 0x000fe40000400000 */
        /* <DEDUP_REMOVED lines=46> */
[----:B------:R-:W-:Y:S01]  /*12b80*/  FMUL R8, R16, R158 ;  /* 0x0000009e10087220 */ /* 0x000fe20000400000 */
[----:B------:R-:W-:-:S03]  /*12b90*/  F2FP.F16.E4M3.UNPACK_B R7, R4 ;  /* 0x00000004ff07723e */ /* 0x000fc600020006ff */
[----:B------:R-:W-:Y:S02]  /*12ba0*/  FADD R6, R6, 1 ;  /* 0x3f80000006067421 */ /* 0x000fe40000000000 */
[--C-:B------:R-:W-:Y:S02]  /*12bb0*/  HADD2.F32 R10, -RZ, R7.reuse.H0_H0 ;  /* 0x20000007ff0a7230 */ /* 0x100fe40000004100 */
[----:B------:R-:W-:Y:S01]  /*12bc0*/  FMUL R6, R6, R9 ;  /* 0x0000000906067220 */ /* 0x000fe20000400000 */
[----:B------:R-:W-:Y:S02]  /*12bd0*/  HADD2.F32 R7, -RZ, R7.H1_H1 ;  /* 0x30000007ff077230 */ /* 0x000fe40000004100 */
[----:B------:R-:W-:Y:S01]  /*12be0*/  FMUL R9, R16, R159 ;  /* 0x0000009f10097220 */ /* 0x000fe20000400000 */
[----:B------:R-:W-:Y:S01]  /*12bf0*/  FFMA R8, R2, R10, R8 ;  /* 0x0000000a02087223 */ /* 0x000fe20000000008 */
[----:B------:R-:W-:Y:S02]  /*12c00*/  F2FP.SATFINITE.E4M3.F32.PACK_AB_MERGE_C R33, R6, R11, RZ ;  /* 0x0000000b0621723e */ /* 0x000fe400048070ff */
[----:B------:R-:W-:Y:S01]  /*12c10*/  FFMA R9, R2, R7, R9 ;  /* 0x0000000702097223 */ /* 0x000fe20000000009 */
        /* <DEDUP_REMOVED lines=23> */
[----:B------:R-:W-:-:S04]  /*12d90*/  FMUL R7, R9, 0.70710676908493041992 ;  /* 0x3f3504f309077820 */ /* 0x000fc80000400000 */
        /* <DEDUP_REMOVED lines=24> */
[----:B------:R-:W-:-:S03]  /*12f20*/  F2FP.F16.E4M3.UNPACK_B R7, R4.H1 ;  /* 0x00000004ff07723e */ /* 0x000fc600030006ff */
[----:B------:R-:W-:Y:S02]  /*12f30*/  FADD R6, R6, 1 ;  /* 0x3f80000006067421 */ /* 0x000fe40000000000 */
[----:B------:R-:W-:-:S05]  /*12f40*/  HADD2.F32 R10, -RZ, R7.H0_H0 ;  /* 0x20000007ff0a7230 */ /* 0x000fca0000004100 */
[----:B------:R-:W-:Y:S01]  /*12f50*/  FFMA R8, R2, R10, R8 ;  /* 0x0000000a02087223 */ /* 0x000fe20000000008 */
[----:B------:R-:W-:Y:S02]  /*12f60*/  HADD2.F32 R10, -RZ, R7.H1_H1 ;  /* 0x30000007ff0a7230 */ /* 0x000fe40000004100 */
[----:B------:R-:W-:-:S04]  /*12f70*/  FMUL R7, R9, 0.5 ;  /* 0x3f00000009077820 */ /* 0x000fc80000400000 */
[----:B------:R-:W-:Y:S01]  /*12f80*/  FMUL R31, R6, R7 ;  /* 0x00000007061f7220 */ /* 0x000fe20000400000 */
        /* <DEDUP_REMOVED lines=108> */
[--C-:B------:R-:W-:Y:S02]  /*13650*/  HADD2.F32 R10, -RZ, R7.reuse.H0_H0 ;  /* 0x20000007ff0a7230 */ /* 0x100fe40000004100 */
[----:B------:R-:W-:Y:S02]  /*13660*/  HADD2.F32 R7, -RZ, R7.H1_H1 ;  /* 0x30000007ff077230 */ /* 0x000fe40000004100 */
[----:B------:R-:W-:Y:S01]  /*13670*/  FMUL R14, R6, R9 ;  /* 0x00000009060e7220 */ /* 0x000fe20000400000 */
[----:B------:R-:W-:Y:S01]  /*13680*/  FFMA R8, R2, R10, R8 ;  /* 0x0000000a02087223 */ /* 0x000fe20000000008 */
[----:B------:R-:W-:-:S04]  /*13690*/  FMUL R10, R16, R165 ;  /* 0x000000a5100a7220 */ /* 0x000fc80000400000 */
        /* <DEDUP_REMOVED lines=44> */
[----:B------:R-:W-:Y:S01]  /*13960*/  FSEL R6, -|R7|, R7, P0 ;  /* 0x0000000707067208 */ /* 0x000fe20000000300 */
[----:B------:R-:W-:-:S04]  /*13970*/  FMUL R9, R16, R22 ;  /* 0x0000001610097220 */ /* 0x000fc80000400000 */
[----:B------:R-:W-:-:S04]  /*13980*/  FFMA R6, R8, R6, R6 ;  /* 0x0000000608067223 */ /* 0x000fc80000000006 */
[----:B------:R-:W1:Y:S02]  /*13990*/  @P0 MUFU.EX2 R8, R6 ;  /* 0x0000000600080308 */ /* 0x000e640000000800 */
[----:B-1----:R-:W-:-:S05]  /*139a0*/  @P0 FADD R8, -R8, 1 ;  /* 0x3f80000008080421 */ /* 0x002fca0000000100 */
[----:B------:R-:W-:Y:S02]  /*139b0*/  @P0 LOP3.LUT R6, R8, 0x80000000, R7, 0xb8, !PT ;  /* 0x8000000008060812 */ /* 0x000fe400078eb807 */
[----:B------:R-:W-:-:S03]  /*139c0*/  F2FP.F16.E4M3.UNPACK_B R7, R0 ;  /* 0x00000000ff07723e */ /* 0x000fc600020006ff */
        /* <DEDUP_REMOVED lines=50> */
[----:B------:R-:W-:Y:S02]  /*13cf0*/  FSEL R6, -|R7|, R7, P0 ;  /* 0x0000000707067208 */ /* 0x000fe40000000300 */
[----:B------:R-:W-:-:S03]  /*13d00*/  F2FP.SATFINITE.E4M3.F32.PACK_AB_MERGE_C R10, R31, R32, RZ ;  /* 0x000000201f0a723e */ /* 0x000fc600048070ff */
[----:B------:R-:W-:-:S04]  /*13d10*/  FFMA R6, R9, R6, R6 ;  /* 0x0000000609067223 */ /* 0x000fc80000000006 */
[----:B------:R-:W1:Y:S02]  /*13d20*/  @P0 MUFU.EX2 R9, R6 ;  /* 0x0000000600090308 */ /* 0x000e640000000800 */
[----:B-1----:R-:W-:-:S05]  /*13d30*/  @P0 FADD R9, -R9, 1 ;  /* 0x3f80000009090421 */ /* 0x002fca0000000100 */
[----:B------:R-:W-:Y:S02]  /*13d40*/  @P0 LOP3.LUT R6, R9, 0x80000000, R7, 0xb8, !PT ;  /* 0x8000000009060812 */ /* 0x000fe400078eb807 */
[----:B------:R-:W-:Y:S02]  /*13d50*/  ISETP.GT.U32.AND P0, PT, R36, 0x3e, PT ;  /* 0x0000003e2400780c */ /* 0x000fe40003f04070 */
[----:B------:R-:W-:Y:S01]  /*13d60*/  F2FP.SATFINITE.E4M3.F32.PACK_AB_MERGE_C R9, R29, R30, RZ ;  /* 0x0000001e1d09723e */ /* 0x000fe200048070ff */
[----:B------:R-:W-:Y:S01]  /*13d70*/  FADD R6, R6, 1 ;  /* 0x3f80000006067421 */ /* 0x000fe20000000000 */
[----:B------:R-:W-:-:S03]  /*13d80*/  F2FP.SATFINITE.E4M3.F32.PACK_AB_MERGE_C R7, R12, R13, RZ ;  /* 0x0000000d0c07723e */ /* 0x000fc600048070ff */
[----:B------:R-:W-:Y:S01]  /*13d90*/  FMUL R6, R6, R8 ;  /* 0x0000000806067220 */ /* 0x000fe20000400000 */
[----:B------:R-:W-:-:S04]  /*13da0*/  F2FP.SATFINITE.E4M3.F32.PACK_AB_MERGE_C R8, R14, R24, RZ ;  /* 0x000000180e08723e */ /* 0x000fc800048070ff */
[----:B------:R-:W-:Y:S01]  /*13db0*/  F2FP.SATFINITE.E4M3.F32.PACK_AB_MERGE_C R6, R6, R11, RZ ;  /* 0x0000000b0606723e */ /* 0x000fe200048070ff */
[----:B------:R-:W-:Y:S06]  /*13dc0*/  @P0 BRA `(.L_x_60) ;  /* 0x0000000000040947 */ /* 0x000fec0003800000 */
[----:B------:R-:W-:-:S04]  /*13dd0*/  DEPBAR.LE SB0, 0x1 ;  /* 0x000080400000791a */ /* 0x000fc80000000000 */
.L_x_60:
[----:B------:R-:W1:Y:S01]  /*13de0*/  S2R R11, SR_TID.X ;  /* 0x00000000000b7919 */ /* 0x000e620000002100 */
[----:B------:R-:W-:Y:S05]  /*13df0*/  WARPSYNC.ALL ;  /* 0x0000000000007948 */ /* 0x000fea0003800000 */
[----:B------:R-:W-:Y:S06]  /*13e00*/  BAR.SYNC.DEFER_BLOCKING 0x1, 0x100 ;  /* 0x0044000000007b1d */ /* 0x000fec0000010000 */
[----:B------:R-:W-:Y:S01]  /*13e10*/  BSSY B0, `(.L_x_61) ;  /* 0x000001c000007945 */ /* 0x000fe20003800000 */
[----:B------:R3:W-:Y:S01]  /*13e20*/  STS.U16 [R17+UR48+0x4100], R6 ;  /* 0x0041000611007988 */ /* 0x0007e20008000430 */
[----:B-1----:R-:W-:-:S03]  /*13e30*/  SHF.R.U32.HI R11, RZ, 0x4, R11 ;  /* 0x00000004ff0b7819 */ /* 0x002fc6000001160b */
[----:B------:R1:W-:Y:S01]  /*13e40*/  STS.U16 [R17+UR48+0x4200], R35 ;  /* 0x0042002311007988 */ /* 0x0003e20008000430 */
[----:B------:R-:W-:Y:S02]  /*13e50*/  LOP3.LUT P1, RZ, R11, 0x1, RZ, 0xc0, !PT ;  /* 0x000000010bff7812 */ /* 0x000fe4000782c0ff */
[----:B------:R-:W-:Y:S01]  /*13e60*/  MOV R11, 0x8 ;  /* 0x00000008000b7802 */ /* 0x000fe20000000f00 */
[----:B------:R1:W-:Y:S01]  /*13e70*/  STS.U16 [R17+UR48+0x4108], R34 ;  /* 0x0041082211007988 */ /* 0x0003e20008000430 */
[----:B---3--:R-:W-:Y:S02]  /*13e80*/  IADD3 R6, R17, UR48, RZ ;  /* 0x0000003011067c10 */ /* 0x008fe4000fffe0ff */
[----:B------:R-:W-:Y:S01]  /*13e90*/  SEL R11, R11, 0xfffffff8, !P1 ;  /* 0xfffffff80b0b7807 */ /* 0x000fe20004800000 */
[----:B------:R1:W-:Y:S03]  /*13ea0*/  STS.U16 [R17+UR48+0x4208], R33 ;  /* 0x0042082111007988 */ /* 0x0003e60008000430 */
[----:B------:R-:W-:-:S05]  /*13eb0*/  LEA R6, R11, R6, 0x1 ;  /* 0x000000060b067211 */ /* 0x000fca00078e08ff */
[----:B------:R1:W-:Y:S04]  /*13ec0*/  STS.U16 [R6+0x4100], R10 ;  /* 0x0041000a06007388 */ /* 0x0003e80000000400 */
[----:B------:R1:W-:Y:S04]  /*13ed0*/  STS.U16 [R6+0x4200], R9 ;  /* 0x0042000906007388 */ /* 0x0003e80000000400 */
[----:B------:R1:W-:Y:S04]  /*13ee0*/  STS.U16 [R6+0x4108], R8 ;  /* 0x0041080806007388 */ /* 0x0003e80000000400 */
[----:B------:R1:W-:Y:S01]  /*13ef0*/  STS.U16 [R6+0x4208], R7 ;  /* 0x0042080706007388 */ /* 0x0003e20000000400 */
[----:B------:R-:W-:Y:S01]  /*13f00*/  @!PT LDS RZ, [RZ] ;  /* 0x00000000fffff984 */ /* 0x000fe20000000800 */
[----:B------:R-:W-:Y:S01]  /*13f10*/  @!PT LDS RZ, [RZ] ;  /* 0x00000000fffff984 */ /* 0x000fe20000000800 */
[----:B------:R-:W-:Y:S01]  /*13f20*/  @!PT LDS RZ, [RZ] ;  /* 0x00000000fffff984 */ /* 0x000fe20000000800 */
[----:B------:R-:W-:Y:S01]  /*13f30*/  @!PT LDS RZ, [RZ] ;  /* 0x00000000fffff984 */ /* 0x000fe20000000800 */
[----:B------:R3:W-:Y:S06]  /*13f40*/  MEMBAR.ALL.CTA ;  /* 0x0000000000007992 */ /* 0x0007ec0000008000 */
[----:B---3--:R-:W3:Y:S02]  /*13f50*/  FENCE.VIEW.ASYNC.S ;  /* 0x00000000000073c6 */ /* 0x008ee40000000000 */
[----:B---3--:R-:W-:Y:S06]  /*13f60*/  BAR.SYNC.DEFER_BLOCKING 0x1, 0x100 ;  /* 0x0044000000007b1d */ /* 0x008fec0000010000 */
[----:B------:R-:W-:Y:S05]  /*13f70*/  @P0 BRA `(.L_x_62) ;  /* 0x0000000000140947 */ /* 0x000fea0003800000 */
[----:B------:R-:W-:Y:S02]  /*13f80*/  UIADD3 UR4, UP0, UR58, 0x4f0, URZ ;  /* 0x000004f03a047890 */ /* 0x000fe4000ff1e03f */
[----:B------:R-:W-:Y:S02]  /*13f90*/  UIADD3 UR40, UR48, 0x4100, URZ ;  /* 0x0000410030287890 */ /* 0x000fe4000fffe03f */
[----:B------:R-:W-:-:S09]  /*13fa0*/  UIADD3.X UR5, URZ, UR59, URZ, UP0, !UPT ;  /* 0x0000003b3f057290 */ /* 0x000fd200087fe43f */
[----:B------:R3:W-:Y:S02]  /*13fb0*/  UTMASTG.3D [UR40], [UR4] ;  /* 0x00000028040073b5 */ /* 0x0007e40008010000 */
[----:B---3--:R0:W-:Y:S02]  /*13fc0*/  UTMACMDFLUSH ;  /* 0x00000000000079b7 */ /* 0x0081e40000000000 */
.L_x_62:
[----:B------:R-:W-:Y:S05]  /*13fd0*/  BSYNC B0 ;  /* 0x0000000000007941 */ /* 0x000fea0003800000 */
.L_x_61:
[----:B------:R-:W-:Y:S04]  /*13fe0*/  BSSY B0, `(.L_x_63) ;  /* 0x0000034000007945 */ /* 0x000fe80003800000 */
[----:B------:R-:W-:Y:S05]  /*13ff0*/  @P2 BRA `(.L_x_64) ;  /* 0x0000000000c82947 */ /* 0x000fea0003800000 */
[----:B-1----:R-:W-:-:S04]  /*14000*/  MOV R7, UR44 ;  /* 0x0000002c00077c02 */ /* 0x002fc80008000f00 */
[----:B------:R-:W-:-:S13]  /*14010*/  ISETP.NE.AND P4, PT, R7, 0x3, PT ;  /* 0x000000030700780c */ /* 0x000fda0003f85270 */
[----:B------:R-:W-:Y:S05]  /*14020*/  @!P4 BRA `(.L_x_65) ;  /* 0x000000000004c947 */ /* 0x000fea0003800000 */
[----:B------:R-:W-:Y:S01]  /*14030*/  BPT.TRAP 0x1 ;  /* 0x000000040000795c */ /* 0x000fe20000300000 */
.L_x_65:
[----:B------:R-:W-:Y:S01]  /*14040*/  LEA R7, R18, UR48, 0x3 ;  /* 0x0000003012077c11 */ /* 0x000fe2000f8e18ff */
[----:B------:R-:W-:Y:S01]  /*14050*/  BSSY B1, `(.L_x_66) ;  /* 0x0000004000017945 */ /* 0x000fe20003800000 */
[----:B------:R-:W-:-:S04]  /*14060*/  SHF.L.U32 R8, R19, 0x1f, RZ ;  /* 0x0000001f13087819 */ /* 0x000fc800000006ff */
[----:B------:R-:W1:Y:S02]  /*14070*/  SYNCS.PHASECHK.TRANS64.TRYWAIT P1, [R7+URZ+0x60], R8 ;  /* 0x00006008070075a7 */ /* 0x000e64000802017f */
[----:B-1----:R-:W-:Y:S05]  /*14080*/  @!P1 BRA `(.L_x_67) ;  /* 0x0000025000f89947 */ /* 0x002fea0003800000 */
.L_x_378:
[----:B------:R-:W-:Y:S05]  /*14090*/  BSYNC B1 ;  /* 0x0000000000017941 */ /* 0x000fea0003800000 */
.L_x_66:
[----:B------:R-:W-:Y:S04]  /*140a0*/  BSSY B1, `(.L_x_68) ;  /* 0x0000016000017945 */ /* 0x000fe80003800000 */
[----:B------:R-:W-:Y:S05]  /*140b0*/  @P3 BRA `(.L_x_69) ;  /* 0x0000000000503947 */ /* 0x000fea0003800000 */
[----:B------:R-:W-:Y:S01]  /*140c0*/  LEA R3, R18, R17, 0xc ;  /* 0x0000001112037211 */ /* 0x000fe200078e60ff */
[----:B------:R-:W3:Y:S03]  /*140d0*/  S2R R9, SR_TID.X ;  /* 0x0000000000097919 */ /* 0x000ee60000002100 */
[----:B------:R-:W-:Y:S01]  /*140e0*/  IADD3 R5, R3, UR48, RZ ;  /* 0x0000003003057c10 */ /* 0x000fe2000fffe0ff */
[----:B------:R-:W-:Y:S04]  /*140f0*/  LDS.U16 R4, [R3+UR48+0x200] ;  /* 0x0002003003047984 */ /* 0x000fe80008000400 */
[----:B------:R-:W4:Y:S04]  /*14100*/  LDS.U16 R0, [R3+UR48+0x100] ;  /* 0x0001003003007984 */ /* 0x000f280008000400 */
[----:B-1----:R-:W-:Y:S01]  /*14110*/  LDS.U16 R8, [R3+UR48+0x208] ;  /* 0x0002083003087984 */ /* 0x002fe20008000400 */
[----:B---3--:R-:W-:-:S04]  /*14120*/  SHF.R.U32.HI R9, RZ, 0x4, R9 ;  /* 0x00000004ff097819 */ /* 0x008fc80000011609 */
[----:B------:R-:W-:Y:S02]  /*14130*/  LOP3.LUT P1, RZ, R9, 0x1, RZ, 0xc0, !PT ;  /* 0x0000000109ff7812 */ /* 0x000fe4000782c0ff */
[----:B------:R-:W-:-:S04]  /*14140*/  MOV R9, 0x8 ;  /* 0x0000000800097802 */ /* 0x000fc80000000f00 */
[----:B------:R-:W-:-:S04]  /*14150*/  SEL R9, R9, 0xfffffff8, !P1 ;  /* 0xfffffff809097807 */ /* 0x000fc80004800000 */
[----:B------:R-:W-:Y:S02]  /*14160*/  LEA R5, R9, R5, 0x1 ;  /* 0x0000000509057211 */ /* 0x000fe400078e08ff */
[----:B----4-:R-:W-:Y:S02]  /*14170*/  PRMT R0, R0, 0x5410, R4 ;  /* 0x0000541000007816 */ /* 0x010fe40000000004 */
        /* <DEDUP_REMOVED lines=8> */
.L_x_69:
[----:B------:R-:W-:Y:S05]  /*14200*/  BSYNC B1 ;  /* 0x0000000000017941 */ /* 0x000fea0003800000 */
.L_x_68:
[----:B------:R-:W-:Y:S01]  /*14210*/  @!PT LDS RZ, [RZ] ;  /* 0x00000000fffff984 */ /* 0x000fe20000000800 */
[----:B------:R-:W-:Y:S01]  /*14220*/  @!PT LDS RZ, [RZ] ;  /* 0x00000000fffff984 */ /* 0x000fe20000000800 */
[----:B------:R-:W-:Y:S01]  /*14230*/  @!PT LDS RZ, [RZ] ;  /* 0x00000000fffff984 */ /* 0x000fe20000000800 */
[----:B------:R-:W-:Y:S01]  /*14240*/  @!PT LDS RZ, [RZ] ;  /* 0x00000000fffff984 */ /* 0x000fe20000000800 */
[----:B------:R3:W-:Y:S06]  /*14250*/  MEMBAR.ALL.CTA ;  /* 0x0000000000007992 */ /* 0x0007ec0000008000 */
[----:B---3--:R-:W3:Y:S01]  /*14260*/  FENCE.VIEW.ASYNC.S ;  /* 0x00000000000073c6 */ /* 0x008ee20000000000 */
[----:B------:R-:W-:Y:S05]  /*14270*/  @!P4 BRA `(.L_x_70) ;  /* 0x000000000004c947 */ /* 0x000fea0003800000 */
[----:B------:R-:W-:Y:S01]  /*14280*/  BPT.TRAP 0x1 ;  /* 0x000000040000795c */ /* 0x000fe20000300000 */
.L_x_70:
[----:B-1----:R-:W1:Y:S01]  /*14290*/  S2R R8, SR_CgaCtaId ;  /* 0x0000000000087919 */ /* 0x002e620000008800 */
[----:B------:R-:W-:Y:S02]  /*142a0*/  IADD3 R7, R7, 0x80, RZ ;  /* 0x0000008007077810 */ /* 0x000fe40007ffe0ff */
[----:B------:R-:W-:-:S04]  /*142b0*/  IADD3 R18, R18, 0x1, RZ ;  /* 0x0000000112127810 */ /* 0x000fc80007ffe0ff */
[----:B------:R-:W-:-:S04]  /*142c0*/  ISETP.NE.AND P1, PT, R18, 0x4, PT ;  /* 0x000000041200780c */ /* 0x000fc80003f25270 */
[----:B------:R-:W-:Y:S02]  /*142d0*/  SEL R18, R18, RZ, P1 ;  /* 0x000000ff12127207 */ /* 0x000fe40000800000 */
[----:B-1----:R-:W-:-:S04]  /*142e0*/  PRMT R7, R8, 0x654, R7 ;  /* 0x0000065408077816 */ /* 0x002fc80000000007 */
[----:B---3--:R1:W-:Y:S02]  /*142f0*/  SYNCS.ARRIVE.TRANS64.RED.A1T0 RZ, [R7+URZ], RZ ;  /* 0x000000ff07ff79a7 */ /* 0x0083e4000810043f */
[----:B-1----:R-:W-:-:S04]  /*14300*/  SEL R7, RZ, 0x1, P1 ;  /* 0x00000001ff077807 */ /* 0x002fc80000800000 */
[----:B------:R-:W-:-:S07]  /*14310*/  LOP3.LUT R19, R19, R7, RZ, 0x3c, !PT ;  /* 0x0000000713137212 */ /* 0x000fce00078e3cff */
.L_x_64:
[----:B------:R-:W-:Y:S05]  /*14320*/  BSYNC B0 ;  /* 0x0000000000007941 */ /* 0x000fea0003800000 */
.L_x_63:
[----:B-1----:R-:W3:Y:S04]  /*14330*/  LDL.LU R8, [R1+0x2a8] ;  /* 0x0002a80001087983 */ /* 0x002ee80000300800 */
[----:B------:R-:W4:Y:S01]  /*14340*/  LDL.LU R10, [R1+0x2ac] ;  /* 0x0002ac00010a7983 */ /* 0x000f220000300800 */
[----:B------:R-:W-:-:S03]  /*14350*/  F2FP.F16.E4M3.UNPACK_B R7, R0.H1 ;  /* 0x00000000ff07723e */ /* 0x000fc600030006ff */
[----:B------:R-:W5:Y:S04]  /*14360*/  LDL.LU R14, [R1+0x2b0] ;  /* 0x0002b000010e7983 */ /* 0x000f680000300800 */
[----:B------:R-:W2:Y:S01]  /*14370*/  LDL.LU R13, [R1+0x2b4] ;  /* 0x0002b400010d7983 */ /* 0x000ea20000300800 */
[C---:B---3--:R-:W-:Y:S01]  /*14380*/  FMUL R9, R16.reuse, R8 ;  /* 0x0000000810097220 */ /* 0x048fe20000400000 */
[--C-:B------:R-:W-:Y:S02]  /*14390*/  HADD2.F32 R8, -RZ, R7.reuse.H0_H0 ;  /* 0x20000007ff087230 */ /* 0x100fe40000004100 */
[----:B------:R-:W-:Y:S02]  /*143a0*/  HADD2.F32 R7, -RZ, R7.H1_H1 ;  /* 0x30000007ff077230 */ /* 0x000fe40000004100 */
[----:B----4-:R-:W-:Y:S01]  /*143b0*/  FMUL R10, R16, R10 ;  /* 0x0000000a100a7220 */ /* 0x010fe20000400000 */
[----:B------:R-:W-:-:S04]  /*143c0*/  FFMA R9, R2, R8, R9 ;  /* 0x0000000802097223 */ /* 0x000fc80000000009 */
[----:B------:R-:W-:Y:S01]  /*143d0*/  FMUL R8, R9, 0.70710676908493041992 ;  /* 0x3f3504f309087820 */ /* 0x000fe20000400000 */
[----:B------:R-:W-:-:S03]  /*143e0*/  FFMA R10, R2, R7, R10 ;  /* 0x00000007020a7223 */ /* 0x000fc6000000000a */
        /* <DEDUP_REMOVED lines=18> */
[----:B------:R-:W1:Y:S01]  /*14510*/  @P1 MUFU.EX2 R11, R7 ;  /* 0x00000007000b1308 */ /* 0x000e620000000800 */
[----:B------:R-:W-:Y:S01]  /*14520*/  FMUL R9, R9, 0.5 ;  /* 0x3f00000009097820 */ /* 0x000fe20000400000 */
        /* <DEDUP_REMOVED lines=27> */
[----:B-----5:R-:W-:Y:S02]  /*146e0*/  FMUL R9, R16, R14 ;  /* 0x0000000e10097220 */ /* 0x020fe40000400000 */
[----:B------:R-:W3:Y:S02]  /*146f0*/  LDL.LU R14, [R1+0x2b8] ;  /* 0x0002b800010e7983 */ /* 0x000ee40000300800 */
[----:B------:R-:W-:-:S04]  /*14700*/  FADD R7, R7, 1 ;  /* 0x3f80000007077421 */ /* 0x000fc80000000000 */
[----:B------:R-:W-:Y:S01]  /*14710*/  FMUL R7, R7, R10 ;  /* 0x0000000a07077220 */ /* 0x000fe20000400000 */
[----:B--2---:R-:W-:Y:S02]  /*14720*/  FMUL R10, R16, R13 ;  /* 0x0000000d100a7220 */ /* 0x004fe40000400000 */
[----:B------:R-:W2:Y:S02]  /*14730*/  LDL.LU R13, [R1+0x2bc] ;  /* 0x0002bc00010d7983 */ /* 0x000ea40000300800 */
[----:B------:R-:W-:Y:S02]  /*14740*/  F2FP.SATFINITE.E4M3.F32.PACK_AB_MERGE_C R34, R7, R12, RZ ;  /* 0x0000000c0722723e */ /* 0x000fe400048070ff */
[----:B------:R-:W-:-:S05]  /*14750*/  F2FP.F16.E4M3.UNPACK_B R7, R3 ;  /* 0x00000003ff07723e */ /* 0x000fca00020006ff */
[--C-:B------:R-:W-:Y:S02]  /*14760*/  HADD2.F32 R8, -RZ, R7.reuse.H0_H0 ;  /* 0x20000007ff087230 */ /* 0x100fe40000004100 */
[----:B------:R-:W-:-:S03]  /*14770*/  HADD2.F32 R7, -RZ, R7.H1_H1 ;  /* 0x30000007ff077230 */ /* 0x000fc60000004100 */
        /* <DEDUP_REMOVED lines=49> */
[----:B------:R-:W-:-:S05]  /*14a90*/  @P1 LOP3.LUT R7, R9, 0x80000000, R8, 0xb8, !PT ;  /* 0x8000000009071812 */ /* 0x000fca00078eb808 */
[----:B------:R-:W-:-:S04]  /*14aa0*/  FADD R7, R7, 1 ;  /* 0x3f80000007077421 */ /* 0x000fc80000000000 */
[----:B------:R-:W-:Y:S01]  /*14ab0*/  FMUL R8, R7, R10 ;  /* 0x0000000a07087220 */ /* 0x000fe20000400000 */
[----:B------:R-:W-:-:S05]  /*14ac0*/  F2FP.F16.E4M3.UNPACK_B R7, R3.H1 ;  /* 0x00000003ff07723e */ /* 0x000fca00030006ff */
[--C-:B------:R-:W-:Y:S02]  /*14ad0*/  HADD2.F32 R10, -RZ, R7.reuse.H0_H0 ;  /* 0x20000007ff0a7230 */ /* 0x100fe40000004100 */
[----:B---3--:R-:W-:Y:S02]  /*14ae0*/  FMUL R9, R16, R14 ;  /* 0x0000000e10097220 */ /* 0x008fe40000400000 */
[----:B------:R-:W3:Y:S02]  /*14af0*/  LDL.LU R14, [R1+0x2c0] ;  /* 0x0002c000010e7983 */ /* 0x000ee40000300800 */
[----:B------:R-:W-:Y:S01]  /*14b00*/  FFMA R9, R2, R10, R9 ;  /* 0x0000000a02097223 */ /* 0x000fe20000000009 */
[----:B--2---:R-:W-:Y:S02]  /*14b10*/  FMUL R10, R16, R13 ;  /* 0x0000000d100a7220 */ /* 0x004fe40000400000 */
[----:B------:R-:W2:Y:S01]  /*14b20*/  LDL.LU R13, [R1+0x2c4] ;  /* 0x0002c400010d7983 */ /* 0x000ea20000300800 */
[----:B------:R-:W-:Y:S01]  /*14b30*/  HADD2.F32 R7, -RZ, R7.H1_H1 ;  /* 0x30000007ff077230 */ /* 0x000fe20000004100 */
[----:B------:R-:W-:Y:S01]  /*14b40*/  F2FP.SATFINITE.E4M3.F32.PACK_AB_MERGE_C R33, R8, R12, RZ ;  /* 0x0000000c0821723e */ /* 0x000fe200048070ff */
[----:B------:R-:W-:-:S03]  /*14b50*/  FMUL R8, R9, 0.70710676908493041992 ;  /* 0x3f3504f309087820 */ /* 0x000fc60000400000 */
[----:B------:R-:W-:Y:S01]  /*14b60*/  FFMA R10, R2, R7, R10 ;  /* 0x00000007020a7223 */ /* 0x000fe2000000000a */
        /* <DEDUP_REMOVED lines=49> */
[C---:B---3--:R-:W-:Y:S02]  /*14e80*/  FMUL R9, R16.reuse, R14 ;  /* 0x0000000e10097220 */ /* 0x048fe40000400000 */
[----:B------:R-:W3:Y:S01]  /*14e90*/  LDL.LU R14, [R1+0x2c8] ;  /* 0x0002c800010e7983 */ /* 0x000ee20000300800 */
[----:B--2---:R-:W-:-:S03]  /*14ea0*/  FMUL R10, R16, R13 ;  /* 0x0000000d100a7220 */ /* 0x004fc60000400000 */
[----:B------:R-:W2:Y:S01]  /*14eb0*/  LDL.LU R13, [R1+0x2cc] ;  /* 0x0002cc00010d7983 */ /* 0x000ea20000300800 */
[----:B------:R-:W-:-:S05]  /*14ec0*/  F2FP.F16.E4M3.UNPACK_B R8, R4 ;  /* 0x00000004ff08723e */ /* 0x000fca00020006ff */
[--C-:B------:R-:W-:Y:S02]  /*14ed0*/  HADD2.F32 R11, -RZ, R8.reuse.H0_H0 ;  /* 0x20000008ff0b7230 */ /* 0x100fe40000004100 */
[----:B------:R-:W-:-:S03]  /*14ee0*/  HADD2.F32 R8, -RZ, R8.H1_H1 ;  /* 0x30000008ff087230 */ /* 0x000fc60000004100 */
[C---:B------:R-:W-:Y:S02]  /*14ef0*/  FFMA R9, R2.reuse, R11, R9 ;  /* 0x0000000b02097223 */ /* 0x040fe40000000009 */
[----:B------:R-:W-:Y:S02]  /*14f00*/  FFMA R10, R2, R8, R10 ;  /* 0x00000008020a7223 */ /* 0x000fe4000000000a */
[----:B------:R-:W-:Y:S01]  /*14f10*/  FMUL R8, R9, 0.70710676908493041992 ;  /* 0x3f3504f309087820 */ /* 0x000fe20000400000 */
[----:B------:R-:W-:-:S03]  /*14f20*/  F2FP.SATFINITE.E4M3.F32.PACK_AB_MERGE_C R32, R7, R12, RZ ;  /* 0x0000000c0720723e */ /* 0x000fc600048070ff */
        /* <DEDUP_REMOVED lines=45> */
[----:B------:R-:W-:Y:S02]  /*15200*/  @P1 LOP3.LUT R7, R9, 0x80000000, R8, 0xb8, !PT ;  /* 0x8000000009071812 */ /* 0x000fe400078eb808 */
[----:B------:R-:W-:-:S05]  /*15210*/  F2FP.F16.E4M3.UNPACK_B R8, R4.H1 ;  /* 0x00000004ff08723e */ /* 0x000fca00030006ff */
[--C-:B------:R-:W-:Y:S02]  /*15220*/  HADD2.F32 R11, -RZ, R8.reuse.H0_H0 ;  /* 0x20000008ff0b7230 */ /* 0x100fe40000004100 */
[----:B---3--:R-:W-:Y:S02]  /*15230*/  FMUL R9, R16, R14 ;  /* 0x0000000e10097220 */ /* 0x008fe40000400000 */
[----:B------:R-:W3:Y:S02]  /*15240*/  LDL.LU R14, [R1+0x2d0] ;  /* 0x0002d000010e7983 */ /* 0x000ee40000300800 */
[----:B------:R-:W-:Y:S01]  /*15250*/  FFMA R9, R2, R11, R9 ;  /* 0x0000000b02097223 */ /* 0x000fe20000000009 */
[----:B--2---:R-:W-:Y:S02]  /*15260*/  FMUL R11, R16, R13 ;  /* 0x0000000d100b7220 */ /* 0x004fe40000400000 */
[----:B------:R-:W2:Y:S01]  /*15270*/  LDL.LU R13, [R1+0x2d4] ;  /* 0x0002d400010d7983 */ /* 0x000ea20000300800 */
[----:B------:R-:W-:-:S02]  /*15280*/  HADD2.F32 R12, -RZ, R8.H1_H1 ;  /* 0x30000008ff0c7230 */ /* 0x000fc40000004100 */
[----:B------:R-:W-:Y:S01]  /*15290*/  FMUL R8, R10, 0.5 ;  /* 0x3f0000000a087820 */ /* 0x000fe20000400000 */
[----:B------:R-:W-:-:S04]  /*152a0*/  FADD R7, R7, 1 ;  /* 0x3f80000007077421 */ /* 0x000fc80000000000 */
[----:B------:R-:W-:Y:S01]  /*152b0*/  FMUL R30, R7, R8 ;  /* 0x00000008071e7220 */ /* 0x000fe20000400000 */
[----:B------:R-:W-:-:S04]  /*152c0*/  FMUL R8, R9, 0.70710676908493041992 ;  /* 0x3f3504f309087820 */ /* 0x000fc80000400000 */
[C---:B------:R-:W-:Y:S01]  /*152d0*/  FMUL R7, R8.reuse, R8 ;  /* 0x0000000808077220 */ /* 0x040fe20000400000 */
[----:B------:R-:W-:Y:S01]  /*152e0*/  FSETP.GE.AND P1, PT, |R8|, 1.0029599666595458984, PT ;  /* 0x3f8060fe0800780b */ /* 0x000fe20003f26200 */
[----:B------:R-:W-:-:S03]  /*152f0*/  FFMA R10, R2, R12, R11 ;  /* 0x0000000c020a7223 */ /* 0x000fc6000000000b */
        /* <DEDUP_REMOVED lines=44> */
[----:B------:R-:W-:-:S05]  /*155c0*/  F2FP.F16.E4M3.UNPACK_B R8, R5 ;  /* 0x00000005ff08723e */ /* 0x000fca00020006ff */
        /* <DEDUP_REMOVED lines=8> */
[----:B------:R-:W-:Y:S01]  /*15650*/  FADD R7, R7, 1 ;  /* 0x3f80000007077421 */ /* 0x000fe20000000000 */
[----:B------:R-:W4:Y:S03]  /*15660*/  LDL.LU R35, [R1+0x2a0] ;  /* 0x0002a00001237983 */ /* 0x000f260000300800 */
        /* <DEDUP_REMOVED lines=50> */
[----:B------:R-:W-:Y:S02]  /*15990*/  HADD2.F32 R11, -RZ, R8.H0_H0 ;  /* 0x20000008ff0b7230 */ /* 0x000fe40000004100 */
[----:B---3--:R-:W-:-:S04]  /*159a0*/  FMUL R9, R16, R14 ;  /* 0x0000000e10097220 */ /* 0x008fc80000400000 */
[----:B------:R-:W-:Y:S01]  /*159b0*/  FFMA R9, R2, R11, R9 ;  /* 0x0000000b02097223 */ /* 0x000fe20000000009 */
[----:B--2---:R-:W-:Y:S02]  /*159c0*/  FMUL R11, R16, R13 ;  /* 0x0000000d100b7220 */ /* 0x004fe40000400000 */
[----:B------:R-:W2:Y:S01]  /*159d0*/  LDL.LU R13, [R1+0x2a4] ;  /* 0x0002a400010d7983 */ /* 0x000ea20000300800 */
[----:B------:R-:W-:Y:S02]  /*159e0*/  HADD2.F32 R8, -RZ, R8.H1_H1 ;  /* 0x30000008ff087230 */ /* 0x000fe40000004100 */
[----:B------:R-:W-:Y:S01]  /*159f0*/  FMUL R10, R10, 0.5 ;  /* 0x3f0000000a0a7820 */ /* 0x000fe20000400000 */
[----:B------:R-:W-:Y:S02]  /*15a00*/  FADD R7, R7, 1 ;  /* 0x3f80000007077421 */ /* 0x000fe40000000000 */
[----:B------:R-:W-:Y:S01]  /*15a10*/  FFMA R11, R2, R8, R11 ;  /* 0x00000008020b7223 */ /* 0x000fe2000000000b */
[----:B------:R-:W-:Y:S01]  /*15a20*/  FMUL R8, R9, 0.70710676908493041992 ;  /* 0x3f3504f309087820 */ /* 0x000fe20000400000 */
[----:B------:R-:W-:-:S03]  /*15a30*/  FMUL R22, R7, R10 ;  /* 0x0000000a07167220 */ /* 0x000fc60000400000 */
        /* <DEDUP_REMOVED lines=44> */
[----:B----4-:R-:W-:Y:S01]  /*15d00*/  FMUL R10, R16, R35 ;  /* 0x00000023100a7220 */ /* 0x010fe20000400000 */
[----:B-1----:R-:W-:-:S05]  /*15d10*/  @P1 FADD R9, -R9, 1 ;  /* 0x3f80000009091421 */ /* 0x002fca0000000100 */
[----:B------:R-:W-:Y:S02]  /*15d20*/  @P1 LOP3.LUT R7, R9, 0x80000000, R8, 0xb8, !PT ;  /* 0x8000000009071812 */ /* 0x000fe400078eb808 */
[----:B------:R-:W-:-:S05]  /*15d30*/  F2FP.F16.E4M3.UNPACK_B R8, R0 ;  /* 0x00000000ff08723e */ /* 0x000fca00020006ff */
[--C-:B------:R-:W-:Y:S02]  /*15d40*/  HADD2.F32 R9, -RZ, R8.reuse.H0_H0 ;  /* 0x20000008ff097230 */ /* 0x100fe40000004100 */
[----:B------:R-:W-:-:S03]  /*15d50*/  HADD2.F32 R8, -RZ, R8.H1_H1 ;  /* 0x30000008ff087230 */ /* 0x000fc60000004100 */
[----:B------:R-:W-:Y:S01]  /*15d60*/  FFMA R10, R2, R9, R10 ;  /* 0x00000009020a7223 */ /* 0x000fe2000000000a */
[----:B------:R-:W-:Y:S01]  /*15d70*/  FMUL R11, R11, 0.5 ;  /* 0x3f0000000b0b7820 */ /* 0x000fe20000400000 */
[----:B------:R-:W-:Y:S01]  /*15d80*/  FADD R7, R7, 1 ;  /* 0x3f80000007077421 */ /* 0x000fe20000000000 */
[----:B--2---:R-:W-:-:S04]  /*15d90*/  FMUL R9, R16, R13 ;  /* 0x0000000d10097220 */ /* 0x004fc80000400000 */
        /* <DEDUP_REMOVED lines=52> */
[----:B------:R-:W-:Y:S02]  /*160e0*/  F2FP.SATFINITE.E4M3.F32.PACK_AB_MERGE_C R11, R30, R31, RZ ;  /* 0x0000001f1e0b723e */ /* 0x000fe400048070ff */
[----:B------:R-:W-:Y:S02]  /*160f0*/  F2FP.SATFINITE.E4M3.F32.PACK_AB_MERGE_C R10, R24, R29, RZ ;  /* 0x0000001d180a723e */ /* 0x000fe400048070ff */
[----:B------:R-:W-:Y:S02]  /*16100*/  F2FP.SATFINITE.E4M3.F32.PACK_AB_MERGE_C R9, R22, R23, RZ ;  /* 0x000000171609723e */ /* 0x000fe400048070ff */
[----:B------:R-:W-:Y:S02]  /*16110*/  F2FP.SATFINITE.E4M3.F32.PACK_AB_MERGE_C R8, R13, R14, RZ ;  /* 0x0000000e0d08723e */ /* 0x000fe400048070ff */
[----:B------:R-:W-:Y:S01]  /*16120*/  F2FP.SATFINITE.E4M3.F32.PACK_AB_MERGE_C R7, R7, R12, RZ ;  /* 0x0000000c0707723e */ /* 0x000fe200048070ff */
[----:B------:R-:W-:Y:S06]  /*16130*/  @P0 BRA `(.L_x_71) ;  /* 0x0000000000040947 */ /* 0x000fec0003800000 */
[----:B------:R-:W-:-:S04]  /*16140*/  DEPBAR.LE SB0, 0x1 ;  /* 0x000080400000791a */ /* 0x000fc80000000000 */
.L_x_71:
[----:B------:R-:W-:Y:S05]  /*16150*/  WARPSYNC.ALL ;  /* 0x0000000000007948 */ /* 0x000fea0003800000 */
[----:B------:R-:W-:Y:S06]  /*16160*/  BAR.SYNC.DEFER_BLOCKING 0x1, 0x100 ;  /* 0x0044000000007b1d */ /* 0x000fec0000010000 */
[----:B------:R-:W-:Y:S01]  /*16170*/  BSSY B0, `(.L_x_72) ;  /* 0x0000019000007945 */ /* 0x000fe20003800000 */
[----:B------:R1:W-:Y:S04]  /*16180*/  STS.U16 [R17+UR48+0x5100], R7 ;  /* 0x0051000711007988 */ /* 0x0003e80008000430 */
[----:B------:R1:W-:Y:S04]  /*16190*/  STS.U16 [R17+UR48+0x5200], R34 ;  /* 0x0052002211007988 */ /* 0x0003e80008000430 */
[----:B------:R1:W-:Y:S04]  /*161a0*/  STS.U16 [R17+UR48+0x5108], R33 ;  /* 0x0051082111007988 */ /* 0x0003e80008000430 */
[----:B------:R1:W-:Y:S04]  /*161b0*/  STS.U16 [R17+UR48+0x5208], R32 ;  /* 0x0052082011007988 */ /* 0x0003e80008000430 */
        /* <DEDUP_REMOVED lines=9> */
[----:B--2---:R-:W2:Y:S02]  /*16250*/  FENCE.VIEW.ASYNC.S ;  /* 0x00000000000073c6 */ /* 0x004ea40000000000 */
[----:B--2---:R-:W-:Y:S06]  /*16260*/  BAR.SYNC.DEFER_BLOCKING 0x1, 0x100 ;  /* 0x0044000000007b1d */ /* 0x004fec0000010000 */
[----:B-1----:R-:W-:Y:S05]  /*16270*/  @P0 BRA `(.L_x_73) ;  /* 0x0000000000200947 */ /* 0x002fea0003800000 */
[----:B------:R-:W-:Y:S02]  /*16280*/  UIADD3 UR8, UP0, UR58, 0x4f0, URZ ;  /* 0x000004f03a087890 */ /* 0x000fe4000ff1e03f */
[----:B------:R-:W-:Y:S02]  /*16290*/  UIADD3 UR6, UR42, 0x80, URZ ;  /* 0x000000802a067890 */ /* 0x000fe4000fffe03f */
[----:B------:R-:W-:Y:S02]  /*162a0*/  UIADD3 UR4, UR48, 0x5100, URZ ;  /* 0x0000510030047890 */ /* 0x000fe4000fffe03f */
[----:B------:R-:W-:Y:S01]  /*162b0*/  UIADD3.X UR9, URZ, UR59, URZ, UP0, !UPT ;  /* 0x0000003b3f097290 */ /* 0x000fe200087fe43f */
[----:B------:R-:W-:Y:S01]  /*162c0*/  UMOV UR5, UR41 ;  /* 0x0000002900057c82 */ /* 0x000fe20008000000 */
[----:B------:R-:W-:-:S07]  /*162d0*/  UMOV UR7, UR43 ;  /* 0x0000002b00077c82 */ /* 0x000fce0008000000 */
[----:B------:R1:W-:Y:S02]  /*162e0*/  UTMASTG.3D [UR4], [UR8] ;  /* 0x00000004080073b5 */ /* 0x0003e40008010000 */
[----:B-1----:R0:W-:Y:S02]  /*162f0*/  UTMACMDFLUSH ;  /* 0x00000000000079b7 */ /* 0x0021e40000000000 */
.L_x_73:
[----:B------:R-:W-:Y:S05]  /*16300*/  BSYNC B0 ;  /* 0x0000000000007941 */ /* 0x000fea0003800000 */
.L_x_72:
[----:B------:R-:W-:Y:S01]  /*16310*/  BSSY B0, `(.L_x_74) ;  /* 0x0000038000007945 */ /* 0x000fe20003800000 */
[----:B------:R-:W-:Y:S02]  /*16320*/  MOV R7, R18 ;  /* 0x0000001200077202 */ /* 0x000fe40000000f00 */
[----:B------:R-:W-:Y:S01]  /*16330*/  MOV R8, R19 ;  /* 0x0000001300087202 */ /* 0x000fe20000000f00 */
[----:B------:R-:W-:Y:S06]  /*16340*/  @P2 BRA `(.L_x_75) ;  /* 0x0000000000d02947 */ /* 0x000fec0003800000 */
[----:B------:R-:W-:-:S04]  /*16350*/  MOV R7, UR44 ;  /* 0x0000002c00077c02 */ /* 0x000fc80008000f00 */
[----:B------:R-:W-:-:S13]  /*16360*/  ISETP.NE.AND P4, PT, R7, 0x3, PT ;  /* 0x000000030700780c */ /* 0x000fda0003f85270 */
[----:B------:R-:W-:Y:S05]  /*16370*/  @!P4 BRA `(.L_x_76) ;  /* 0x000000000004c947 */ /* 0x000fea0003800000 */
[----:B------:R-:W-:Y:S01]  /*16380*/  BPT.TRAP 0x1 ;  /* 0x000000040000795c */ /* 0x000fe20000300000 */
.L_x_76:
[----:B------:R-:W-:Y:S01]  /*16390*/  LEA R7, R18, UR48, 0x3 ;  /* 0x0000003012077c11 */ /* 0x000fe2000f8e18ff */
[----:B------:R-:W-:Y:S01]  /*163a0*/  BSSY B1, `(.L_x_77) ;  /* 0x0000004000017945 */ /* 0x000fe20003800000 */
[----:B------:R-:W-:-:S04]  /*163b0*/  SHF.L.U32 R8, R19, 0x1f, RZ ;  /* 0x0000001f13087819 */ /* 0x000fc800000006ff */
[----:B------:R-:W1:Y:S02]  /*163c0*/  SYNCS.PHASECHK.TRANS64.TRYWAIT P1, [R7+URZ+0x60], R8 ;  /* 0x00006008070075a7 */ /* 0x000e64000802017f */
[----:B-1----:R-:W-:Y:S05]  /*163d0*/  @!P1 BRA `(.L_x_78) ;  /* 0x0000023000389947 */ /* 0x002fea0003800000 */
.L_x_379:
[----:B------:R-:W-:Y:S05]  /*163e0*/  BSYNC B1 ;  /* 0x0000000000017941 */ /* 0x000fea0003800000 */
.L_x_77:
[----:B------:R-:W-:Y:S04]  /*163f0*/  BSSY B1, `(.L_x_79) ;  /* 0x0000016000017945 */ /* 0x000fe80003800000 */
[----:B------:R-:W-:Y:S05]  /*16400*/  @P3 BRA `(.L_x_80) ;  /* 0x0000000000503947 */ /* 0x000fea0003800000 */
[----:B------:R-:W-:Y:S01]  /*16410*/  LEA R3, R18, R17, 0xc ;  /* 0x0000001112037211 */ /* 0x000fe200078e60ff */
[----:B------:R-:W2:Y:S03]  /*16420*/  S2R R9, SR_TID.X ;  /* 0x0000000000097919 */ /* 0x000ea60000002100 */
[----:B------:R-:W-:Y:S01]  /*16430*/  IADD3 R5, R3, UR48, RZ ;  /* 0x0000003003057c10 */ /* 0x000fe2000fffe0ff */
[----:B------:R-:W-:Y:S04]  /*16440*/  LDS.U16 R4, [R3+UR48+0x200] ;  /* 0x0002003003047984 */ /* 0x000fe80008000400 */
[----:B------:R-:W3:Y:S04]  /*16450*/  LDS.U16 R0, [R3+UR48+0x100] ;  /* 0x0001003003007984 */ /* 0x000ee80008000400 */
[----:B-1----:R-:W-:Y:S01]  /*16460*/  LDS.U16 R8, [R3+UR48+0x208] ;  /* 0x0002083003087984 */ /* 0x002fe20008000400 */
[----:B--2---:R-:W-:-:S04]  /*16470*/  SHF.R.U32.HI R9, RZ, 0x4, R9 ;  /* 0x00000004ff097819 */ /* 0x004fc80000011609 */
        /* <DEDUP_REMOVED lines=13> */
.L_x_80:
[----:B------:R-:W-:Y:S05]  /*16550*/  BSYNC B1 ;  /* 0x0000000000017941 */ /* 0x000fea0003800000 */
.L_x_79:
[----:B------:R-:W-:Y:S01]  /*16560*/  @!PT LDS RZ, [RZ] ;  /* 0x00000000fffff984 */ /* 0x000fe20000000800 */
[----:B------:R-:W-:Y:S01]  /*16570*/  @!PT LDS RZ, [RZ] ;  /* 0x00000000fffff984 */ /* 0x000fe20000000800 */
[----:B------:R-:W-:Y:S01]  /*16580*/  @!PT LDS RZ, [RZ] ;  /* 0x00000000fffff984 */ /* 0x000fe20000000800 */
[----:B------:R-:W-:Y:S01]  /*16590*/  @!PT LDS RZ, [RZ] ;  /* 0x00000000fffff984 */ /* 0x000fe20000000800 */
[----:B------:R2:W-:Y:S06]  /*165a0*/  MEMBAR.ALL.CTA ;  /* 0x0000000000007992 */ /* 0x0005ec0000008000 */
[----:B--2---:R-:W2:Y:S01]  /*165b0*/  FENCE.VIEW.ASYNC.S ;  /* 0x00000000000073c6 */ /* 0x004ea20000000000 */
[----:B------:R-:W-:Y:S05]  /*165c0*/  @!P4 BRA `(.L_x_81) ;  /* 0x000000000004c947 */ /* 0x000fea0003800000 */
[----:B------:R-:W-:Y:S01]  /*165d0*/  BPT.TRAP 0x1 ;  /* 0x000000040000795c */ /* 0x000fe20000300000 */
.L_x_81:
[----:B-1----:R-:W1:Y:S01]  /*165e0*/  S2R R8, SR_CgaCtaId ;  /* 0x0000000000087919 */ /* 0x002e620000008800 */
[----:B------:R-:W-:-:S04]  /*165f0*/  IADD3 R7, R7, 0x80, RZ ;  /* 0x0000008007077810 */ /* 0x000fc80007ffe0ff */
[----:B-1----:R-:W-:-:S04]  /*16600*/  PRMT R7, R8, 0x654, R7 ;  /* 0x0000065408077816 */ /* 0x002fc80000000007 */
[----:B--2---:R1:W-:Y:S02]  /*16610*/  SYNCS.ARRIVE.TRANS64.RED.A1T0 RZ, [R7+URZ], RZ ;  /* 0x000000ff07ff79a7 */ /* 0x0043e4000810043f */
[----:B-1----:R-:W-:-:S04]  /*16620*/  IADD3 R7, R18, 0x1, RZ ;  /* 0x0000000112077810 */ /* 0x002fc80007ffe0ff */
[----:B------:R-:W-:-:S04]  /*16630*/  ISETP.NE.AND P1, PT, R7, 0x4, PT ;  /* 0x000000040700780c */ /* 0x000fc80003f25270 */
[----:B------:R-:W-:Y:S02]  /*16640*/  SEL R8, RZ, 0x1, P1 ;  /* 0x00000001ff087807 */ /* 0x000fe40000800000 */
[----:B------:R-:W-:Y:S02]  /*16650*/  SEL R7, R7, RZ, P1 ;  /* 0x000000ff07077207 */ /* 0x000fe40000800000 */
[----:B------:R-:W-:Y:S02]  /*16660*/  LOP3.LUT R8, R19, R8, RZ, 0x3c, !PT ;  /* 0x0000000813087212 */ /* 0x000fe400078e3cff */
[----:B------:R-:W-:Y:S02]  /*16670*/  MOV R18, R7 ;  /* 0x0000000700127202 */ /* 0x000fe40000000f00 */
[----:B------:R-:W-:-:S07]  /*16680*/  MOV R19, R8 ;  /* 0x0000000800137202 */ /* 0x000fce0000000f00 */
.L_x_75:
[----:B------:R-:W-:Y:S05]  /*16690*/  BSYNC B0 ;  /* 0x0000000000007941 */ /* 0x000fea0003800000 */
.L_x_74:
[----:B------:R-:W-:Y:S01]  /*166a0*/  F2FP.F16.E4M3.UNPACK_B R9, R0.H1 ;  /* 0x00000000ff09723e */ /* 0x000fe200030006ff */
[C---:B------:R-:W-:Y:S01]  /*166b0*/  FMUL R11, R16.reuse, R168 ;  /* 0x000000a8100b7220 */ /* 0x040fe20000400000 */
[C---:B------:R-:W-:Y:S01]  /*166c0*/  FMUL R12, R16.reuse, R169 ;  /* 0x000000a9100c7220 */ /* 0x040fe20000400000 */
[C---:B------:R-:W-:Y:S01]  /*166d0*/  FMUL R174, R16.reuse, R174 ;  /* 0x000000ae10ae7220 */ /* 0x040fe20000400000 */
[C---:B------:R-:W-:Y:S01]  /*166e0*/  FMUL R177, R16.reuse, R177 ;  /* 0x000000b110b17220 */ /* 0x040fe20000400000 */
[--C-:B------:R-:W-:Y:S02]  /*166f0*/  HADD2.F32 R10, -RZ, R9.reuse.H0_H0 ;  /* 0x20000009ff0a7230 */ /* 0x100fe40000004100 */
[C---:B------:R-:W-:Y:S01]  /*16700*/  FMUL R179, R16.reuse, R179 ;  /* 0x000000b310b37220 */ /* 0x040fe20000400000 */
[----:B------:R-:W-:Y:S02]  /*16710*/  HADD2.F32 R9, -RZ, R9.H1_H1 ;  /* 0x30000009ff097230 */ /* 0x000fe40000004100 */
[C---:B------:R-:W-:Y:S01]  /*16720*/  FMUL R181, R16.reuse, R181 ;  /* 0x000000b510b57220 */ /* 0x040fe20000400000 */
[----:B------:R-:W-:Y:S01]  /*16730*/  FMUL R167, R16, R167 ;  /* 0x000000a710a77220 */ /* 0x000fe20000400000 */
[C---:B------:R-:W-:Y:S01]  /*16740*/  FFMA R11, R2.reuse, R10, R11 ;  /* 0x0000000a020b7223 */ /* 0x040fe2000000000b */
[----:B------:R-:W-:-:S03]  /*16750*/  FFMA R12, R2, R9, R12 ;  /* 0x00000009020c7223 */ /* 0x000fc6000000000c */
        /* <DEDUP_REMOVED lines=108> */
[----:B------:R-:W-:-:S04]  /*16e20*/  FADD R10, R10, 1 ;  /* 0x3f8000000a0a7421 */ /* 0x000fc80000000000 */
[----:B------:R-:W-:Y:S01]  /*16e30*/  FMUL R10, R10, R12 ;  /* 0x0000000c0a0a7220 */ /* 0x000fe20000400000 */
[--C-:B------:R-:W-:Y:S02]  /*16e40*/  HADD2.F32 R12, -RZ, R9.reuse.H0_H0 ;  /* 0x20000009ff0c7230 */ /* 0x100fe40000004100 */
[----:B------:R-:W-:Y:S02]  /*16e50*/  HADD2.F32 R9, -RZ, R9.H1_H1 ;  /* 0x30000009ff097230 */ /* 0x000fe40000004100 */
[----:B------:R-:W-:Y:S01]  /*16e60*/  F2FP.SATFINITE.E4M3.F32.PACK_AB_MERGE_C R35, R10, R14, RZ ;  /* 0x0000000e0a23723e */ /* 0x000fe200048070ff */
        /* <DEDUP_REMOVED lines=51> */
[----:B------:R-:W-:-:S03]  /*171a0*/  F2FP.F16.E4M3.UNPACK_B R9, R4 ;  /* 0x00000004ff09723e */ /* 0x000fc600020006ff */
[----:B------:R-:W-:Y:S02]  /*171b0*/  FADD R11, R10, 1 ;  /* 0x3f8000000a0b7421 */ /* 0x000fe40000000000 */
[--C-:B------:R-:W-:Y:S02]  /*171c0*/  HADD2.F32 R13, -RZ, R9.reuse.H0_H0 ;  /* 0x20000009ff0d7230 */ /* 0x100fe40000004100 */
[----:B------:R-:W-:Y:S01]  /*171d0*/  FMUL R11, R11, R12 ;  /* 0x0000000c0b0b7220 */ /* 0x000fe20000400000 */
[----:B------:R-:W-:Y:S02]  /*171e0*/  HADD2.F32 R12, -RZ, R9.H1_H1 ;  /* 0x30000009ff0c7230 */ /* 0x000fe40000004100 */
[----:B------:R-:W-:Y:S01]  /*171f0*/  FMUL R9, R16, R175 ;  /* 0x000000af10097220 */ /* 0x000fe20000400000 */
[C---:B------:R-:W-:Y:S01]  /*17200*/  FFMA R10, R2.reuse, R13, R174 ;  /* 0x0000000d020a7223 */ /* 0x040fe200000000ae */
        /* <DEDUP_REMOVED lines=24> */
[----:B------:R-:W-:-:S05]  /*17390*/  @P1 LOP3.LUT R11, R13, 0x80000000, R12, 0xb8, !PT ;  /* 0x800000000d0b1812 */ /* 0x000fca00078eb80c */
[----:B------:R-:W-:-:S04]  /*173a0*/  FADD R11, R11, 1 ;  /* 0x3f8000000b0b7421 */ /* 0x000fc80000000000 */
[----:B------:R-:W-:Y:S01]  /*173b0*/  FMUL R33, R11, R10 ;  /* 0x0000000a0b217220 */ /* 0x000fe20000400000 */
[----:B------:R-:W-:-:S04]  /*173c0*/  FMUL R10, R9, 0.70710676908493041992 ;  /* 0x3f3504f3090a7820 */ /* 0x000fc80000400000 */
        /* <DEDUP_REMOVED lines=145> */
[C---:B------:R-:W-:Y:S02]  /*17ce0*/  FSETP.GE.AND P1, PT, |R12|.reuse, 1.0029599666595458984, PT ;  /* 0x3f8060fe0c00780b */ /* 0x040fe40003f26200 */
[----:B------:R-:W-:Y:S02]  /*17cf0*/  F2FP.SATFINITE.E4M3.F32.PACK_AB_MERGE_C R11, R11, R29, RZ ;  /* 0x0000001d0b0b723e */ /* 0x000fe400048070ff */
        /* <DEDUP_REMOVED lines=101> */
[----:B------:R-:W-:-:S03]  /*18350*/  F2FP.SATFINITE.E4M3.F32.PACK_AB_MERGE_C R14, R32, R33, RZ ;  /* 0x00000021200e723e */ /* 0x000fc600048070ff */
[----:B------:R-:W-:-:S04]  /*18360*/  FADD R22, R22, 1 ;  /* 0x3f80000016167421 */ /* 0x000fc80000000000 */
[----:B------:R-:W-:Y:S01]  /*18370*/  FMUL R22, R22, R9 ;  /* 0x0000000916167220 */ /* 0x000fe20000400000 */
[----:B------:R-:W-:-:S04]  /*18380*/  F2FP.SATFINITE.E4M3.F32.PACK_AB_MERGE_C R9, R30, R31, RZ ;  /* 0x0000001f1e09723e */ /* 0x000fc800048070ff */
[----:B------:R-:W-:Y:S01]  /*18390*/  F2FP.SATFINITE.E4M3.F32.PACK_AB_MERGE_C R12, R22, R12, RZ ;  /* 0x0000000c160c723e */ /* 0x000fe200048070ff */
[----:B------:R-:W-:Y:S06]  /*183a0*/  @P0 BRA `(.L_x_82) ;  /* 0x0000000000040947 */ /* 0x000fec0003800000 */
[----:B------:R-:W-:-:S04]  /*183b0*/  DEPBAR.LE SB0, 0x1 ;  /* 0x000080400000791a */ /* 0x000fc80000000000 */
.L_x_82:
        /* <DEDUP_REMOVED lines=27> */
.L_x_84:
[----:B------:R-:W-:Y:S05]  /*18570*/  BSYNC B0 ;  /* 0x0000000000007941 */ /* 0x000fea0003800000 */
.L_x_83:
[----:B------:R-:W-:Y:S04]  /*18580*/  BSSY B0, `(.L_x_85) ;  /* 0x000003a000007945 */ /* 0x000fe80003800000 */
[----:B------:R-:W-:Y:S05]  /*18590*/  @P2 BRA `(.L_x_86) ;  /* 0x0000000000e02947 */ /* 0x000fea0003800000 */
[----:B------:R-:W-:-:S04]  /*185a0*/  MOV R9, UR44 ;  /* 0x0000002c00097c02 */ /* 0x000fc80008000f00 */
[----:B------:R-:W-:-:S13]  /*185b0*/  ISETP.NE.AND P4, PT, R9, 0x3, PT ;  /* 0x000000030900780c */ /* 0x000fda0003f85270 */
[----:B------:R-:W-:Y:S05]  /*185c0*/  @!P4 BRA `(.L_x_87) ;  /* 0x000000000004c947 */ /* 0x000fea0003800000 */
[----:B------:R-:W-:Y:S01]  /*185d0*/  BPT.TRAP 0x1 ;  /* 0x000000040000795c */ /* 0x000fe20000300000 */
.L_x_87:
[----:B------:R-:W-:Y:S01]  /*185e0*/  LEA R9, R18, UR48, 0x3 ;  /* 0x0000003012097c11 */ /* 0x000fe2000f8e18ff */
[----:B------:R-:W-:Y:S01]  /*185f0*/  BSSY B1, `(.L_x_88) ;  /* 0x0000004000017945 */ /* 0x000fe20003800000 */
[----:B------:R-:W-:-:S04]  /*18600*/  SHF.L.U32 R10, R19, 0x1f, RZ ;  /* 0x0000001f130a7819 */ /* 0x000fc800000006ff */
[----:B------:R-:W1:Y:S02]  /*18610*/  SYNCS.PHASECHK.TRANS64.TRYWAIT P1, [R9+URZ+0x60], R10 ;  /* 0x0000600a090075a7 */ /* 0x000e64000802017f */
[----:B-1----:R-:W-:Y:S05]  /*18620*/  @!P1 BRA `(.L_x_89) ;  /* 0x0000020c00b89947 */ /* 0x002fea0003800000 */
.L_x_380:
[----:B------:R-:W-:Y:S05]  /*18630*/  BSYNC B1 ;  /* 0x0000000000017941 */ /* 0x000fea0003800000 */
.L_x_88:
[----:B------:R-:W-:Y:S04]  /*18640*/  BSSY B1, `(.L_x_90) ;  /* 0x0000016000017945 */ /* 0x000fe80003800000 */
[----:B------:R-:W-:Y:S05]  /*18650*/  @P3 BRA `(.L_x_91) ;  /* 0x0000000000503947 */ /* 0x000fea0003800000 */
[----:B------:R-:W-:Y:S01]  /*18660*/  LEA R11, R18, R17, 0xc ;  /* 0x00000011120b7211 */ /* 0x000fe200078e60ff */
[----:B------:R-:W2:Y:S03]  /*18670*/  S2R R12, SR_TID.X ;  /* 0x00000000000c7919 */ /* 0x000ea60000002100 */
[----:B------:R-:W-:Y:S01]  /*18680*/  IADD3 R5, R11, UR48, RZ ;  /* 0x000000300b057c10 */ /* 0x000fe2000fffe0ff */
[----:B------:R-:W-:Y:S04]  /*18690*/  LDS.U16 R0, [R11+UR48+0x200] ;  /* 0x000200300b007984 */ /* 0x000fe80008000400 */
[----:B------:R-:W3:Y:S04]  /*186a0*/  LDS.U16 R3, [R11+UR48+0x100] ;  /* 0x000100300b037984 */ /* 0x000ee80008000400 */
[----:B------:R-:W-:Y:S01]  /*186b0*/  LDS.U16 R4, [R11+UR48+0x108] ;  /* 0x000108300b047984 */ /* 0x000fe20008000400 */
[----:B--2---:R-:W-:-:S04]  /*186c0*/  SHF.R.U32.HI R12, RZ, 0x4, R12 ;  /* 0x00000004ff0c7819 */ /* 0x004fc8000001160c */
[----:B------:R-:W-:Y:S02]  /*186d0*/  LOP3.LUT P1, RZ, R12, 0x1, RZ, 0xc0, !PT ;  /* 0x000000010cff7812 */ /* 0x000fe4000782c0ff */
[----:B------:R-:W-:-:S04]  /*186e0*/  MOV R12, 0x8 ;  /* 0x00000008000c7802 */ /* 0x000fc80000000f00 */
[----:B------:R-:W-:-:S04]  /*186f0*/  SEL R12, R12, 0xfffffff8, !P1 ;  /* 0xfffffff80c0c7807 */ /* 0x000fc80004800000 */
[----:B------:R-:W-:Y:S02]  /*18700*/  LEA R5, R12, R5, 0x1 ;  /* 0x000000050c057211 */ /* 0x000fe400078e08ff */
[----:B---3--:R-:W-:Y:S02]  /*18710*/  PRMT R0, R3, 0x5410, R0 ;  /* 0x0000541003007816 */ /* 0x008fe40000000000 */
[----:B------:R-:W2:Y:S04]  /*18720*/  LDS.U16 R3, [R11+UR48+0x208] ;  /* 0x000208300b037984 */ /* 0x000ea80008000400 */
[----:B-1----:R-:W-:Y:S04]  /*18730*/  LDS.U16 R9, [R5+0x100] ;  /* 0x0001000005097984 */ /* 0x002fe80000000400 */
[----:B------:R-:W-:Y:S01]  /*18740*/  LDS.U16 R10, [R5+0x108] ;  /* 0x00010800050a7984 */ /* 0x000fe20000000400 */
[----:B--2---:R-:W-:-:S03]  /*18750*/  PRMT R3, R4, 0x5410, R3 ;  /* 0x0000541004037816 */ /* 0x004fc60000000003 */
[----:B------:R-:W1:Y:S02]  /*18760*/  LDS.U16 R4, [R5+0x200] ;  /* 0x0002000005047984 */ /* 0x000e640000000400 */
[----:B-1----:R-:W-:Y:S02]  /*18770*/  PRMT R4, R9, 0x5410, R4 ;  /* 0x0000541009047816 */ /* 0x002fe40000000004 */
[----:B------:R-:W1:Y:S02]  /*18780*/  LDS.U16 R9, [R5+0x208] ;  /* 0x0002080005097984 */ /* 0x000e640000000400 */
[----:B-1----:R-:W-:-:S07]  /*18790*/  PRMT R5, R10, 0x5410, R9 ;  /* 0x000054100a057816 */ /* 0x002fce0000000009 */
.L_x_91:
[----:B------:R-:W-:Y:S05]  /*187a0*/  BSYNC B1 ;  /* 0x0000000000017941 */ /* 0x000fea0003800000 */
.L_x_90:
        /* <DEDUP_REMOVED lines=8> */
.L_x_92:
[----:B-1----:R-:W1:Y:S01]  /*18830*/  S2R R9, SR_CgaCtaId ;  /* 0x0000000000097919 */ /* 0x002e620000008800 */
[C---:B------:R-:W-:Y:S02]  /*18840*/  LEA R10, R7.reuse, UR48, 0x3 ;  /* 0x00000030070a7c11 */ /* 0x040fe4000f8e18ff */
[----:B------:R-:W-:Y:S02]  /*18850*/  IADD3 R7, R7, 0x1, RZ ;  /* 0x0000000107077810 */ /* 0x000fe40007ffe0ff */
[----:B------:R-:W-:Y:S02]  /*18860*/  IADD3 R10, R10, 0x80, RZ ;  /* 0x000000800a0a7810 */ /* 0x000fe40007ffe0ff */
[----:B------:R-:W-:Y:S02]  /*18870*/  IADD3 R18, R18, 0x1, RZ ;  /* 0x0000000112127810 */ /* 0x000fe40007ffe0ff */
[----:B------:R-:W-:Y:S02]  /*18880*/  ISETP.NE.AND P1, PT, R7, 0x4, PT ;  /* 0x000000040700780c */ /* 0x000fe40003f25270 */
[----:B------:R-:W-:-:S02]  /*18890*/  ISETP.NE.AND P4, PT, R18, 0x4, PT ;  /* 0x000000041200780c */ /* 0x000fc40003f85270 */
[----:B------:R-:W-:Y:S02]  /*188a0*/  SEL R7, R7, RZ, P1 ;  /* 0x000000ff07077207 */ /* 0x000fe40000800000 */
[----:B------:R-:W-:Y:S02]  /*188b0*/  SEL R18, R18, RZ, P4 ;  /* 0x000000ff12127207 */ /* 0x000fe40002000000 */
[----:B-1----:R-:W-:Y:S02]  /*188c0*/  PRMT R9, R9, 0x654, R10 ;  /* 0x0000065409097816 */ /* 0x002fe4000000000a */
[----:B------:R-:W-:Y:S02]  /*188d0*/  SEL R10, RZ, 0x1, P4 ;  /* 0x00000001ff0a7807 */ /* 0x000fe40002000000 */
[----:B--2---:R1:W-:Y:S02]  /*188e0*/  SYNCS.ARRIVE.TRANS64.RED.A1T0 RZ, [R9+URZ], RZ ;  /* 0x000000ff09ff79a7 */ /* 0x0043e4000810043f */
[----:B------:R-:W-:-:S02]  /*188f0*/  LOP3.LUT R19, R19, R10, RZ, 0x3c, !PT ;  /* 0x0000000a13137212 */ /* 0x000fc400078e3cff */
[----:B-1----:R-:W-:-:S04]  /*18900*/  SEL R9, RZ, 0x1, P1 ;  /* 0x00000001ff097807 */ /* 0x002fc80000800000 */
[----:B------:R-:W-:-:S07]  /*18910*/  LOP3.LUT R8, R8, R9, RZ, 0x3c, !PT ;  /* 0x0000000908087212 */ /* 0x000fce00078e3cff */
.L_x_86:
[----:B------:R-:W-:Y:S05]  /*18920*/  BSYNC B0 ;  /* 0x0000000000007941 */ /* 0x000fea0003800000 */
.L_x_85:
[----:B------:R-:W2:Y:S04]  /*18930*/  LDL.LU R9, [R1+0x2e8] ;  /* 0x0002e80001097983 */ /* 0x000ea80000300800 */
[----:B------:R-:W3:Y:S01]  /*18940*/  LDL.LU R12, [R1+0x2ec] ;  /* 0x0002ec00010c7983 */ /* 0x000ee20000300800 */
[----:B------:R-:W-:-:S03]  /*18950*/  F2FP.F16.E4M3.UNPACK_B R10, R0.H1 ;  /* 0x00000000ff0a723e */ /* 0x000fc600030006ff */
[----:B------:R-:W4:Y:S02]  /*18960*/  LDL.LU R23, [R1+0x2f0] ;  /* 0x0002f00001177983 */ /* 0x000f240000300800 */
[--C-:B------:R-:W-:Y:S02]  /*18970*/  HADD2.F32 R11, -RZ, R10.reuse.H0_H0 ;  /* 0x2000000aff0b7230 */ /* 0x100fe40000004100 */
[----:B------:R-:W5:Y:S01]  /*18980*/  LDL.LU R22, [R1+0x2f4] ;  /* 0x0002f40001167983 */ /* 0x000f620000300800 */
[----:B------:R-:W-:Y:S02]  /*18990*/  HADD2.F32 R10, -RZ, R10.H1_H1 ;  /* 0x3000000aff0a7230 */ /* 0x000fe40000004100 */
[----:B--2---:R-:W-:-:S04]  /*189a0*/  FMUL R9, R16, R9 ;  /* 0x0000000910097220 */ /* 0x004fc80000400000 */
[----:B------:R-:W-:Y:S01]  /*189b0*/  FFMA R9, R2, R11, R9 ;  /* 0x0000000b02097223 */ /* 0x000fe20000000009 */
[----:B---3--:R-:W-:-:S04]  /*189c0*/  FMUL R11, R16, R12 ;  /* 0x0000000c100b7220 */ /* 0x008fc80000400000 */
[----:B------:R-:W-:Y:S01]  /*189d0*/  FFMA R10, R2, R10, R11 ;  /* 0x0000000a020a7223 */ /* 0x000fe2000000000b */
        /* <DEDUP_REMOVED lines=28> */
[----:B------:R-:W-:-:S04]  /*18ba0*/  FSEL R13, R28, 8.4834944573231041431e-05, P1 ;  /* 0x38b1e96a1c0d7808 */ /* 0x000fc80000800000 */
[----:B------:R-:W-:Y:S02]  /*18bb0*/  FSEL R12, |R11|, R14, P1 ;  /* 0x0000000e0b0c7208 */ /* 0x000fe40000800200 */
        /* <DEDUP_REMOVED lines=17> */
[----:B----4-:R-:W-:Y:S02]  /*18cd0*/  FMUL R13, R16, R23 ;  /* 0x00000017100d7220 */ /* 0x010fe40000400000 */
[----:B------:R-:W2:Y:S04]  /*18ce0*/  LDL.LU R23, [R1+0x2f8] ;  /* 0x0002f80001177983 */ /* 0x000ea80000300800 */
[----:B------:R-:W3:Y:S01]  /*18cf0*/  LDL.LU R24, [R1+0x2fc] ;  /* 0x0002fc0001187983 */ /* 0x000ee20000300800 */
[----:B------:R-:W-:Y:S01]  /*18d00*/  FMUL R11, R10, 0.5 ;  /* 0x3f0000000a0b7820 */ /* 0x000fe20000400000 */
[----:B------:R-:W-:Y:S02]  /*18d10*/  FADD R10, R12, 1 ;  /* 0x3f8000000c0a7421 */ /* 0x000fe40000000000 */
[----:B------:R-:W4:Y:S02]  /*18d20*/  LDL.LU R30, [R1+0x300] ;  /* 0x00030000011e7983 */ /* 0x000f240000300800 */
[----:B------:R-:W-:Y:S01]  /*18d30*/  FMUL R10, R10, R11 ;  /* 0x0000000b0a0a7220 */ /* 0x000fe20000400000 */
[----:B------:R-:W-:-:S04]  /*18d40*/  F2FP.F16.E4M3.UNPACK_B R11, R3 ;  /* 0x00000003ff0b723e */ /* 0x000fc800020006ff */
[----:B------:R-:W-:Y:S01]  /*18d50*/  F2FP.SATFINITE.E4M3.F32.PACK_AB_MERGE_C R9, R10, R9, RZ ;  /* 0x000000090a09723e */ /* 0x000fe200048070ff */
[--C-:B------:R-:W-:Y:S02]  /*18d60*/  HADD2.F32 R10, -RZ, R11.reuse.H0_H0 ;  /* 0x2000000bff0a7230 */ /* 0x100fe40000004100 */
[----:B------:R-:W-:Y:S02]  /*18d70*/  HADD2.F32 R12, -RZ, R11.H1_H1 ;  /* 0x3000000bff0c7230 */ /* 0x000fe40000004100 */
[----:B-----5:R-:W-:Y:S01]  /*18d80*/  FMUL R11, R16, R22 ;  /* 0x00000016100b7220 */ /* 0x020fe20000400000 */
[----:B------:R-:W-:-:S03]  /*18d90*/  FFMA R10, R2, R10, R13 ;  /* 0x0000000a020a7223 */ /* 0x000fc6000000000d */
        /* <DEDUP_REMOVED lines=23> */
[----:B------:R-:W-:Y:S01]  /*18f10*/  FMUL R13, R10, 0.5 ;  /* 0x3f0000000a0d7820 */ /* 0x000fe20000400000 */
[----:B------:R-:W-:-:S03]  /*18f20*/  FMUL R12, R11, 0.70710676908493041992 ;  /* 0x3f3504f30b0c7820 */ /* 0x000fc60000400000 */
[----:B------:R-:W-:Y:S02]  /*18f30*/  FADD R10, R22, 1 ;  /* 0x3f800000160a7421 */ /* 0x000fe40000000000 */
[----:B------:R-:W-:Y:S02]  /*18f40*/  FSETP.GE.AND P1, PT, |R12|, 1.0029599666595458984, PT ;  /* 0x3f8060fe0c00780b */ /* 0x000fe40003f26200 */
        /* <DEDUP_REMOVED lines=22> */
[----:B------:R-:W-:-:S03]  /*190b0*/  F2FP.F16.E4M3.UNPACK_B R11, R3.H1 ;  /* 0x00000003ff0b723e */ /* 0x000fc600030006ff */
[----:B------:R-:W-:Y:S02]  /*190c0*/  FADD R13, R14, 1 ;  /* 0x3f8000000e0d7421 */ /* 0x000fe40000000000 */
[--C-:B------:R-:W-:Y:S02]  /*190d0*/  HADD2.F32 R22, -RZ, R11.reuse.H1_H1 ;  /* 0x3000000bff167230 */ /* 0x100fe40000004100 */
[----:B------:R-:W-:Y:S01]  /*190e0*/  FMUL R13, R13, R12 ;  /* 0x0000000c0d0d7220 */ /* 0x000fe20000400000 */
[----:B------:R-:W-:-:S04]  /*190f0*/  HADD2.F32 R12, -RZ, R11.H0_H0 ;  /* 0x2000000bff0c7230 */ /* 0x000fc80000004100 */
[----:B------:R-:W-:Y:S01]  /*19100*/  F2FP.SATFINITE.E4M3.F32.PACK_AB_MERGE_C R10, R13, R10, RZ ;  /* 0x0000000a0d0a723e */ /* 0x000fe200048070ff */
[C---:B---3--:R-:W-:Y:S02]  /*19110*/  FMUL R11, R16.reuse, R24 ;  /* 0x00000018100b7220 */ /* 0x048fe40000400000 */
[----:B------:R-:W3:Y:S01]  /*19120*/  LDL.LU R24, [R1+0x304] ;  /* 0x0003040001187983 */ /* 0x000ee20000300800 */
[----:B--2---:R-:W-:Y:S01]  /*19130*/  FMUL R23, R16, R23 ;  /* 0x0000001710177220 */ /* 0x004fe20000400000 */
[C---:B------:R-:W-:Y:S02]  /*19140*/  FFMA R11, R2.reuse, R22, R11 ;  /* 0x00000016020b7223 */ /* 0x040fe4000000000b */
[----:B------:R-:W2:Y:S01]  /*19150*/  LDL.LU R31, [R1+0x308] ;  /* 0x00030800011f7983 */ /* 0x000ea20000300800 */
[----:B------:R-:W-:-:S04]  /*19160*/  FFMA R12, R2, R12, R23 ;  /* 0x0000000c020c7223 */ /* 0x000fc80000000017 */
[----:B------:R-:W-:-:S04]  /*19170*/  FMUL R13, R12, 0.70710676908493041992 ;  /* 0x3f3504f30c0d7820 */ /* 0x000fc80000400000 */
[C---:B------:R-:W-:Y:S01]  /*19180*/  FMUL R14, R13.reuse, R13 ;  /* 0x0000000d0d0e7220 */ /* 0x040fe20000400000 */
[----:B------:R-:W-:-:S04]  /*19190*/  FSETP.GE.AND P1, PT, |R13|, 1.0029599666595458984, PT ;  /* 0x3f8060fe0d00780b */ /* 0x000fc80003f26200 */
[----:B------:R-:W-:Y:S02]  /*191a0*/  FSEL R14, |R13|, R14, P1 ;  /* 0x0000000e0d0e7208 */ /* 0x000fe40000800200 */
[----:B------:R-:W-:Y:S02]  /*191b0*/  FSEL R23, R28, 8.4834944573231041431e-05, P1 ;  /* 0x38b1e96a1c177808 */ /* 0x000fe40000800000 */
[----:B------:R-:W-:Y:S02]  /*191c0*/  FSEL R29, -R27, -0.00082130916416645050049, P1 ;  /* 0xba574d201b1d7808 */ /* 0x000fe40000800100 */
[----:B------:R-:W-:-:S03]  /*191d0*/  FSEL R22, R26, 0.0052134888246655464172, P1 ;  /* 0x3baad5ea1a167808 */ /* 0x000fc60000800000 */
[----:B------:R-:W-:-:S04]  /*191e0*/  FFMA R23, R14, R23, R29 ;  /* 0x000000170e177223 */ /* 0x000fc8000000001d */
        /* <DEDUP_REMOVED lines=14> */
[----:B------:R-:W-:-:S04]  /*192d0*/  FMUL R13, R12, 0.5 ;  /* 0x3f0000000c0d7820 */ /* 0x000fc80000400000 */
[----:B------:R-:W-:-:S04]  /*192e0*/  FADD R12, R14, 1 ;  /* 0x3f8000000e0c7421 */ /* 0x000fc80000000000 */
[----:B------:R-:W-:Y:S01]  /*192f0*/  FMUL R12, R12, R13 ;  /* 0x0000000d0c0c7220 */ /* 0x000fe20000400000 */
        /* <DEDUP_REMOVED lines=18> */
[----:B------:R-:W-:Y:S01]  /*19420*/  FFMA R14, R14, R23, R23 ;  /* 0x000000170e0e7223 */ /* 0x000fe20000000017 */
[----:B----4-:R-:W-:Y:S02]  /*19430*/  FMUL R23, R16, R30 ;  /* 0x0000001e10177220 */ /* 0x010fe40000400000 */
[----:B------:R-:W4:Y:S01]  /*19440*/  LDL.LU R30, [R1+0x30c] ;  /* 0x00030c00011e7983 */ /* 0x000f220000300800 */
[----:B------:R-:W1:Y:S03]  /*19450*/  @P1 MUFU.EX2 R22, R14 ;  /* 0x0000000e00161308 */ /* 0x000e660000000800 */
[----:B------:R-:W5:Y:S04]  /*19460*/  LDL.LU R33, [R1+0x310] ;  /* 0x0003100001217983 */ /* 0x000f680000300800 */
[----:B------:R-:W5:Y:S04]  /*19470*/  LDL.LU R32, [R1+0x314] ;  /* 0x0003140001207983 */ /* 0x000f680000300800 */
[----:B------:R-:W5:Y:S04]  /*19480*/  LDL.LU R35, [R1+0x318] ;  /* 0x0003180001237983 */ /* 0x000f680000300800 */
[----:B------:R-:W5:Y:S01]  /*19490*/  LDL.LU R34, [R1+0x31c] ;  /* 0x00031c0001227983 */ /* 0x000f620000300800 */
[----:B-1----:R-:W-:-:S03]  /*194a0*/  @P1 FADD R22, -R22, 1 ;  /* 0x3f80000016161421 */ /* 0x002fc60000000100 */
[----:B------:R-:W5:Y:S02]  /*194b0*/  LDL.LU R36, [R1+0x2e0] ;  /* 0x0002e00001247983 */ /* 0x000f640000300800 */
[----:B------:R-:W-:Y:S02]  /*194c0*/  @P1 LOP3.LUT R14, R22, 0x80000000, R13, 0xb8, !PT ;  /* 0x80000000160e1812 */ /* 0x000fe400078eb80d */
[----:B------:R-:W5:Y:S01]  /*194d0*/  LDL.LU R37, [R1+0x2e4] ;  /* 0x0002e40001257983 */ /* 0x000f620000300800 */
[----:B------:R-:W-:Y:S01]  /*194e0*/  F2FP.F16.E4M3.UNPACK_B R13, R4 ;  /* 0x00000004ff0d723e */ /* 0x000fe200020006ff */
[----:B------:R-:W-:-:S04]  /*194f0*/  FMUL R22, R11, 0.5 ;  /* 0x3f0000000b167820 */ /* 0x000fc80000400000 */
[----:B------:R-:W-:Y:S02]  /*19500*/  HADD2.F32 R11, -RZ, R13.H0_H0 ;  /* 0x2000000dff0b7230 */ /* 0x000fe40000004100 */
[----:B------:R-:W-:-:S03]  /*19510*/  FADD R29, R14, 1 ;  /* 0x3f8000000e1d7421 */ /* 0x000fc60000000000 */
[----:B------:R-:W-:Y:S01]  /*19520*/  FFMA R11, R2, R11, R23 ;  /* 0x0000000b020b7223 */ /* 0x000fe20000000017 */
[----:B------:R-:W-:-:S03]  /*19530*/  FMUL R29, R29, R22 ;  /* 0x000000161d1d7220 */ /* 0x000fc60000400000 */
[----:B------:R-:W-:Y:S01]  /*19540*/  FMUL R14, R11, 0.70710676908493041992 ;  /* 0x3f3504f30b0e7820 */ /* 0x000fe20000400000 */
[----:B------:R-:W-:-:S03]  /*19550*/  HADD2.F32 R22, -RZ, R13.H1_H1 ;  /* 0x3000000dff167230 */ /* 0x000fc60000004100 */
[C---:B------:R-:W-:Y:S01]  /*19560*/  FMUL R23, R14.reuse, R14 ;  /* 0x0000000e0e177220 */ /* 0x040fe20000400000 */
[----:B------:R-:W-:Y:S02]  /*19570*/  FSETP.GE.AND P1, PT, |R14|, 1.0029599666595458984, PT ;  /* 0x3f8060fe0e00780b */ /* 0x000fe40003f26200 */
[----:B------:R-:W-:Y:S02]  /*19580*/  F2FP.SATFINITE.E4M3.F32.PACK_AB_MERGE_C R12, R29, R12, RZ ;  /* 0x0000000c1d0c723e */ /* 0x000fe400048070ff */
[----:B------:R-:W-:Y:S01]  /*19590*/  FSEL R29, -R27, -0.00082130916416645050049, P1 ;  /* 0xba574d201b1d7808 */ /* 0x000fe20000800100 */
[----:B---3--:R-:W-:-:S04]  /*195a0*/  FMUL R13, R16, R24 ;  /* 0x00000018100d7220 */ /* 0x008fc80000400000 */
[----:B------:R-:W-:Y:S01]  /*195b0*/  FFMA R13, R2, R22, R13 ;  /* 0x00000016020d7223 */ /* 0x000fe2000000000d */
[----:B------:R-:W-:Y:S02]  /*195c0*/  FSEL R22, |R14|, R23, P1 ;  /* 0x000000170e167208 */ /* 0x000fe40000800200 */
[----:B------:R-:W-:Y:S02]  /*195d0*/  FSEL R23, R28, 8.4834944573231041431e-05, P1 ;  /* 0x38b1e96a1c177808 */ /* 0x000fe40000800000 */
        /* <DEDUP_REMOVED lines=41> */
[----:B------:R-:W-:Y:S01]  /*19870*/  F2FP.F16.E4M3.UNPACK_B R14, R4.H1 ;  /* 0x00000004ff0e723e */ /* 0x000fe200030006ff */
[----:B--2---:R-:W-:-:S04]  /*19880*/  FMUL R23, R16, R31 ;  /* 0x0000001f10177220 */ /* 0x004fc80000400000 */
[----:B------:R-:W-:Y:S02]  /*19890*/  HADD2.F32 R24, -RZ, R14.H0_H0 ;  /* 0x2000000eff187230 */ /* 0x000fe40000004100 */
[----:B------:R-:W-:-:S03]  /*198a0*/  FMUL R13, R13, 0.5 ;  /* 0x3f0000000d0d7820 */ /* 0x000fc60000400000 */
[----:B------:R-:W-:Y:S01]  /*198b0*/  FFMA R23, R2, R24, R23 ;  /* 0x0000001802177223 */ /* 0x000fe20000000017 */
[----:B------:R-:W-:Y:S02]  /*198c0*/  HADD2.F32 R24, -RZ, R14.H1_H1 ;  /* 0x3000000eff187230 */ /* 0x000fe40000004100 */
[----:B------:R-:W-:Y:S01]  /*198d0*/  FADD R14, R22, 1 ;  /* 0x3f800000160e7421 */ /* 0x000fe20000000000 */
[----:B----4-:R-:W-:-:S03]  /*198e0*/  FMUL R29, R16, R30 ;  /* 0x0000001e101d7220 */ /* 0x010fc60000400000 */
[----:B------:R-:W-:Y:S01]  /*198f0*/  FMUL R14, R14, R13 ;  /* 0x0000000d0e0e7220 */ /* 0x000fe20000400000 */
[----:B------:R-:W-:Y:S01]  /*19900*/  FMUL R13, R23, 0.70710676908493041992 ;  /* 0x3f3504f3170d7820 */ /* 0x000fe20000400000 */
[----:B------:R-:W-:-:S03]  /*19910*/  FFMA R22, R2, R24, R29 ;  /* 0x0000001802167223 */ /* 0x000fc6000000001d */
        /* <DEDUP_REMOVED lines=29> */
[----:B------:R-:W-:-:S02]  /*19af0*/  FSEL R24, |R23|, R24, P1 ;  /* 0x0000001817187208 */ /* 0x000fc40000800200 */
        /* <DEDUP_REMOVED lines=15> */
[----:B-1----:R-:W-:Y:S01]  /*19bf0*/  @P1 FADD R30, -R29, 1 ;  /* 0x3f8000001d1e1421 */ /* 0x002fe20000000100 */
[----:B------:R-:W-:-:S04]  /*19c00*/  F2FP.F16.E4M3.UNPACK_B R29, R5 ;  /* 0x00000005ff1d723e */ /* 0x000fc800020006ff */
[----:B------:R-:W-:Y:S01]  /*19c10*/  @P1 LOP3.LUT R24, R30, 0x80000000, R23, 0xb8, !PT ;  /* 0x800000001e181812 */ /* 0x000fe200078eb817 */
[----:B------:R-:W-:Y:S02]  /*19c20*/  HADD2.F32 R30, -RZ, R29.H0_H0 ;  /* 0x2000001dff1e7230 */ /* 0x000fe40000004100 */
[----:B-----5:R-:W-:-:S04]  /*19c30*/  FMUL R23, R16, R33 ;  /* 0x0000002110177220 */ /* 0x020fc80000400000 */
[----:B------:R-:W-:Y:S01]  /*19c40*/  FFMA R23, R2, R30, R23 ;  /* 0x0000001e02177223 */ /* 0x000fe20000000017 */
[----:B------:R-:W-:Y:S02]  /*19c50*/  HADD2.F32 R30, -RZ, R29.H1_H1 ;  /* 0x3000001dff1e7230 */ /* 0x000fe40000004100 */
[----:B------:R-:W-:Y:S01]  /*19c60*/  FMUL R29, R16, R32 ;  /* 0x00000020101d7220 */ /* 0x000fe20000400000 */
[----:B------:R-:W-:-:S03]  /*19c70*/  FADD R22, R24, 1 ;  /* 0x3f80000018167421 */ /* 0x000fc60000000000 */
[----:B------:R-:W-:Y:S01]  /*19c80*/  FFMA R24, R2, R30, R29 ;  /* 0x0000001e02187223 */ /* 0x000fe2000000001d */
[----:B------:R-:W-:-:S04]  /*19c90*/  FMUL R29, R23, 0.70710676908493041992 ;  /* 0x3f3504f3171d7820 */ /* 0x000fc80000400000 */
[C---:B------:R-:W-:Y:S01]  /*19ca0*/  FMUL R30, R29.reuse, R29 ;  /* 0x0000001d1d1e7220 */ /* 0x040fe20000400000 */
[----:B------:R-:W-:Y:S01]  /*19cb0*/  FSETP.GE.AND P1, PT, |R29|, 1.0029599666595458984, PT ;  /* 0x3f8060fe1d00780b */ /* 0x000fe20003f26200 */
[----:B------:R-:W-:-:S03]  /*19cc0*/  FMUL R22, R22, R31 ;  /* 0x0000001f16167220 */ /* 0x000fc60000400000 */
        /* <DEDUP_REMOVED lines=44> */
[----:B------:R-:W-:-:S04]  /*19f90*/  F2FP.F16.E4M3.UNPACK_B R31, R5.H1 ;  /* 0x00000005ff1f723e */ /* 0x000fc800030006ff */
[----:B------:R-:W-:Y:S01]  /*19fa0*/  @P1 LOP3.LUT R30, R32, 0x80000000, R29, 0xb8, !PT ;  /* 0x80000000201e1812 */ /* 0x000fe200078eb81d */
[----:B------:R-:W-:Y:S02]  /*19fb0*/  HADD2.F32 R32, -RZ, R31.H0_H0 ;  /* 0x2000001fff207230 */ /* 0x000fe40000004100 */
[----:B------:R-:W-:-:S04]  /*19fc0*/  FMUL R29, R16, R35 ;  /* 0x00000023101d7220 */ /* 0x000fc80000400000 */
        /* <DEDUP_REMOVED lines=55> */
[--C-:B------:R-:W-:Y:S02]  /*1a340*/  HADD2.F32 R34, -RZ, R33.reuse.H0_H0 ;  /* 0x20000021ff227230 */ /* 0x100fe40000004100 */
[C---:B------:R-:W-:Y:S01]  /*1a350*/  FMUL R31, R16.reuse, R36 ;  /* 0x00000024101f7220 */ /* 0x040fe20000400000 */
[----:B------:R-:W-:Y:S02]  /*1a360*/  HADD2.F32 R36, -RZ, R33.H1_H1 ;  /* 0x30000021ff247230 */ /* 0x000fe40000004100 */
[----:B------:R-:W-:Y:S01]  /*1a370*/  FMUL R33, R16, R37 ;  /* 0x0000002510217220 */ /* 0x000fe20000400000 */
[----:B------:R-:W-:Y:S01]  /*1a380*/  FFMA R31, R2, R34, R31 ;  /* 0x00000022021f7223 */ /* 0x000fe2000000001f */
        /* <DEDUP_REMOVED lines=60> */
.L_x_93:
        /* <DEDUP_REMOVED lines=22> */
[----:B------:R-:W-:Y:S02]  /*1a8b0*/  UIADD3 UR4, UR48, 0x5100, URZ ;  /* 0x0000510030047890 */ /* 0x000fe4000fffe03f */
[----:B------:R-:W-:Y:S01]  /*1a8c0*/  UIADD3.X UR9, URZ, UR59, URZ, UP0, !UPT ;  /* 0x0000003b3f097290 */ /* 0x000fe200087fe43f */
[----:B------:R-:W-:-:S08]  /*1a8d0*/  UMOV UR7, UR43 ;  /* 0x0000002b00077c82 */ /* 0x000fd00008000000 */
[----:B------:R1:W-:Y:S02]  /*1a8e0*/  UTMASTG.3D [UR4], [UR8] ;  /* 0x00000004080073b5 */ /* 0x0003e40008010000 */
[----:B-1----:R0:W-:Y:S02]  /*1a8f0*/  UTMACMDFLUSH ;  /* 0x00000000000079b7 */ /* 0x0021e40000000000 */
.L_x_95:
[----:B------:R-:W-:Y:S05]  /*1a900*/  BSYNC B0 ;  /* 0x0000000000007941 */ /* 0x000fea0003800000 */
.L_x_94:
[----:B------:R-:W-:Y:S04]  /*1a910*/  BSSY B0, `(.L_x_96) ;  /* 0x000003a000007945 */ /* 0x000fe80003800000 */
[----:B------:R-:W-:Y:S05]  /*1a920*/  @P2 BRA `(.L_x_97) ;  /* 0x0000000000e02947 */ /* 0x000fea0003800000 */
[----:B------:R-:W-:-:S04]  /*1a930*/  MOV R9, UR44 ;  /* 0x0000002c00097c02 */ /* 0x000fc80008000f00 */
[----:B------:R-:W-:-:S13]  /*1a940*/  ISETP.NE.AND P4, PT, R9, 0x3, PT ;  /* 0x000000030900780c */ /* 0x000fda0003f85270 */
[----:B------:R-:W-:Y:S05]  /*1a950*/  @!P4 BRA `(.L_x_98) ;  /* 0x000000000004c947 */ /* 0x000fea0003800000 */
[----:B------:R-:W-:Y:S01]  /*1a960*/  BPT.TRAP 0x1 ;  /* 0x000000040000795c */ /* 0x000fe20000300000 */
.L_x_98:
[----:B------:R-:W-:Y:S01]  /*1a970*/  LEA R9, R18, UR48, 0x3 ;  /* 0x0000003012097c11 */ /* 0x000fe2000f8e18ff */
[----:B------:R-:W-:Y:S01]  /*1a980*/  BSSY B1, `(.L_x_99) ;  /* 0x0000004000017945 */ /* 0x000fe20003800000 */
[----:B------:R-:W-:-:S04]  /*1a990*/  SHF.L.U32 R10, R19, 0x1f, RZ ;  /* 0x0000001f130a7819 */ /* 0x000fc800000006ff */
[----:B------:R-:W1:Y:S02]  /*1a9a0*/  SYNCS.PHASECHK.TRANS64.TRYWAIT P1, [R9+URZ+0x60], R10 ;  /* 0x0000600a090075a7 */ /* 0x000e64000802017f */
[----:B-1----:R-:W-:Y:S05]  /*1a9b0*/  @!P1 BRA `(.L_x_100) ;  /* 0x000001e800e89947 */ /* 0x002fea0003800000 */
.L_x_381:
[----:B------:R-:W-:Y:S05]  /*1a9c0*/  BSYNC B1 ;  /* 0x0000000000017941 */ /* 0x000fea0003800000 */
.L_x_99:
[----:B------:R-:W-:Y:S04]  /*1a9d0*/  BSSY B1, `(.L_x_101) ;  /* 0x0000016000017945 */ /* 0x000fe80003800000 */
[----:B------:R-:W-:Y:S05]  /*1a9e0*/  @P3 BRA `(.L_x_102) ;  /* 0x0000000000503947 */ /* 0x000fea0003800000 */
[----:B------:R-:W2:Y:S01]  /*1a9f0*/  S2R R11, SR_TID.X ;  /* 0x00000000000b7919 */ /* 0x000ea20000002100 */
[----:B------:R-:W-:-:S04]  /*1aa00*/  LEA R13, R18, R17, 0xc ;  /* 0x00000011120d7211 */ /* 0x000fc800078e60ff */
[----:B------:R-:W-:Y:S01]  /*1aa10*/  IADD3 R0, R13, UR48, RZ ;  /* 0x000000300d007c10 */ /* 0x000fe2000fffe0ff */
[----:B------:R-:W-:Y:S04]  /*1aa20*/  LDS.U16 R3, [R13+UR48+0x100] ;  /* 0x000100300d037984 */ /* 0x000fe80008000400 */
[----:B------:R-:W-:Y:S04]  /*1aa30*/  LDS.U16 R4, [R13+UR48+0x208] ;  /* 0x000208300d047984 */ /* 0x000fe80008000400 */
[----:B------:R-:W-:Y:S01]  /*1aa40*/  LDS.U16 R5, [R13+UR48+0x108] ;  /* 0x000108300d057984 */ /* 0x000fe20008000400 */
[----:B--2---:R-:W-:-:S04]  /*1aa50*/  SHF.R.U32.HI R11, RZ, 0x4, R11 ;  /* 0x00000004ff0b7819 */ /* 0x004fc8000001160b */
[----:B------:R-:W-:Y:S02]  /*1aa60*/  LOP3.LUT P1, RZ, R11, 0x1, RZ, 0xc0, !PT ;  /* 0x000000010bff7812 */ /* 0x000fe4000782c0ff */
[----:B------:R-:W-:-:S04]  /*1aa70*/  MOV R11, 0x8 ;  /* 0x00000008000b7802 */ /* 0x000fc80000000f00 */
[----:B------:R-:W-:-:S04]  /*1aa80*/  SEL R11, R11, 0xfffffff8, !P1 ;  /* 0xfffffff80b0b7807 */ /* 0x000fc80004800000 */
[----:B------:R-:W-:Y:S02]  /*1aa90*/  LEA R14, R11, R0, 0x1 ;  /* 0x000000000b0e7211 */ /* 0x000fe400078e08ff */
[----:B------:R-:W2:Y:S04]  /*1aaa0*/  LDS.U16 R0, [R13+UR48+0x200] ;  /* 0x000200300d007984 */ /* 0x000ea80008000400 */
[----:B-1----:R-:W-:Y:S04]  /*1aab0*/  LDS.U16 R9, [R14+0x200] ;  /* 0x000200000e097984 */ /* 0x002fe80000000400 */
[----:B------:R-:W1:Y:S04]  /*1aac0*/  LDS.U16 R10, [R14+0x100] ;  /* 0x000100000e0a7984 */ /* 0x000e680000000400 */
[----:B------:R-:W-:Y:S04]  /*1aad0*/  LDS.U16 R11, [R14+0x208] ;  /* 0x000208000e0b7984 */ /* 0x000fe80000000400 */
[----:B------:R-:W3:Y:S01]  /*1aae0*/  LDS.U16 R12, [R14+0x108] ;  /* 0x000108000e0c7984 */ /* 0x000ee20000000400 */
[----:B--2---:R-:W-:-:S02]  /*1aaf0*/  PRMT R0, R3, 0x5410, R0 ;  /* 0x0000541003007816 */ /* 0x004fc40000000000 */
[----:B------:R-:W-:Y:S02]  /*1ab00*/  PRMT R3, R5, 0x5410, R4 ;  /* 0x0000541005037816 */ /* 0x000fe40000000004 */
[----:B-1----:R-:W-:Y:S02]  /*1ab10*/  PRMT R4, R10, 0x5410, R9 ;  /* 0x000054100a047816 */ /* 0x002fe40000000009 */
[----:B---3--:R-:W-:-:S07]  /*1ab20*/  PRMT R5, R12, 0x5410, R11 ;  /* 0x000054100c057816 */ /* 0x008fce000000000b */
.L_x_102:
[----:B------:R-:W-:Y:S05]  /*1ab30*/  BSYNC B1 ;  /* 0x0000000000017941 */ /* 0x000fea0003800000 */
.L_x_101:
        /* <DEDUP_REMOVED lines=8> */
.L_x_103:
        /* <DEDUP_REMOVED lines=15> */
.L_x_97:
[----:B------:R-:W-:Y:S05]  /*1acb0*/  BSYNC B0 ;  /* 0x0000000000007941 */ /* 0x000fea0003800000 */
.L_x_96:
        /* <DEDUP_REMOVED lines=12> */
[----:B------:R-:W-:-:S04]  /*1ad80*/  FMUL R13, R9, 0.70710676908493041992 ;  /* 0x3f3504f3090d7820 */ /* 0x000fc80000400000 */
[C---:B------:R-:W-:Y:S01]  /*1ad90*/  FMUL R12, R13.reuse, R13 ;  /* 0x0000000d0d0c7220 */ /* 0x040fe20000400000 */
[----:B------:R-:W-:-:S04]  /*1ada0*/  FSETP.GE.AND P1, PT, |R13|, 1.0029599666595458984, PT ;  /* 0x3f8060fe0d00780b */ /* 0x000fc80003f26200 */
[----:B------:R-:W-:Y:S02]  /*1adb0*/  FSEL R12, |R13|, R12, P1 ;  /* 0x0000000c0d0c7208 */ /* 0x000fe40000800200 */
[----:B------:R-:W-:Y:S02]  /*1adc0*/  FSEL R11, R28, 8.4834944573231041431e-05, P1 ;  /* 0x38b1e96a1c0b7808 */ /* 0x000fe40000800000 */
[----:B------:R-:W-:Y:S02]  /*1add0*/  FSEL R23, -R27, -0.00082130916416645050049, P1 ;  /* 0xba574d201b177808 */ /* 0x000fe40000800100 */
[----:B------:R-:W-:-:S03]  /*1ade0*/  FSEL R14, R26, 0.0052134888246655464172, P1 ;  /* 0x3baad5ea1a0e7808 */ /* 0x000fc60000800000 */
[----:B------:R-:W-:Y:S01]  /*1adf0*/  FFMA R11, R12, R11, R23 ;  /* 0x0000000b0c0b7223 */ /* 0x000fe20000000017 */
[----:B------:R-:W-:-:S03]  /*1ae00*/  FMUL R23, R10, 0.70710676908493041992 ;  /* 0x3f3504f30a177820 */ /* 0x000fc60000400000 */
[----:B------:R-:W-:Y:S01]  /*1ae10*/  FFMA R11, R12, R11, R14 ;  /* 0x0000000b0c0b7223 */ /* 0x000fe2000000000e */
[----:B------:R-:W-:Y:S02]  /*1ae20*/  FSEL R14, -R25, -0.026868773624300956726, P1 ;  /* 0xbcdc1be7190e7808 */ /* 0x000fe40000800100 */
[----:B------:R-:W-:-:S03]  /*1ae30*/  FSETP.GE.AND P4, PT, |R23|, 1.0029599666595458984, PT ;  /* 0x3f8060fe1700780b */ /* 0x000fc60003f86200 */
[----:B------:R-:W-:Y:S01]  /*1ae40*/  FFMA R11, R12, R11, R14 ;  /* 0x0000000b0c0b7223 */ /* 0x000fe2000000000e */
[----:B------:R-:W-:Y:S02]  /*1ae50*/  FSEL R14, R21, 0.11284004896879196167, P1 ;  /* 0x3de718af150e7808 */ /* 0x000fe40000800000 */
[----:B------:R-:W-:Y:S02]  /*1ae60*/  FSEL R29, R28, 8.4834944573231041431e-05, P4 ;  /* 0x38b1e96a1c1d7808 */ /* 0x000fe40002000000 */
[----:B------:R-:W-:Y:S01]  /*1ae70*/  FSEL R31, -R27, -0.00082130916416645050049, P4 ;  /* 0xba574d201b1f7808 */ /* 0x000fe20002000100 */
[----:B------:R-:W-:Y:S01]  /*1ae80*/  FFMA R11, R12, R11, R14 ;  /* 0x0000000b0c0b7223 */ /* 0x000fe2000000000e */
[----:B------:R-:W-:Y:S02]  /*1ae90*/  FSEL R14, R20, -0.37612664699554443359, P1 ;  /* 0xbec093ac140e7808 */ /* 0x000fe40000800000 */
[----:B------:R-:W-:-:S03]  /*1aea0*/  FSEL R24, R26, 0.0052134888246655464172, P4 ;  /* 0x3baad5ea1a187808 */ /* 0x000fc60002000000 */
[----:B------:R-:W-:Y:S01]  /*1aeb0*/  FFMA R11, R12, R11, R14 ;  /* 0x0000000b0c0b7223 */ /* 0x000fe2000000000e */
[----:B------:R-:W-:-:S05]  /*1aec0*/  FSEL R14, R15, 0.12837915122509002686, P1 ;  /* 0x3e0375d30f0e7808 */ /* 0x000fca0000800000 */
[----:B------:R-:W-:Y:S01]  /*1aed0*/  FFMA R12, R12, R11, R14 ;  /* 0x0000000b0c0c7223 */ /* 0x000fe2000000000e */
[----:B------:R-:W-:Y:S01]  /*1aee0*/  F2FP.F16.E4M3.UNPACK_B R14, R3 ;  /* 0x00000003ff0e723e */ /* 0x000fe200020006ff */
[----:B------:R-:W-:-:S04]  /*1aef0*/  FMUL R11, R16, R186 ;  /* 0x000000ba100b7220 */ /* 0x000fc80000400000 */
[--C-:B------:R-:W-:Y:S02]  /*1af00*/  HADD2.F32 R22, -RZ, R14.reuse.H0_H0 ;  /* 0x2000000eff167230 */ /* 0x100fe40000004100 */
[----:B------:R-:W-:-:S03]  /*1af10*/  HADD2.F32 R14, -RZ, R14.H1_H1 ;  /* 0x3000000eff0e7230 */ /* 0x000fc60000004100 */
[C---:B------:R-:W-:Y:S01]  /*1af20*/  FFMA R11, R2.reuse, R22, R11 ;  /* 0x00000016020b7223 */ /* 0x040fe2000000000b */
[----:B------:R-:W-:Y:S01]  /*1af30*/  FMUL R22, R23, R23 ;  /* 0x0000001717167220 */ /* 0x000fe20000400000 */
[----:B------:R-:W-:-:S04]  /*1af40*/  FFMA R14, R2, R14, R187 ;  /* 0x0000000e020e7223 */ /* 0x000fc800000000bb */
[----:B------:R-:W-:-:S05]  /*1af50*/  FSEL R22, |R23|, R22, P4 ;  /* 0x0000001617167208 */ /* 0x000fca0002000200 */
        /* <DEDUP_REMOVED lines=10> */
[----:B------:R-:W-:-:S04]  /*1b000*/  FMUL R24, R11, 0.70710676908493041992 ;  /* 0x3f3504f30b187820 */ /* 0x000fc80000400000 */
[C---:B------:R-:W-:Y:S01]  /*1b010*/  FMUL R29, R24.reuse, R24 ;  /* 0x00000018181d7220 */ /* 0x040fe20000400000 */
[----:B------:R-:W-:-:S04]  /*1b020*/  FSETP.GE.AND P5, PT, |R24|, 1.0029599666595458984, PT ;  /* 0x3f8060fe1800780b */ /* 0x000fc80003fa6200 */
[----:B------:R-:W-:Y:S02]  /*1b030*/  FSEL R29, |R24|, R29, P5 ;  /* 0x0000001d181d7208 */ /* 0x000fe40002800200 */
[----:B------:R-:W-:Y:S02]  /*1b040*/  FSEL R30, R28, 8.4834944573231041431e-05, P5 ;  /* 0x38b1e96a1c1e7808 */ /* 0x000fe40002800000 */
[----:B------:R-:W-:Y:S02]  /*1b050*/  FSEL R32, -R27, -0.00082130916416645050049, P5 ;  /* 0xba574d201b207808 */ /* 0x000fe40002800100 */
[----:B------:R-:W-:Y:S02]  /*1b060*/  FSEL R31, R26, 0.0052134888246655464172, P5 ;  /* 0x3baad5ea1a1f7808 */ /* 0x000fe40002800000 */
[----:B------:R-:W-:Y:S01]  /*1b070*/  FSEL R33, -R25, -0.026868773624300956726, P5 ;  /* 0xbcdc1be719217808 */ /* 0x000fe20002800100 */
[----:B------:R-:W-:-:S04]  /*1b080*/  FFMA R30, R29, R30, R32 ;  /* 0x0000001e1d1e7223 */ /* 0x000fc80000000020 */
[----:B------:R-:W-:Y:S01]  /*1b090*/  FFMA R30, R29, R30, R31 ;  /* 0x0000001e1d1e7223 */ /* 0x000fe2000000001f */
[----:B------:R-:W-:-:S03]  /*1b0a0*/  FSEL R31, -|R13|, R13, P1 ;  /* 0x0000000d0d1f7208 */ /* 0x000fc60000800300 */
[----:B------:R-:W-:Y:S02]  /*1b0b0*/  FFMA R30, R29, R30, R33 ;  /* 0x0000001e1d1e7223 */ /* 0x000fe40000000021 */
[----:B------:R-:W-:Y:S01]  /*1b0c0*/  FFMA R12, R12, R31, R31 ;  /* 0x0000001f0c0c7223 */ /* 0x000fe2000000001f */
[----:B------:R-:W-:-:S05]  /*1b0d0*/  FSEL R31, R21, 0.11284004896879196167, P5 ;  /* 0x3de718af151f7808 */ /* 0x000fca0002800000 */
[C---:B------:R-:W-:Y:S01]  /*1b0e0*/  FFMA R32, R29.reuse, R30, R31 ;  /* 0x0000001e1d207223 */ /* 0x040fe2000000001f */
[----:B------:R-:W-:Y:S01]  /*1b0f0*/  FSEL R31, R20, -0.37612664699554443359, P5 ;  /* 0xbec093ac141f7808 */ /* 0x000fe20002800000 */
[----:B------:R-:W1:Y:S04]  /*1b100*/  @P1 MUFU.EX2 R30, R12 ;  /* 0x0000000c001e1308 */ /* 0x000e680000000800 */
[----:B------:R-:W-:Y:S01]  /*1b110*/  FFMA R32, R29, R32, R31 ;  /* 0x000000201d207223 */ /* 0x000fe2000000001f */
[----:B------:R-:W-:-:S05]  /*1b120*/  FSEL R31, R15, 0.12837915122509002686, P5 ;  /* 0x3e0375d30f1f7808 */ /* 0x000fca0002800000 */
[----:B------:R-:W-:Y:S01]  /*1b130*/  FFMA R29, R29, R32, R31 ;  /* 0x000000201d1d7223 */ /* 0x000fe2000000001f */
[----:B-1----:R-:W-:-:S05]  /*1b140*/  @P1 FADD R30, -R30, 1 ;  /* 0x3f8000001e1e1421 */ /* 0x002fca0000000100 */
[----:B------:R-:W-:Y:S01]  /*1b150*/  @P1 LOP3.LUT R12, R30, 0x80000000, R13, 0xb8, !PT ;  /* 0x800000001e0c1812 */ /* 0x000fe200078eb80d */
[----:B------:R-:W-:-:S04]  /*1b160*/  FMUL R30, R14, 0.70710676908493041992 ;  /* 0x3f3504f30e1e7820 */ /* 0x000fc80000400000 */
[C---:B------:R-:W-:Y:S01]  /*1b170*/  FMUL R31, R30.reuse, R30 ;  /* 0x0000001e1e1f7220 */ /* 0x040fe20000400000 */
[----:B------:R-:W-:-:S04]  /*1b180*/  FSETP.GE.AND P1, PT, |R30|, 1.0029599666595458984, PT ;  /* 0x3f8060fe1e00780b */ /* 0x000fc80003f26200 */
[----:B------:R-:W-:Y:S02]  /*1b190*/  FSEL R31, |R30|, R31, P1 ;  /* 0x0000001f1e1f7208 */ /* 0x000fe40000800200 */
[----:B------:R-:W-:Y:S02]  /*1b1a0*/  FSEL R32, R28, 8.4834944573231041431e-05, P1 ;  /* 0x38b1e96a1c207808 */ /* 0x000fe40000800000 */
[----:B------:R-:W-:Y:S02]  /*1b1b0*/  FSEL R34, -R27, -0.00082130916416645050049, P1 ;  /* 0xba574d201b227808 */ /* 0x000fe40000800100 */
[----:B------:R-:W-:Y:S02]  /*1b1c0*/  FSEL R13, R26, 0.0052134888246655464172, P1 ;  /* 0x3baad5ea1a0d7808 */ /* 0x000fe40000800000 */
[----:B------:R-:W-:Y:S01]  /*1b1d0*/  FSEL R33, R20, -0.37612664699554443359, P1 ;  /* 0xbec093ac14217808 */ /* 0x000fe20000800000 */
[----:B------:R-:W-:Y:S01]  /*1b1e0*/  FFMA R32, R31, R32, R34 ;  /* 0x000000201f207223 */ /* 0x000fe20000000022 */
[----:B------:R-:W-:-:S03]  /*1b1f0*/  F2FP.F16.E4M3.UNPACK_B R34, R3.H1 ;  /* 0x00000003ff22723e */ /* 0x000fc600030006ff */
[----:B------:R-:W-:Y:S01]  /*1b200*/  FFMA R32, R31, R32, R13 ;  /* 0x000000201f207223 */ /* 0x000fe2000000000d */
[----:B------:R-:W-:-:S05]  /*1b210*/  FSEL R13, -R25, -0.026868773624300956726, P1 ;  /* 0xbcdc1be7190d7808 */ /* 0x000fca0000800100 */
[----:B------:R-:W-:Y:S01]  /*1b220*/  FFMA R32, R31, R32, R13 ;  /* 0x000000201f207223 */ /* 0x000fe2000000000d */
[----:B------:R-:W-:-:S05]  /*1b230*/  FSEL R13, R21, 0.11284004896879196167, P1 ;  /* 0x3de718af150d7808 */ /* 0x000fca0000800000 */
[----:B------:R-:W-:Y:S01]  /*1b240*/  FFMA R32, R31, R32, R13 ;  /* 0x000000201f207223 */ /* 0x000fe2000000000d */
[----:B------:R-:W-:-:S03]  /*1b250*/  FSEL R13, -|R23|, R23, P4 ;  /* 0x00000017170d7208 */ /* 0x000fc60002000300 */
[----:B------:R-:W-:Y:S01]  /*1b260*/  FFMA R32, R31, R32, R33 ;  /* 0x000000201f207223 */ /* 0x000fe20000000021 */
[----:B------:R-:W-:Y:S01]  /*1b270*/  FSEL R33, R15, 0.12837915122509002686, P1 ;  /* 0x3e0375d30f217808 */ /* 0x000fe20000800000 */
[----:B------:R-:W-:Y:S01]  /*1b280*/  FFMA R13, R22, R13, R13 ;  /* 0x0000000d160d7223 */ /* 0x000fe2000000000d */
[--C-:B------:R-:W-:Y:S02]  /*1b290*/  HADD2.F32 R22, -RZ, R34.reuse.H0_H0 ;  /* 0x20000022ff167230 */ /* 0x100fe40000004100 */
[----:B------:R-:W-:Y:S02]  /*1b2a0*/  HADD2.F32 R34, -RZ, R34.H1_H1 ;  /* 0x30000022ff227230 */ /* 0x000fe40000004100 */
[----:B------:R-:W-:Y:S01]  /*1b2b0*/  FFMA R31, R31, R32, R33 ;  /* 0x000000201f1f7223 */ /* 0x000fe20000000021 */
[----:B------:R-:W-:Y:S01]  /*1b2c0*/  FMUL R33, R16, R188 ;  /* 0x000000bc10217220 */ /* 0x000fe20000400000 */
[----:B------:R-:W1:Y:S03]  /*1b2d0*/  @P4 MUFU.EX2 R32, R13 ;  /* 0x0000000d00204308 */ /* 0x000e660000000800 */
        /* <DEDUP_REMOVED lines=12> */
[----:B------:R-:W-:Y:S02]  /*1b3a0*/  FSEL R23, -R25, -0.026868773624300956726, P4 ;  /* 0xbcdc1be719177808 */ /* 0x000fe40002000100 */
[----:B------:R-:W-:-:S03]  /*1b3b0*/  FSEL R36, -|R24|, R24, P5 ;  /* 0x0000001818247208 */ /* 0x000fc60002800300 */
[----:B------:R-:W-:Y:S02]  /*1b3c0*/  FFMA R38, R33, R38, R23 ;  /* 0x0000002621267223 */ /* 0x000fe40000000017 */
[----:B------:R-:W-:Y:S01]  /*1b3d0*/  FFMA R23, R29, R36, R36 ;  /* 0x000000241d177223 */ /* 0x000fe20000000024 */
[----:B------:R-:W-:-:S03]  /*1b3e0*/  FSEL R29, R21, 0.11284004896879196167, P4 ;  /* 0x3de718af151d7808 */ /* 0x000fc60002000000 */
[----:B------:R-:W1:Y:S02]  /*1b3f0*/  @P5 MUFU.EX2 R35, R23 ;  /* 0x0000001700235308 */ /* 0x000e640000000800 */
[----:B------:R-:W-:Y:S01]  /*1b400*/  FFMA R38, R33, R38, R29 ;  /* 0x0000002621267223 */ /* 0x000fe2000000001d */
[----:B------:R-:W-:-:S05]  /*1b410*/  FSEL R29, R20, -0.37612664699554443359, P4 ;  /* 0xbec093ac141d7808 */ /* 0x000fca0002000000 */
[----:B------:R-:W-:Y:S01]  /*1b420*/  FFMA R38, R33, R38, R29 ;  /* 0x0000002621267223 */ /* 0x000fe2000000001d */
[----:B------:R-:W-:-:S05]  /*1b430*/  FSEL R29, R15, 0.12837915122509002686, P4 ;  /* 0x3e0375d30f1d7808 */ /* 0x000fca0002000000 */
[----:B------:R-:W-:Y:S01]  /*1b440*/  FFMA R33, R33, R38, R29 ;  /* 0x0000002621217223 */ /* 0x000fe2000000001d */
[----:B------:R-:W-:Y:S01]  /*1b450*/  FMUL R29, R16, R189 ;  /* 0x000000bd101d7220 */ /* 0x000fe20000400000 */
[----:B-1----:R-:W-:-:S03]  /*1b460*/  @P5 FADD R35, -R35, 1 ;  /* 0x3f80000023235421 */ /* 0x002fc60000000100 */
[----:B------:R-:W-:Y:S02]  /*1b470*/  FFMA R29, R2, R34, R29 ;  /* 0x00000022021d7223 */ /* 0x000fe4000000001d */
[----:B------:R-:W-:Y:S02]  /*1b480*/  @P5 LOP3.LUT R23, R35, 0x80000000, R24, 0xb8, !PT ;  /* 0x8000000023175812 */ /* 0x000fe400078eb818 */
        /* <DEDUP_REMOVED lines=8> */
[----:B------:R-:W-:-:S04]  /*1b510*/  FFMA R37, R34, R37, R39 ;  /* 0x0000002522257223 */ /* 0x000fc80000000027 */
        /* <DEDUP_REMOVED lines=9> */
[----:B------:R-:W-:-:S03]  /*1b5b0*/  FMUL R31, R16, R190 ;  /* 0x000000be101f7220 */ /* 0x000fc60000400000 */
[----:B------:R-:W-:Y:S01]  /*1b5c0*/  FFMA R34, R34, R37, R36 ;  /* 0x0000002522227223 */ /* 0x000fe20000000024 */
[----:B------:R-:W-:Y:S01]  /*1b5d0*/  F2FP.F16.E4M3.UNPACK_B R37, R4 ;  /* 0x00000004ff25723e */ /* 0x000fe200020006ff */
[----:B------:R-:W1:Y:S04]  /*1b5e0*/  @P1 MUFU.EX2 R36, R24 ;  /* 0x0000001800241308 */ /* 0x000e680000000800 */
[--C-:B------:R-:W-:Y:S02]  /*1b5f0*/  HADD2.F32 R38, -RZ, R37.reuse.H0_H0 ;  /* 0x20000025ff267230 */ /* 0x100fe40000004100 */
[----:B------:R-:W-:-:S03]  /*1b600*/  HADD2.F32 R37, -RZ, R37.H1_H1 ;  /* 0x30000025ff257230 */ /* 0x000fc60000004100 */
[----:B------:R-:W-:Y:S01]  /*1b610*/  FFMA R31, R2, R38, R31 ;  /* 0x00000026021f7223 */ /* 0x000fe2000000001f */
[----:B-1----:R-:W-:-:S03]  /*1b620*/  @P1 FADD R39, -R36, 1 ;  /* 0x3f80000024271421 */ /* 0x002fc60000000100 */
[C---:B------:R-:W-:Y:S01]  /*1b630*/  FMUL R36, R31.reuse, 0.70710676908493041992 ;  /* 0x3f3504f31f247820 */ /* 0x040fe20000400000 */
[----:B------:R-:W-:Y:S01]  /*1b640*/  FMUL R31, R31, 0.5 ;  /* 0x3f0000001f1f7820 */ /* 0x000fe20000400000 */
[----:B------:R-:W-:Y:S02]  /*1b650*/  @P1 LOP3.LUT R24, R39, 0x80000000, R30, 0xb8, !PT ;  /* 0x8000000027181812 */ /* 0x000fe400078eb81e */
        /* <DEDUP_REMOVED lines=10> */
[----:B------:R-:W-:Y:S01]  /*1b700*/  FFMA R39, R38, R39, R40 ;  /* 0x0000002726277223 */ /* 0x000fe20000000028 */
[----:B------:R-:W-:Y:S01]  /*1b710*/  FSEL R40, R21, 0.11284004896879196167, P1 ;  /* 0x3de718af15287808 */ /* 0x000fe20000800000 */
[----:B------:R-:W-:-:S04]  /*1b720*/  FFMA R30, R33, R30, R30 ;  /* 0x0000001e211e7223 */ /* 0x000fc8000000001e */
[----:B------:R-:W-:Y:S01]  /*1b730*/  FFMA R33, R38, R39, R40 ;  /* 0x0000002726217223 */ /* 0x000fe20000000028 */
[----:B------:R-:W-:Y:S01]  /*1b740*/  FSEL R40, R20, -0.37612664699554443359, P1 ;  /* 0xbec093ac14287808 */ /* 0x000fe20000800000 */
[----:B------:R-:W1:Y:S04]  /*1b750*/  @P4 MUFU.EX2 R39, R30 ;  /* 0x0000001e00274308 */ /* 0x000e680000000800 */
[----:B------:R-:W-:Y:S01]  /*1b760*/  FFMA R33, R38, R33, R40 ;  /* 0x0000002126217223 */ /* 0x000fe20000000028 */
[----:B------:R-:W-:-:S05]  /*1b770*/  FSEL R40, R15, 0.12837915122509002686, P1 ;  /* 0x3e0375d30f287808 */ /* 0x000fca0000800000 */
[----:B------:R-:W-:Y:S01]  /*1b780*/  FFMA R38, R38, R33, R40 ;  /* 0x0000002126267223 */ /* 0x000fe20000000028 */
[----:B------:R-:W-:-:S04]  /*1b790*/  FMUL R33, R16, R191 ;  /* 0x000000bf10217220 */ /* 0x000fc80000400000 */
        /* <DEDUP_REMOVED lines=24> */
[----:B------:R-:W-:Y:S01]  /*1b920*/  FSEL R41, -|R36|, R36, P1 ;  /* 0x0000002424297208 */ /* 0x000fe20000800300 */
[----:B-1----:R-:W-:-:S04]  /*1b930*/  @P5 FADD R40, -R32, 1 ;  /* 0x3f80000020285421 */ /* 0x002fc80000000100 */
[----:B------:R-:W-:Y:S01]  /*1b940*/  FFMA R32, R38, R41, R41 ;  /* 0x0000002926207223 */ /* 0x000fe20000000029 */
[----:B------:R-:W-:Y:S02]  /*1b950*/  F2FP.F16.E4M3.UNPACK_B R38, R4.H1 ;  /* 0x00000004ff26723e */ /* 0x000fe400030006ff */
[----:B------:R-:W-:Y:S01]  /*1b960*/  @P5 LOP3.LUT R34, R40, 0x80000000, R35, 0xb8, !PT ;  /* 0x8000000028225812 */ /* 0x000fe200078eb823 */
[----:B------:R-:W-:Y:S01]  /*1b970*/  FMUL R35, R16, R192 ;  /* 0x000000c010237220 */ /* 0x000fe20000400000 */
[----:B------:R-:W1:Y:S01]  /*1b980*/  @P1 MUFU.EX2 R40, R32 ;  /* 0x0000002000281308 */ /* 0x000e620000000800 */
[--C-:B------:R-:W-:Y:S02]  /*1b990*/  HADD2.F32 R41, -RZ, R38.reuse.H0_H0 ;  /* 0x20000026ff297230 */ /* 0x100fe40000004100 */
[----:B------:R-:W-:-:S03]  /*1b9a0*/  HADD2.F32 R38, -RZ, R38.H1_H1 ;  /* 0x30000026ff267230 */ /* 0x000fc60000004100 */
[C---:B------:R-:W-:Y:S02]  /*1b9b0*/  FFMA R35, R2.reuse, R41, R35 ;  /* 0x0000002902237223 */ /* 0x040fe40000000023 */
[----:B------:R-:W-:Y:S01]  /*1b9c0*/  FFMA R38, R2, R38, R193 ;  /* 0x0000002602267223 */ /* 0x000fe200000000c1 */
[----:B-1----:R-:W-:Y:S01]  /*1b9d0*/  @P1 FADD R41, -R40, 1 ;  /* 0x3f80000028291421 */ /* 0x002fe20000000100 */
[C---:B------:R-:W-:Y:S01]  /*1b9e0*/  FMUL R40, R35.reuse, 0.70710676908493041992 ;  /* 0x3f3504f323287820 */ /* 0x040fe20000400000 */
[----:B------:R-:W-:-:S03]  /*1b9f0*/  FMUL R35, R35, 0.5 ;  /* 0x3f00000023237820 */ /* 0x000fc60000400000 */
[----:B------:R-:W-:Y:S01]  /*1ba00*/  @P1 LOP3.LUT R32, R41, 0x80000000, R36, 0xb8, !PT ;  /* 0x8000000029201812 */ /* 0x000fe200078eb824 */
        /* <DEDUP_REMOVED lines=8> */
[----:B------:R-:W-:Y:S02]  /*1ba90*/  FSEL R36, -|R37|, R37, P4 ;  /* 0x0000002525247208 */ /* 0x000fe40002000300 */
[----:B------:R-:W-:-:S03]  /*1baa0*/  FSEL R43, -R25, -0.026868773624300956726, P1 ;  /* 0xbcdc1be7192b7808 */ /* 0x000fc60000800100 */
[----:B------:R-:W-:Y:S01]  /*1bab0*/  FFMA R36, R39, R36, R36 ;  /* 0x0000002427247223 */ /* 0x000fe20000000024 */
[----:B------:R-:W-:Y:S01]  /*1bac0*/  FSEL R39, R21, 0.11284004896879196167, P1 ;  /* 0x3de718af15277808 */ /* 0x000fe20000800000 */
[----:B------:R-:W-:Y:S01]  /*1bad0*/  FFMA R42, R41, R42, R43 ;  /* 0x0000002a292a7223 */ /* 0x000fe2000000002b */
[----:B------:R-:W-:-:S03]  /*1bae0*/  FSEL R43, R20, -0.37612664699554443359, P1 ;  /* 0xbec093ac142b7808 */ /* 0x000fc60000800000 */
[C---:B------:R-:W-:Y:S02]  /*1baf0*/  FFMA R42, R41.reuse, R42, R39 ;  /* 0x0000002a292a7223 */ /* 0x040fe40000000027 */
[----:B------:R-:W1:Y:S02]  /*1bb00*/  @P4 MUFU.EX2 R39, R36 ;  /* 0x0000002400274308 */ /* 0x000e640000000800 */
[----:B------:R-:W-:Y:S01]  /*1bb10*/  FFMA R42, R41, R42, R43 ;  /* 0x0000002a292a7223 */ /* 0x000fe2000000002b */
[----:B------:R-:W-:-:S05]  /*1bb20*/  FSEL R43, R15, 0.12837915122509002686, P1 ;  /* 0x3e0375d30f2b7808 */ /* 0x000fca0000800000 */
[----:B------:R-:W-:Y:S01]  /*1bb30*/  FFMA R41, R41, R42, R43 ;  /* 0x0000002a29297223 */ /* 0x000fe2000000002b */
[----:B-1----:R-:W-:-:S05]  /*1bb40*/  @P4 FADD R42, -R39, 1 ;  /* 0x3f800000272a4421 */ /* 0x002fca0000000100 */
[----:B------:R-:W-:Y:S01]  /*1bb50*/  @P4 LOP3.LUT R36, R42, 0x80000000, R37, 0xb8, !PT ;  /* 0x800000002a244812 */ /* 0x000fe200078eb825 */
[C---:B------:R-:W-:Y:S01]  /*1bb60*/  FMUL R42, R38.reuse, 0.70710676908493041992 ;  /* 0x3f3504f3262a7820 */ /* 0x040fe20000400000 */
[----:B------:R-:W-:-:S03]  /*1bb70*/  FMUL R38, R38, 0.5 ;  /* 0x3f00000026267820 */ /* 0x000fc60000400000 */
[C---:B------:R-:W-:Y:S01]  /*1bb80*/  FMUL R39, R42.reuse, R42 ;  /* 0x0000002a2a277220 */ /* 0x040fe20000400000 */
[----:B------:R-:W-:Y:S01]  /*1bb90*/  FSETP.GE.AND P4, PT, |R42|, 1.0029599666595458984, PT ;  /* 0x3f8060fe2a00780b */ /* 0x000fe20003f86200 */
[----:B------:R-:W-:-:S03]  /*1bba0*/  FADD R36, R36, 1 ;  /* 0x3f80000024247421 */ /* 0x000fc60000000000 */
[----:B------:R-:W-:Y:S02]  /*1bbb0*/  FSEL R39, |R42|, R39, P4 ;  /* 0x000000272a277208 */ /* 0x000fe40002000200 */
[----:B------:R-:W-:Y:S02]  /*1bbc0*/  FSEL R44, R28, 8.4834944573231041431e-05, P4 ;  /* 0x38b1e96a1c2c7808 */ /* 0x000fe40002000000 */
[----:B------:R-:W-:Y:S02]  /*1bbd0*/  FSEL R46, -R27, -0.00082130916416645050049, P4 ;  /* 0xba574d201b2e7808 */ /* 0x000fe40002000100 */
[----:B------:R-:W-:Y:S02]  /*1bbe0*/  FSEL R37, R26, 0.0052134888246655464172, P4 ;  /* 0x3baad5ea1a257808 */ /* 0x000fe40002000000 */
[----:B------:R-:W-:Y:S01]  /*1bbf0*/  FSEL R43, R20, -0.37612664699554443359, P4 ;  /* 0xbec093ac142b7808 */ /* 0x000fe20002000000 */
[----:B------:R-:W-:-:S04]  /*1bc00*/  FFMA R44, R39, R44, R46 ;  /* 0x0000002c272c7223 */ /* 0x000fc8000000002e */
[----:B------:R-:W-:Y:S01]  /*1bc10*/  FFMA R46, R39, R44, R37 ;  /* 0x0000002c272e7223 */ /* 0x000fe20000000025 */
[----:B------:R-:W-:Y:S02]  /*1bc20*/  FSEL R37, -R25, -0.026868773624300956726, P4 ;  /* 0xbcdc1be719257808 */ /* 0x000fe40002000100 */
[----:B------:R-:W-:-:S03]  /*1bc30*/  FSEL R44, -|R40|, R40, P1 ;  /* 0x00000028282c7208 */ /* 0x000fc60000800300 */
[----:B------:R-:W-:Y:S02]  /*1bc40*/  FFMA R46, R39, R46, R37 ;  /* 0x0000002e272e7223 */ /* 0x000fe40000000025 */
[----:B------:R-:W-:Y:S01]  /*1bc50*/  FFMA R37, R41, R44, R44 ;  /* 0x0000002c29257223 */ /* 0x000fe2000000002c */
[----:B------:R-:W-:Y:S02]  /*1bc60*/  FSEL R41, R21, 0.11284004896879196167, P4 ;  /* 0x3de718af15297808 */ /* 0x000fe40002000000 */
[----:B------:R-:W-:-:S03]  /*1bc70*/  FSEL R44, -|R42|, R42, P4 ;  /* 0x0000002a2a2c7208 */ /* 0x000fc60002000300 */
[C---:B------:R-:W-:Y:S02]  /*1bc80*/  FFMA R46, R39.reuse, R46, R41 ;  /* 0x0000002e272e7223 */ /* 0x040fe40000000029 */
[----:B------:R-:W1:Y:S02]  /*1bc90*/  @P1 MUFU.EX2 R41, R37 ;  /* 0x0000002500291308 */ /* 0x000e640000000800 */
[----:B------:R-:W-:Y:S01]  /*1bca0*/  FFMA R46, R39, R46, R43 ;  /* 0x0000002e272e7223 */ /* 0x000fe2000000002b */
[----:B------:R-:W-:-:S05]  /*1bcb0*/  FSEL R43, R15, 0.12837915122509002686, P4 ;  /* 0x3e0375d30f2b7808 */ /* 0x000fca0002000000 */
[----:B------:R-:W-:Y:S01]  /*1bcc0*/  FFMA R39, R39, R46, R43 ;  /* 0x0000002e27277223 */ /* 0x000fe2000000002b */
[----:B------:R-:W-:-:S03]  /*1bcd0*/  F2FP.F16.E4M3.UNPACK_B R43, R5 ;  /* 0x00000005ff2b723e */ /* 0x000fc600020006ff */
[----:B------:R-:W-:Y:S02]  /*1bce0*/  FFMA R39, R39, R44, R44 ;  /* 0x0000002c27277223 */ /* 0x000fe4000000002c */
[----:B------:R-:W-:Y:S02]  /*1bcf0*/  HADD2.F32 R44, -RZ, R43.H0_H0 ;  /* 0x2000002bff2c7230 */ /* 0x000fe40000004100 */
[----:B-1----:R-:W-:-:S05]  /*1bd00*/  @P1 FADD R41, -R41, 1 ;  /* 0x3f80000029291421 */ /* 0x002fca0000000100 */
[----:B------:R-:W-:Y:S01]  /*1bd10*/  @P1 LOP3.LUT R37, R41, 0x80000000, R40, 0xb8, !PT ;  /* 0x8000000029251812 */ /* 0x000fe200078eb828 */
[----:B------:R-:W-:Y:S01]  /*1bd20*/  FMUL R41, R16, R194 ;  /* 0x000000c210297220 */ /* 0x000fe20000400000 */
[----:B------:R-:W1:Y:S03]  /*1bd30*/  @P4 MUFU.EX2 R40, R39 ;  /* 0x0000002700284308 */ /* 0x000e660000000800 */
[----:B------:R-:W-:-:S04]  /*1bd40*/  FFMA R41, R2, R44, R41 ;  /* 0x0000002c02297223 */ /* 0x000fc80000000029 */
[C---:B------:R-:W-:Y:S01]  /*1bd50*/  FMUL R44, R41.reuse, 0.70710676908493041992 ;  /* 0x3f3504f3292c7820 */ /* 0x040fe20000400000 */
[----:B------:R-:W-:-:S04]  /*1bd60*/  FMUL R41, R41, 0.5 ;  /* 0x3f00000029297820 */ /* 0x000fc80000400000 */
[----:B------:R-:W-:-:S04]  /*1bd70*/  FSETP.GE.AND P1, PT, |R44|, 1.0029599666595458984, PT ;  /* 0x3f8060fe2c00780b */ /* 0x000fc80003f26200 */
[----:B------:R-:W-:Y:S01]  /*1bd80*/  FSEL R47, -R27, -0.00082130916416645050049, P1 ;  /* 0xba574d201b2f7808 */ /* 0x000fe20000800100 */
[----:B-1----:R-:W-:-:S05]  /*1bd90*/  @P4 FADD R45, -R40, 1 ;  /* 0x3f800000282d4421 */ /* 0x002fca0000000100 */
[----:B------:R-:W-:Y:S01]  /*1bda0*/  @P4 LOP3.LUT R39, R45, 0x80000000, R42, 0xb8, !PT ;  /* 0x800000002d274812 */ /* 0x000fe200078eb82a */
[----:B------:R-:W-:Y:S01]  /*1bdb0*/  FMUL R45, R44, R44 ;  /* 0x0000002c2c2d7220 */ /* 0x000fe20000400000 */
[----:B------:R-:W-:-:S04]  /*1bdc0*/  FSEL R42, R26, 0.0052134888246655464172, P1 ;  /* 0x3baad5ea1a2a7808 */ /* 0x000fc80000800000 */
[----:B------:R-:W-:Y:S02]  /*1bdd0*/  FSEL R40, |R44|, R45, P1 ;  /* 0x0000002d2c287208 */ /* 0x000fe40000800200 */
[----:B------:R-:W-:-:S05]  /*1bde0*/  FSEL R45, R28, 8.4834944573231041431e-05, P1 ;  /* 0x38b1e96a1c2d7808 */ /* 0x000fca0000800000 */
        /* <DEDUP_REMOVED lines=11> */
[----:B------:R-:W-:-:S04]  /*1bea0*/  HADD2.F32 R42, -RZ, R43.H1_H1 ;  /* 0x3000002bff2a7230 */ /* 0x000fc80000004100 */
[----:B------:R-:W-:Y:S01]  /*1beb0*/  FFMA R40, R40, R45, R45 ;  /* 0x0000002d28287223 */ /* 0x000fe2000000002d */
[----:B------:R-:W-:-:S03]  /*1bec0*/  FFMA R42, R2, R42, R195 ;  /* 0x0000002a022a7223 */ /* 0x000fc600000000c3 */
[----:B------:R-:W1:Y:S02]  /*1bed0*/  @P1 MUFU.EX2 R45, R40 ;  /* 0x00000028002d1308 */ /* 0x000e640000000800 */
[----:B-1----:R-:W-:-:S05]  /*1bee0*/  @P1 FADD R45, -R45, 1 ;  /* 0x3f8000002d2d1421 */ /* 0x002fca0000000100 */
[----:B------:R-:W-:Y:S01]  /*1bef0*/  @P1 LOP3.LUT R40, R45, 0x80000000, R44, 0xb8, !PT ;  /* 0x800000002d281812 */ /* 0x000fe200078eb82c */
[C---:B------:R-:W-:Y:S01]  /*1bf00*/  FMUL R44, R42.reuse, 0.70710676908493041992 ;  /* 0x3f3504f32a2c7820 */ /* 0x040fe20000400000 */
[----:B------:R-:W-:-:S03]  /*1bf10*/  FMUL R42, R42, 0.5 ;  /* 0x3f0000002a2a7820 */ /* 0x000fc60000400000 */
        /* <DEDUP_REMOVED lines=18> */
[----:B------:R-:W-:-:S03]  /*1c040*/  F2FP.F16.E4M3.UNPACK_B R46, R5.H1 ;  /* 0x00000005ff2e723e */ /* 0x000fc600030006ff */
[----:B------:R-:W1:Y:S02]  /*1c050*/  @P1 MUFU.EX2 R45, R43 ;  /* 0x0000002b002d1308 */ /* 0x000e640000000800 */
[----:B-1----:R-:W-:-:S05]  /*1c060*/  @P1 FADD R45, -R45, 1 ;  /* 0x3f8000002d2d1421 */ /* 0x002fca0000000100 */
[----:B------:R-:W-:Y:S01]  /*1c070*/  @P1 LOP3.LUT R43, R45, 0x80000000, R44, 0xb8, !PT ;  /* 0x800000002d2b1812 */ /* 0x000fe200078eb82c */
[--C-:B------:R-:W-:Y:S02]  /*1c080*/  HADD2.F32 R44, -RZ, R46.reuse.H0_H0 ;  /* 0x2000002eff2c7230 */ /* 0x100fe40000004100 */
[----:B------:R-:W-:Y:S01]  /*1c090*/  FMUL R45, R16, R196 ;  /* 0x000000c4102d7220 */ /* 0x000fe20000400000 */
        /* <DEDUP_REMOVED lines=26> */
[----:B------:R-:W-:Y:S01]  /*1c240*/  FMUL R47, R46, 0.70710676908493041992 ;  /* 0x3f3504f32e2f7820 */ /* 0x000fe20000400000 */
[----:B------:R-:W-:Y:S01]  /*1c250*/  FMUL R48, R9, 0.5 ;  /* 0x3f00000009307820 */ /* 0x000fe20000400000 */
[----:B------:R-:W-:Y:S02]  /*1c260*/  FADD R9, R12, 1 ;  /* 0x3f8000000c097421 */ /* 0x000fe40000000000 */
[C---:B------:R-:W-:Y:S01]  /*1c270*/  FMUL R12, R47.reuse, R47 ;  /* 0x0000002f2f0c7220 */ /* 0x040fe20000400000 */
[----:B------:R-:W-:Y:S01]  /*1c280*/  FSETP.GE.AND P1, PT, |R47|, 1.0029599666595458984, PT ;  /* 0x3f8060fe2f00780b */ /* 0x000fe20003f26200 */
[----:B------:R-:W-:Y:S01]  /*1c290*/  FMUL R9, R9, R48 ;  /* 0x0000003009097220 */ /* 0x000fe20000400000 */
[----:B------:R-:W-:Y:S02]  /*1c2a0*/  FADD R45, R45, 1 ;  /* 0x3f8000002d2d7421 */ /* 0x000fe40000000000 */
[----:B------:R-:W-:-:S02]  /*1c2b0*/  FSEL R12, |R47|, R12, P1 ;  /* 0x0000000c2f0c7208 */ /* 0x000fc40000800200 */
[----:B------:R-:W-:Y:S01]  /*1c2c0*/  FSEL R49, R28, 8.4834944573231041431e-05, P1 ;  /* 0x38b1e96a1c317808 */ /* 0x000fe20000800000 */
[----:B------:R-:W-:Y:S01]  /*1c2d0*/  FMUL R44, R45, R44 ;  /* 0x0000002c2d2c7220 */ /* 0x000fe20000400000 */
        /* <DEDUP_REMOVED lines=21> */
[----:B------:R-:W-:-:S03]  /*1c430*/  HADD2.F32 R48, -RZ, R48.H1_H1 ;  /* 0x30000030ff307230 */ /* 0x000fc60000004100 */
[----:B------:R-:W-:Y:S01]  /*1c440*/  FFMA R47, R2, R49, R47 ;  /* 0x00000031022f7223 */ /* 0x000fe2000000002f */
[----:B------:R-:W-:Y:S01]  /*1c450*/  FMUL R49, R10, 0.5 ;  /* 0x3f0000000a317820 */ /* 0x000fe20000400000 */
[----:B------:R-:W-:Y:S01]  /*1c460*/  FADD R10, R13, 1 ;  /* 0x3f8000000d0a7421 */ /* 0x000fe20000000000 */
[----:B------:R-:W-:-:S03]  /*1c470*/  FFMA R13, R2, R48, R183 ;  /* 0x00000030020d7223 */ /* 0x000fc600000000b7 */
[----:B------:R-:W-:Y:S01]  /*1c480*/  FMUL R10, R10, R49 ;  /* 0x000000310a0a7220 */ /* 0x000fe20000400000 */
[C---:B------:R-:W-:Y:S01]  /*1c490*/  FMUL R49, R47.reuse, 0.70710676908493041992 ;  /* 0x3f3504f32f317820 */ /* 0x040fe20000400000 */
[----:B------:R-:W-:-:S03]  /*1c4a0*/  FMUL R47, R47, 0.5 ;  /* 0x3f0000002f2f7820 */ /* 0x000fc60000400000 */
[C---:B------:R-:W-:Y:S01]  /*1c4b0*/  FMUL R48, R49.reuse, R49 ;  /* 0x0000003131307220 */ /* 0x040fe20000400000 */
[C---:B------:R-:W-:Y:S02]  /*1c4c0*/  FSETP.GE.AND P1, PT, |R49|.reuse, 1.0029599666595458984, PT ;  /* 0x3f8060fe3100780b */ /* 0x040fe40003f26200 */
[----:B------:R-:W-:Y:S02]  /*1c4d0*/  F2FP.SATFINITE.E4M3.F32.PACK_AB_MERGE_C R10, R10, R9, RZ ;  /* 0x000000090a0a723e */ /* 0x000fe400048070ff */
        /* <DEDUP_REMOVED lines=20> */
[----:B------:R-:W-:Y:S01]  /*1c620*/  FADD R11, R23, 1 ;  /* 0x3f800000170b7421 */ /* 0x000fe20000000000 */
[----:B------:R-:W-:Y:S02]  /*1c630*/  FMUL R49, R13, 0.70710676908493041992 ;  /* 0x3f3504f30d317820 */ /* 0x000fe40000400000 */
[----:B------:R-:W-:Y:S01]  /*1c640*/  FADD R48, R48, 1 ;  /* 0x3f80000030307421 */ /* 0x000fe20000000000 */
[----:B------:R-:W-:Y:S01]  /*1c650*/  FMUL R11, R11, R50 ;  /* 0x000000320b0b7220 */ /* 0x000fe20000400000 */
        /* <DEDUP_REMOVED lines=24> */
[----:B------:R-:W-:Y:S01]  /*1c7e0*/  FMUL R24, R29, 0.5 ;  /* 0x3f0000001d187820 */ /* 0x000fe20000400000 */
[----:B------:R-:W-:Y:S01]  /*1c7f0*/  FADD R29, R34, 1 ;  /* 0x3f800000221d7421 */ /* 0x000fe20000000000 */
[----:B------:R-:W-:Y:S01]  /*1c800*/  FADD R23, R23, 1 ;  /* 0x3f80000017177421 */ /* 0x000fe20000000000 */
[----:B------:R-:W-:Y:S01]  /*1c810*/  FMUL R14, R14, R49 ;  /* 0x000000310e0e7220 */ /* 0x000fe20000400000 */
[----:B------:R-:W-:Y:S01]  /*1c820*/  FMUL R49, R22, 0.5 ;  /* 0x3f00000016317820 */ /* 0x000fe20000400000 */
[----:B------:R-:W-:Y:S01]  /*1c830*/  FADD R22, R30, 1 ;  /* 0x3f8000001e167421 */ /* 0x000fe20000000000 */
[----:B------:R-:W-:Y:S01]  /*1c840*/  FMUL R29, R29, R24 ;  /* 0x000000181d1d7220 */ /* 0x000fe20000400000 */
[----:B------:R-:W-:Y:S01]  /*1c850*/  FADD R24, R32, 1 ;  /* 0x3f80000020187421 */ /* 0x000fe20000000000 */
[----:B------:R-:W-:Y:S01]  /*1c860*/  FADD R30, R37, 1 ;  /* 0x3f800000251e7421 */ /* 0x000fe20000000000 */
[----:B------:R-:W-:Y:S01]  /*1c870*/  FMUL R37, R46, 0.5 ;  /* 0x3f0000002e257820 */ /* 0x000fe20000400000 */
[----:B------:R-:W-:Y:S01]  /*1c880*/  FADD R32, R40, 1 ;  /* 0x3f80000028207421 */ /* 0x000fe20000000000 */
[----:B------:R-:W-:Y:S01]  /*1c890*/  FMUL R24, R24, R31 ;  /* 0x0000001f18187220 */ /* 0x000fe20000400000 */
[----:B------:R-:W-:Y:S01]  /*1c8a0*/  FMUL R31, R36, R33 ;  /* 0x00000021241f7220 */ /* 0x000fe20000400000 */
[----:B------:R-:W-:Y:S01]  /*1c8b0*/  FMUL R30, R30, R35 ;  /* 0x000000231e1e7220 */ /* 0x000fe20000400000 */
[----:B------:R-:W-:Y:S01]  /*1c8c0*/  FMUL R37, R12, R37 ;  /* 0x000000250c257220 */ /* 0x000fe20000400000 */
[----:B------:R-:W-:Y:S01]  /*1c8d0*/  FADD R33, R39, 1 ;  /* 0x3f80000027217421 */ /* 0x000fe20000000000 */
[----:B------:R-:W-:Y:S01]  /*1c8e0*/  FADD R35, R43, 1 ;  /* 0x3f8000002b237421 */ /* 0x000fe20000000000 */
[----:B------:R-:W-:Y:S01]  /*1c8f0*/  FMUL R12, R13, 0.5 ;  /* 0x3f0000000d0c7820 */ /* 0x000fe20000400000 */
[----:B------:R-:W-:Y:S01]  /*1c900*/  FMUL R22, R22, R49 ;  /* 0x0000003116167220 */ /* 0x000fe20000400000 */
[----:B------:R-:W-:Y:S01]  /*1c910*/  FMUL R33, R33, R38 ;  /* 0x0000002621217220 */ /* 0x000fe20000400000 */
[----:B------:R-:W-:Y:S01]  /*1c920*/  FMUL R32, R32, R41 ;  /* 0x0000002920207220 */ /* 0x000fe20000400000 */
[----:B------:R-:W-:Y:S01]  /*1c930*/  FMUL R35, R35, R42 ;  /* 0x0000002a23237220 */ /* 0x000fe20000400000 */
[----:B------:R-:W-:Y:S01]  /*1c940*/  FMUL R12, R23, R12 ;  /* 0x0000000c170c7220 */ /* 0x000fe20000400000 */
[----:B------:R-:W-:-:S02]  /*1c950*/  F2FP.SATFINITE.E4M3.F32.PACK_AB_MERGE_C R14, R14, R11, RZ ;  /* 0x0000000b0e0e723e */ /* 0x000fc400048070ff */
[----:B------:R-:W-:Y:S02]  /*1c960*/  F2FP.SATFINITE.E4M3.F32.PACK_AB_MERGE_C R22, R29, R22, RZ ;  /* 0x000000161d16723e */ /* 0x000fe400048070ff */
[----:B------:R-:W-:Y:S02]  /*1c970*/  F2FP.SATFINITE.E4M3.F32.PACK_AB_MERGE_C R31, R31, R24, RZ ;  /* 0x000000181f1f723e */ /* 0x000fe400048070ff */
[----:B------:R-:W-:Y:S02]  /*1c980*/  F2FP.SATFINITE.E4M3.F32.PACK_AB_MERGE_C R33, R33, R30, RZ ;  /* 0x0000001e2121723e */ /* 0x000fe400048070ff */
[----:B------:R-:W-:Y:S02]  /*1c990*/  F2FP.SATFINITE.E4M3.F32.PACK_AB_MERGE_C R35, R35, R32, RZ ;  /* 0x000000202323723e */ /* 0x000fe400048070ff */
[----:B------:R-:W-:Y:S02]  /*1c9a0*/  F2FP.SATFINITE.E4M3.F32.PACK_AB_MERGE_C R37, R37, R44, RZ ;  /* 0x0000002c2525723e */ /* 0x000fe400048070ff */
[----:B------:R-:W-:Y:S01]  /*1c9b0*/  F2FP.SATFINITE.E4M3.F32.PACK_AB_MERGE_C R12, R12, R47, RZ ;  /* 0x0000002f0c0c723e */ /* 0x000fe200048070ff */
[----:B------:R-:W-:Y:S06]  /*1c9c0*/  @P0 BRA `(.L_x_104) ;  /* 0x0000000000040947 */ /* 0x000fec0003800000 */
[----:B------:R-:W-:-:S04]  /*1c9d0*/  DEPBAR.LE SB0, 0x1 ;  /* 0x000080400000791a */ /* 0x000fc80000000000 */
.L_x_104:
        /* <DEDUP_REMOVED lines=27> */
.L_x_106:
[----:B------:R-:W-:Y:S05]  /*1cb90*/  BSYNC B0 ;  /* 0x0000000000007941 */ /* 0x000fea0003800000 */
.L_x_105:
[----:B------:R-:W-:Y:S04]  /*1cba0*/  BSSY B0, `(.L_x_107) ;  /* 0x000003a000007945 */ /* 0x000fe80003800000 */
[----:B------:R-:W-:Y:S05]  /*1cbb0*/  @P2 BRA `(.L_x_108) ;  /* 0x0000000000e02947 */ /* 0x000fea0003800000 */
[----:B------:R-:W-:-:S04]  /*1cbc0*/  MOV R9, UR44 ;  /* 0x0000002c00097c02 */ /* 0x000fc80008000f00 */
[----:B------:R-:W-:-:S13]  /*1cbd0*/  ISETP.NE.AND P4, PT, R9, 0x3, PT ;  /* 0x000000030900780c */ /* 0x000fda0003f85270 */
[----:B------:R-:W-:Y:S05]  /*1cbe0*/  @!P4 BRA `(.L_x_109) ;  /* 0x000000000004c947 */ /* 0x000fea0003800000 */
[----:B------:R-:W-:Y:S01]  /*1cbf0*/  BPT.TRAP 0x1 ;  /* 0x000000040000795c */ /* 0x000fe20000300000 */
.L_x_109:
[----:B------:R-:W-:Y:S01]  /*1cc00*/  LEA R9, R18, UR48, 0x3 ;  /* 0x0000003012097c11 */ /* 0x000fe2000f8e18ff */
[----:B------:R-:W-:Y:S01]  /*1cc10*/  BSSY B1, `(.L_x_110) ;  /* 0x0000004000017945 */ /* 0x000fe20003800000 */
[----:B------:R-:W-:-:S04]  /*1cc20*/  SHF.L.U32 R10, R19, 0x1f, RZ ;  /* 0x0000001f130a7819 */ /* 0x000fc800000006ff */
[----:B------:R-:W1:Y:S02]  /*1cc30*/  SYNCS.PHASECHK.TRANS64.TRYWAIT P1, [R9+URZ+0x60], R10 ;  /* 0x0000600a090075a7 */ /* 0x000e64000802017f */
[----:B-1----:R-:W-:Y:S05]  /*1cc40*/  @!P1 BRA `(.L_x_111) ;  /* 0x000001c800589947 */ /* 0x002fea0003800000 */
.L_x_382:
[----:B------:R-:W-:Y:S05]  /*1cc50*/  BSYNC B1 ;  /* 0x0000000000017941 */ /* 0x000fea0003800000 */
.L_x_110:
        /* <DEDUP_REMOVED lines=22> */
.L_x_113:
[----:B------:R-:W-:Y:S05]  /*1cdc0*/  BSYNC B1 ;  /* 0x0000000000017941 */ /* 0x000fea0003800000 */
.L_x_112:
        /* <DEDUP_REMOVED lines=8> */
.L_x_114:
        /* <DEDUP_REMOVED lines=15> */
.L_x_108:
[----:B------:R-:W-:Y:S05]  /*1cf40*/  BSYNC B0 ;  /* 0x0000000000007941 */ /* 0x000fea0003800000 */
.L_x_107:
[----:B------:R-:W2:Y:S04]  /*1cf50*/  LDL.LU R9, [R1+0x328] ;  /* 0x0003280001097983 */ /* 0x000ea80000300800 */
[----:B------:R-:W3:Y:S04]  /*1cf60*/  LDL.LU R30, [R1+0x32c] ;  /* 0x00032c00011e7983 */ /* 0x000ee80000300800 */
[----:B------:R-:W4:Y:S01]  /*1cf70*/  LDL.LU R29, [R1+0x330] ;  /* 0x00033000011d7983 */ /* 0x000f220000300800 */
[----:B------:R-:W-:-:S03]  /*1cf80*/  F2FP.F16.E4M3.UNPACK_B R24, R0.H1 ;  /* 0x00000000ff18723e */ /* 0x000fc600030006ff */
[----:B------:R-:W5:Y:S02]  /*1cf90*/  LDL.LU R33, [R1+0x334] ;  /* 0x0003340001217983 */ /* 0x000f640000300800 */
[----:B------:R-:W-:Y:S02]  /*1cfa0*/  HADD2.F32 R10, -RZ, R24.H0_H0 ;  /* 0x20000018ff0a7230 */ /* 0x000fe40000004100 */
[----:B------:R-:W5:Y:S04]  /*1cfb0*/  LDL.LU R40, [R1+0x338] ;  /* 0x0003380001287983 */ /* 0x000f680000300800 */
[----:B------:R-:W5:Y:S04]  /*1cfc0*/  LDL.LU R39, [R1+0x33c] ;  /* 0x00033c0001277983 */ /* 0x000f680000300800 */
[----:B------:R-:W5:Y:S04]  /*1cfd0*/  LDL.LU R42, [R1+0x340] ;  /* 0x00034000012a7983 */ /* 0x000f680000300800 */
[----:B------:R-:W5:Y:S04]  /*1cfe0*/  LDL.LU R44, [R1+0x344] ;  /* 0x00034400012c7983 */ /* 0x000f680000300800 */
[----:B------:R-:W5:Y:S04]  /*1cff0*/  LDL.LU R48, [R1+0x348] ;  /* 0x0003480001307983 */ /* 0x000f680000300800 */
[----:B------:R-:W5:Y:S01]  /*1d000*/  LDL.LU R46, [R1+0x34c] ;  /* 0x00034c00012e7983 */ /* 0x000f620000300800 */
[----:B------:R-:W-:Y:S01]  /*1d010*/  F2FP.F16.E4M3.UNPACK_B R32, R3 ;  /* 0x00000003ff20723e */ /* 0x000fe200020006ff */
[----:B--2---:R-:W-:-:S04]  /*1d020*/  FMUL R9, R16, R9 ;  /* 0x0000000910097220 */ /* 0x004fc80000400000 */
        /* <DEDUP_REMOVED lines=9> */
[----:B------:R-:W-:-:S03]  /*1d0c0*/  FSEL R22, -R25, -0.026868773624300956726, P1 ;  /* 0xbcdc1be719167808 */ /* 0x000fc60000800100 */
[----:B------:R-:W-:Y:S01]  /*1d0d0*/  FFMA R11, R12, R11, R10 ;  /* 0x0000000b0c0b7223 */ /* 0x000fe2000000000a */
[----:B------:R-:W-:-:S03]  /*1d0e0*/  FSEL R23, R21, 0.11284004896879196167, P1 ;  /* 0x3de718af15177808 */ /* 0x000fc60000800000 */
[----:B------:R-:W-:Y:S01]  /*1d0f0*/  FFMA R13, R12, R11, R22 ;  /* 0x0000000b0c0d7223 */ /* 0x000fe20000000016 */
[----:B------:R-:W-:Y:S01]  /*1d100*/  HADD2.F32 R10, -RZ, R24.H1_H1 ;  /* 0x30000018ff0a7230 */ /* 0x000fe20000004100 */
[----:B------:R-:W-:Y:S01]  /*1d110*/  FSEL R22, R20, -0.37612664699554443359, P1 ;  /* 0xbec093ac14167808 */ /* 0x000fe20000800000 */
[----:B---3--:R-:W-:Y:S01]  /*1d120*/  FMUL R11, R16, R30 ;  /* 0x0000001e100b7220 */ /* 0x008fe20000400000 */
[----:B------:R-:W-:Y:S01]  /*1d130*/  FFMA R13, R12, R13, R23 ;  /* 0x0000000d0c0d7223 */ /* 0x000fe20000000017 */
[----:B------:R-:W-:Y:S02]  /*1d140*/  FSEL R30, R15, 0.12837915122509002686, P1 ;  /* 0x3e0375d30f1e7808 */ /* 0x000fe40000800000 */
[----:B------:R-:W-:Y:S01]  /*1d150*/  FFMA R10, R2, R10, R11 ;  /* 0x0000000a020a7223 */ /* 0x000fe2000000000b */
[----:B------:R-:W-:Y:S01]  /*1d160*/  FFMA R13, R12, R13, R22 ;  /* 0x0000000d0c0d7223 */ /* 0x000fe20000000016 */
[----:B------:R-:W-:Y:S02]  /*1d170*/  FSEL R11, -|R14|, R14, P1 ;  /* 0x0000000e0e0b7208 */ /* 0x000fe40000800300 */
[----:B------:R-:W-:Y:S01]  /*1d180*/  FMUL R24, R10, 0.70710676908493041992 ;  /* 0x3f3504f30a187820 */ /* 0x000fe20000400000 */
[----:B------:R-:W-:-:S03]  /*1d190*/  FFMA R30, R12, R13, R30 ;  /* 0x0000000d0c1e7223 */ /* 0x000fc6000000001e */
[----:B------:R-:W-:Y:S01]  /*1d1a0*/  FMUL R23, R24, R24 ;  /* 0x0000001818177220 */ /* 0x000fe20000400000 */
[----:B------:R-:W-:Y:S01]  /*1d1b0*/  FFMA R11, R30, R11, R11 ;  /* 0x0000000b1e0b7223 */ /* 0x000fe2000000000b */
[----:B------:R-:W-:Y:S01]  /*1d1c0*/  FSETP.GE.AND P4, PT, |R24|, 1.0029599666595458984, PT ;  /* 0x3f8060fe1800780b */ /* 0x000fe20003f86200 */
[----:B----4-:R-:W-:Y:S01]  /*1d1d0*/  FMUL R13, R16, R29 ;  /* 0x0000001d100d7220 */ /* 0x010fe20000400000 */
[--C-:B------:R-:W-:Y:S01]  /*1d1e0*/  HADD2.F32 R12, -RZ, R32.reuse.H0_H0 ;  /* 0x20000020ff0c7230 */ /* 0x100fe20000004100 */
[----:B------:R-:W1:Y:S01]  /*1d1f0*/  @P1 MUFU.EX2 R29, R11 ;  /* 0x0000000b001d1308 */ /* 0x000e620000000800 */
[----:B------:R-:W-:Y:S02]  /*1d200*/  FSEL R22, |R24|, R23, P4 ;  /* 0x0000001718167208 */ /* 0x000fe40002000200 */
[----:B------:R-:W-:Y:S02]  /*1d210*/  FSEL R23, R28, 8.4834944573231041431e-05, P4 ;  /* 0x38b1e96a1c177808 */ /* 0x000fe40002000000 */
[----:B------:R-:W-:Y:S01]  /*1d220*/  FSEL R31, -R27, -0.00082130916416645050049, P4 ;  /* 0xba574d201b1f7808 */ /* 0x000fe20002000100 */
[----:B------:R-:W-:Y:S01]  /*1d230*/  FFMA R12, R2, R12, R13 ;  /* 0x0000000c020c7223 */ /* 0x000fe2000000000d */
[----:B-----5:R-:W-:Y:S01]  /*1d240*/  FMUL R13, R16, R33 ;  /* 0x00000021100d7220 */ /* 0x020fe20000400000 */
[----:B------:R-:W-:Y:S01]  /*1d250*/  FSEL R33, R26, 0.0052134888246655464172, P4 ;  /* 0x3baad5ea1a217808 */ /* 0x000fe20002000000 */
[----:B------:R-:W-:-:S02]  /*1d260*/  HADD2.F32 R32, -RZ, R32.H1_H1 ;  /* 0x30000020ff207230 */ /* 0x000fc40000004100 */
[----:B------:R-:W-:Y:S01]  /*1d270*/  FFMA R23, R22, R23, R31 ;  /* 0x0000001716177223 */ /* 0x000fe2000000001f */
[----:B------:R-:W-:Y:S01]  /*1d280*/  FSEL R31, -R25, -0.026868773624300956726, P4 ;  /* 0xbcdc1be7191f7808 */ /* 0x000fe20002000100 */
[----:B------:R-:W-:Y:S02]  /*1d290*/  FMUL R30, R12, 0.70710676908493041992 ;  /* 0x3f3504f30c1e7820 */ /* 0x000fe40000400000 */
[----:B------:R-:W-:Y:S01]  /*1d2a0*/  FFMA R33, R22, R23, R33 ;  /* 0x0000001716217223 */ /* 0x000fe20000000021 */
[----:B------:R-:W-:Y:S01]  /*1d2b0*/  FFMA R13, R2, R32, R13 ;  /* 0x00000020020d7223 */ /* 0x000fe2000000000d */
[----:B------:R-:W-:Y:S02]  /*1d2c0*/  FSEL R32, R21, 0.11284004896879196167, P4 ;  /* 0x3de718af15207808 */ /* 0x000fe40002000000 */
[----:B------:R-:W-:Y:S01]  /*1d2d0*/  FFMA R31, R22, R33, R31 ;  /* 0x00000021161f7223 */ /* 0x000fe2000000001f */
[C---:B------:R-:W-:Y:S01]  /*1d2e0*/  FMUL R35, R30.reuse, R30 ;  /* 0x0000001e1e237220 */ /* 0x040fe20000400000 */
[----:B-1----:R-:W-:Y:S01]  /*1d2f0*/  @P1 FADD R29, -R29, 1 ;  /* 0x3f8000001d1d1421 */ /* 0x002fe20000000100 */
[----:B------:R-:W-:Y:S01]  /*1d300*/  FSETP.GE.AND P5, PT, |R30|, 1.0029599666595458984, PT ;  /* 0x3f8060fe1e00780b */ /* 0x000fe20003fa6200 */
[----:B------:R-:W-:Y:S01]  /*1d310*/  FFMA R33, R22, R31, R32 ;  /* 0x0000001f16217223 */ /* 0x000fe20000000020 */
[----:B------:R-:W-:-:S02]  /*1d320*/  FMUL R31, R13, 0.70710676908493041992 ;  /* 0x3f3504f30d1f7820 */ /* 0x000fc40000400000 */
[----:B------:R-:W-:Y:S02]  /*1d330*/  FSEL R23, |R30|, R35, P5 ;  /* 0x000000231e177208 */ /* 0x000fe40002800200 */
[----:B------:R-:W-:Y:S02]  /*1d340*/  FSEL R34, R28, 8.4834944573231041431e-05, P5 ;  /* 0x38b1e96a1c227808 */ /* 0x000fe40002800000 */
[----:B------:R-:W-:Y:S02]  /*1d350*/  FSEL R36, -R27, -0.00082130916416645050049, P5 ;  /* 0xba574d201b247808 */ /* 0x000fe40002800100 */
[----:B------:R-:W-:Y:S01]  /*1d360*/  @P1 LOP3.LUT R11, R29, 0x80000000, R14, 0xb8, !PT ;  /* 0x800000001d0b1812 */ /* 0x000fe200078eb80e */
[C---:B------:R-:W-:Y:S01]  /*1d370*/  FMUL R32, R31.reuse, R31 ;  /* 0x0000001f1f207220 */ /* 0x040fe20000400000 */
[----:B------:R-:W-:Y:S02]  /*1d380*/  FSEL R29, R20, -0.37612664699554443359, P4 ;  /* 0xbec093ac141d7808 */ /* 0x000fe40002000000 */
[----:B------:R-:W-:Y:S01]  /*1d390*/  FSETP.GE.AND P1, PT, |R31|, 1.0029599666595458984, PT ;  /* 0x3f8060fe1f00780b */ /* 0x000fe20003f26200 */
[----:B------:R-:W-:Y:S01]  /*1d3a0*/  FFMA R34, R23, R34, R36 ;  /* 0x0000002217227223 */ /* 0x000fe20000000024 */
[----:B------:R-:W-:Y:S01]  /*1d3b0*/  FSEL R14, R26, 0.0052134888246655464172, P5 ;  /* 0x3baad5ea1a0e7808 */ /* 0x000fe20002800000 */
[----:B------:R-:W-:Y:S01]  /*1d3c0*/  FFMA R33, R22, R33, R29 ;  /* 0x0000002116217223 */ /* 0x000fe2000000001d */
[----:B------:R-:W-:-:S02]  /*1d3d0*/  FSEL R29, |R31|, R32, P1 ;  /* 0x000000201f1d7208 */ /* 0x000fc40000800200 */
[----:B------:R-:W-:Y:S01]  /*1d3e0*/  FSEL R32, -R25, -0.026868773624300956726, P5 ;  /* 0xbcdc1be719207808 */ /* 0x000fe20002800100 */
[----:B------:R-:W-:Y:S01]  /*1d3f0*/  FFMA R14, R23, R34, R14 ;  /* 0x00000022170e7223 */ /* 0x000fe2000000000e */
[----:B------:R-:W-:Y:S02]  /*1d400*/  FSEL R35, R15, 0.12837915122509002686, P4 ;  /* 0x3e0375d30f237808 */ /* 0x000fe40002000000 */
[----:B------:R-:W-:Y:S02]  /*1d410*/  FSEL R36, R28, 8.4834944573231041431e-05, P1 ;  /* 0x38b1e96a1c247808 */ /* 0x000fe40000800000 */
[----:B------:R-:W-:Y:S01]  /*1d420*/  FSEL R38, -R27, -0.00082130916416645050049, P1 ;  /* 0xba574d201b267808 */ /* 0x000fe20000800100 */
[----:B------:R-:W-:Y:S01]  /*1d430*/  FFMA R14, R23, R14, R32 ;  /* 0x0000000e170e7223 */ /* 0x000fe20000000020 */
[----:B------:R-:W-:Y:S01]  /*1d440*/  FSEL R34, R21, 0.11284004896879196167, P5 ;  /* 0x3de718af15227808 */ /* 0x000fe20002800000 */
[----:B------:R-:W-:Y:S01]  /*1d450*/  FFMA R22, R22, R33, R35 ;  /* 0x0000002116167223 */ /* 0x000fe20000000023 */
[----:B------:R-:W-:Y:S01]  /*1d460*/  FSEL R37, -|R24|, R24, P4 ;  /* 0x0000001818257208 */ /* 0x000fe20002000300 */
[----:B------:R-:W-:Y:S01]  /*1d470*/  FFMA R38, R29, R36, R38 ;  /* 0x000000241d267223 */ /* 0x000fe20000000026 */
[----:B------:R-:W-:Y:S01]  /*1d480*/  FSEL R36, R20, -0.37612664699554443359, P5 ;  /* 0xbec093ac14247808 */ /* 0x000fe20002800000 */
[----:B------:R-:W-:-:S02]  /*1d490*/  FFMA R14, R23, R14, R34 ;  /* 0x0000000e170e7223 */ /* 0x000fc40000000022 */
[----:B------:R-:W-:Y:S01]  /*1d4a0*/  FFMA R22, R22, R37, R37 ;  /* 0x0000002516167223 */ /* 0x000fe20000000025 */
[----:B------:R-:W-:Y:S01]  /*1d4b0*/  FSEL R33, R15, 0.12837915122509002686, P5 ;  /* 0x3e0375d30f217808 */ /* 0x000fe20002800000 */
[----:B------:R-:W-:Y:S01]  /*1d4c0*/  FFMA R14, R23, R14, R36 ;  /* 0x0000000e170e7223 */ /* 0x000fe20000000024 */
[----:B------:R-:W-:Y:S01]  /*1d4d0*/  FSEL R34, R26, 0.0052134888246655464172, P1 ;  /* 0x3baad5ea1a227808 */ /* 0x000fe20000800000 */
[----:B------:R-:W1:Y:S01]  /*1d4e0*/  @P4 MUFU.EX2 R32, R22 ;  /* 0x0000001600204308 */ /* 0x000e620000000800 */
[----:B------:R-:W-:Y:S01]  /*1d4f0*/  FSEL R36, -R25, -0.026868773624300956726, P1 ;  /* 0xbcdc1be719247808 */ /* 0x000fe20000800100 */
[----:B------:R-:W-:Y:S01]  /*1d500*/  FFMA R14, R23, R14, R33 ;  /* 0x0000000e170e7223 */ /* 0x000fe20000000021 */
[----:B------:R-:W-:Y:S01]  /*1d510*/  FSEL R23, -|R30|, R30, P5 ;  /* 0x0000001e1e177208 */ /* 0x000fe20002800300 */
[----:B------:R-:W-:Y:S01]  /*1d520*/  FFMA R34, R29, R38, R34 ;  /* 0x000000261d227223 */ /* 0x000fe20000000022 */
[----:B------:R-:W-:-:S03]  /*1d530*/  F2FP.F16.E4M3.UNPACK_B R37, R3.H1 ;  /* 0x00000003ff25723e */ /* 0x000fc600030006ff */
[----:B------:R-:W-:Y:S01]  /*1d540*/  FFMA R36, R29, R34, R36 ;  /* 0x000000221d247223 */ /* 0x000fe20000000024 */
[----:B------:R-:W-:Y:S01]  /*1d550*/  FFMA R14, R14, R23, R23 ;  /* 0x000000170e0e7223 */ /* 0x000fe20000000017 */
[----:B------:R-:W-:Y:S02]  /*1d560*/  HADD2.F32 R34, -RZ, R37.H0_H0 ;  /* 0x20000025ff227230 */ /* 0x000fe40000004100 */
[----:B------:R-:W-:Y:S01]  /*1d570*/  FMUL R23, R16, R40 ;  /* 0x0000002810177220 */ /* 0x000fe20000400000 */
[----:B------:R-:W-:-:S03]  /*1d580*/  FSEL R38, R21, 0.11284004896879196167, P1 ;  /* 0x3de718af15267808 */ /* 0x000fc60000800000 */
[----:B------:R-:W-:Y:S02]  /*1d590*/  FFMA R23, R2, R34, R23 ;  /* 0x0000002202177223 */ /* 0x000fe40000000017 */
[----:B------:R-:W2:Y:S01]  /*1d5a0*/  @P5 MUFU.EX2 R34, R14 ;  /* 0x0000000e00225308 */ /* 0x000ea20000000800 */
[----:B-1----:R-:W-:Y:S01]  /*1d5b0*/  @P4 FADD R33, -R32, 1 ;  /* 0x3f80000020214421 */ /* 0x002fe20000000100 */
[----:B------:R-:W-:Y:S01]  /*1d5c0*/  FSEL R32, R20, -0.37612664699554443359, P1 ;  /* 0xbec093ac14207808 */ /* 0x000fe20000800000 */
[----:B------:R-:W-:Y:S01]  /*1d5d0*/  FFMA R36, R29, R36, R38 ;  /* 0x000000241d247223 */ /* 0x000fe20000000026 */
[----:B------:R-:W-:Y:S01]  /*1d5e0*/  FSEL R38, R15, 0.12837915122509002686, P1 ;  /* 0x3e0375d30f267808 */ /* 0x000fe20000800000 */
[----:B------:R-:W-:Y:S02]  /*1d5f0*/  FMUL R35, R23, 0.70710676908493041992 ;  /* 0x3f3504f317237820 */ /* 0x000fe40000400000 */
[----:B------:R-:W-:Y:S01]  /*1d600*/  FFMA R36, R29, R36, R32 ;  /* 0x000000241d247223 */ /* 0x000fe20000000020 */
[----:B------:R-:W-:Y:S01]  /*1d610*/  @P4 LOP3.LUT R22, R33, 0x80000000, R24, 0xb8, !PT ;  /* 0x8000000021164812 */ /* 0x000fe200078eb818 */
[----:B------:R-:W-:-:S02]  /*1d620*/  HADD2.F32 R24, -RZ, R37.H1_H1 ;  /* 0x30000025ff187230 */ /* 0x000fc40000004100 */
[----:B------:R-:W-:Y:S01]  /*1d630*/  FMUL R33, R16, R39 ;  /* 0x0000002710217220 */ /* 0x000fe20000400000 */
[----:B------:R-:W-:Y:S01]  /*1d640*/  FMUL R40, R35, R35 ;  /* 0x0000002323287220 */ /* 0x000fe20000400000 */
[----:B------:R-:W-:Y:S01]  /*1d650*/  FFMA R29, R29, R36, R38 ;  /* 0x000000241d1d7223 */ /* 0x000fe20000000026 */
[----:B------:R-:W-:Y:S02]  /*1d660*/  FSETP.GE.AND P4, PT, |R35|, 1.0029599666595458984, PT ;  /* 0x3f8060fe2300780b */ /* 0x000fe40003f86200 */
[----:B------:R-:W-:Y:S01]  /*1d670*/  FSEL R38, -|R31|, R31, P1 ;  /* 0x0000001f1f267208 */ /* 0x000fe20000800300 */
[----:B------:R-:W-:Y:S01]  /*1d680*/  FFMA R24, R2, R24, R33 ;  /* 0x0000001802187223 */ /* 0x000fe20000000021 */
[----:B------:R-:W-:Y:S01]  /*1d690*/  FSEL R32, |R35|, R40, P4 ;  /* 0x0000002823207208 */ /* 0x000fe20002000200 */
[----:B--2---:R-:W-:Y:S01]  /*1d6a0*/  @P5 FADD R33, -R34, 1 ;  /* 0x3f80000022215421 */ /* 0x004fe20000000100 */
[----:B------:R-:W-:Y:S01]  /*1d6b0*/  FSEL R37, R28, 8.4834944573231041431e-05, P4 ;  /* 0x38b1e96a1c257808 */ /* 0x000fe20002000000 */
[----:B------:R-:W-:Y:S01]  /*1d6c0*/  FFMA R29, R29, R38, R38 ;  /* 0x000000261d1d7223 */ /* 0x000fe20000000026 */
[----:B------:R-:W-:Y:S01]  /*1d6d0*/  FSEL R39, -R27, -0.00082130916416645050049, P4 ;  /* 0xba574d201b277808 */ /* 0x000fe20002000100 */
[----:B------:R-:W-:Y:S01]  /*1d6e0*/  FMUL R36, R24, 0.70710676908493041992 ;  /* 0x3f3504f318247820 */ /* 0x000fe20000400000 */
[----:B------:R-:W-:Y:S01]  /*1d6f0*/  @P5 LOP3.LUT R14, R33, 0x80000000, R30, 0xb8, !PT ;  /* 0x80000000210e5812 */ /* 0x000fe200078eb81e */
[----:B------:R-:W1:Y:S01]  /*1d700*/  @P1 MUFU.EX2 R38, R29 ;  /* 0x0000001d00261308 */ /* 0x000e620000000800 */
[----:B------:R-:W-:Y:S01]  /*1d710*/  F2FP.F16.E4M3.UNPACK_B R33, R4 ;  /* 0x00000004ff21723e */ /* 0x000fe200020006ff */
[----:B------:R-:W-:Y:S01]  /*1d720*/  FFMA R37, R32, R37, R39 ;  /* 0x0000002520257223 */ /* 0x000fe20000000027 */
[----:B------:R-:W-:Y:S01]  /*1d730*/  FSEL R39, R26, 0.0052134888246655464172, P4 ;  /* 0x3baad5ea1a277808 */ /* 0x000fe20002000000 */
[C---:B------:R-:W-:Y:S01]  /*1d740*/  FMUL R41, R36.reuse, R36 ;  /* 0x0000002424297220 */ /* 0x040fe20000400000 */
[----:B------:R-:W-:Y:S01]  /*1d750*/  FSETP.GE.AND P5, PT, |R36|, 1.0029599666595458984, PT ;  /* 0x3f8060fe2400780b */ /* 0x000fe20003fa6200 */
[----:B------:R-:W-:-:S02]  /*1d760*/  HADD2.F32 R30, -RZ, R33.H0_H0 ;  /* 0x20000021ff1e7230 */ /* 0x000fc40000004100 */
[----:B------:R-:W-:Y:S01]  /*1d770*/  FFMA R39, R32, R37, R39 ;  /* 0x0000002520277223 */ /* 0x000fe20000000027 */
[----:B------:R-:W-:Y:S01]  /*1d780*/  FSEL R34, |R36|, R41, P5 ;  /* 0x0000002924227208 */ /* 0x000fe20002800200 */
[----:B------:R-:W-:Y:S01]  /*1d790*/  FMUL R37, R16, R42 ;  /* 0x0000002a10257220 */ /* 0x000fe20000400000 */
[----:B------:R-:W-:Y:S02]  /*1d7a0*/  FSEL R41, -R25, -0.026868773624300956726, P4 ;  /* 0xbcdc1be719297808 */ /* 0x000fe40002000100 */
[----:B------:R-:W-:Y:S01]  /*1d7b0*/  FSEL R43, R28, 8.4834944573231041431e-05, P5 ;  /* 0x38b1e96a1c2b7808 */ /* 0x000fe20002800000 */
[----:B------:R-:W-:Y:S01]  /*1d7c0*/  FFMA R30, R2, R30, R37 ;  /* 0x0000001e021e7223 */ /* 0x000fe20000000025 */
[----:B------:R-:W-:Y:S01]  /*1d7d0*/  FSEL R45, -R27, -0.00082130916416645050049, P5 ;  /* 0xba574d201b2d7808 */ /* 0x000fe20002800100 */
[----:B------:R-:W-:Y:S01]  /*1d7e0*/  FFMA R39, R32, R39, R41 ;  /* 0x0000002720277223 */ /* 0x000fe20000000029 */
[----:B------:R-:W-:Y:S02]  /*1d7f0*/  FSEL R37, R21, 0.11284004896879196167, P4 ;  /* 0x3de718af15257808 */ /* 0x000fe40002000000 */
[----:B------:R-:W-:Y:S01]  /*1d800*/  FSEL R47, R26, 0.0052134888246655464172, P5 ;  /* 0x3baad5ea1a2f7808 */ /* 0x000fe20002800000 */
[----:B------:R-:W-:Y:S01]  /*1d810*/  FFMA R43, R34, R43, R45 ;  /* 0x0000002b222b7223 */ /* 0x000fe2000000002d */
[----:B------:R-:W-:Y:S01]  /*1d820*/  FSEL R40, R20, -0.37612664699554443359, P4 ;  /* 0xbec093ac14287808 */ /* 0x000fe20002000000 */
[----:B------:R-:W-:Y:S01]  /*1d830*/  FFMA R37, R32, R39, R37 ;  /* 0x0000002720257223 */ /* 0x000fe20000000025 */
[----:B-1----:R-:W-:Y:S01]  /*1d840*/  @P1 FADD R38, -R38, 1 ;  /* 0x3f80000026261421 */ /* 0x002fe20000000100 */
[----:B------:R-:W-:Y:S01]  /*1d850*/  FSEL R41, -R25, -0.026868773624300956726, P5 ;  /* 0xbcdc1be719297808 */ /* 0x000fe20002800100 */
[----:B------:R-:W-:Y:S01]  /*1d860*/  FFMA R43, R34, R43, R47 ;  /* 0x0000002b222b7223 */ /* 0x000fe2000000002f */
[----:B------:R-:W-:Y:S01]  /*1d870*/  FFMA R39, R32, R37, R40 ;  /* 0x0000002520277223 */ /* 0x000fe20000000028 */
[----:B------:R-:W-:Y:S01]  /*1d880*/  FMUL R37, R30, 0.70710676908493041992 ;  /* 0x3f3504f31e257820 */ /* 0x000fe20000400000 */
[----:B------:R-:W-:Y:S01]  /*1d890*/  @P1 LOP3.LUT R29, R38, 0x80000000, R31, 0xb8, !PT ;  /* 0x80000000261d1812 */ /* 0x000fe200078eb81f */
[----:B------:R-:W-:Y:S01]  /*1d8a0*/  FFMA R41, R34, R43, R41 ;  /* 0x0000002b22297223 */ /* 0x000fe20000000029 */
[----:B------:R-:W-:Y:S01]  /*1d8b0*/  FSEL R31, R15, 0.12837915122509002686, P4 ;  /* 0x3e0375d30f1f7808 */ /* 0x000fe20002000000 */
[----:B------:R-:W-:Y:S01]  /*1d8c0*/  FMUL R38, R37, R37 ;  /* 0x0000002525267220 */ /* 0x000fe20000400000 */
[----:B------:R-:W-:-:S02]  /*1d8d0*/  FSEL R43, R21, 0.11284004896879196167, P5 ;  /* 0x3de718af152b7808 */ /* 0x000fc40002800000 */
[C---:B------:R-:W-:Y:S01]  /*1d8e0*/  FSETP.GE.AND P1, PT, |R37|.reuse, 1.0029599666595458984, PT ;  /* 0x3f8060fe2500780b */ /* 0x040fe20003f26200 */
[----:B------:R-:W-:Y:S01]  /*1d8f0*/  FFMA R31, R32, R39, R31 ;  /* 0x00000027201f7223 */ /* 0x000fe2000000001f */
[----:B------:R-:W-:Y:S01]  /*1d900*/  FSEL R39, R20, -0.37612664699554443359, P5 ;  /* 0xbec093ac14277808 */ /* 0x000fe20002800000 */
[----:B------:R-:W-:Y:S01]  /*1d910*/  FFMA R41, R34, R41, R43 ;  /* 0x0000002922297223 */ /* 0x000fe2000000002b */
[----:B------:R-:W-:Y:S02]  /*1d920*/  FSEL R38, |R37|, R38, P1 ;  /* 0x0000002625267208 */ /* 0x000fe40000800200 */
[----:B------:R-:W-:Y:S02]  /*1d930*/  FSEL R45, R28, 8.4834944573231041431e-05, P1 ;  /* 0x38b1e96a1c2d7808 */ /* 0x000fe40000800000 */
[----:B------:R-:W-:Y:S02]  /*1d940*/  FSEL R47, -R27, -0.00082130916416645050049, P1 ;  /* 0xba574d201b2f7808 */ /* 0x000fe40000800100 */
[----:B------:R-:W-:Y:S01]  /*1d950*/  FSEL R32, -|R35|, R35, P4 ;  /* 0x0000002323207208 */ /* 0x000fe20002000300 */
[----:B------:R-:W-:Y:S01]  /*1d960*/  FFMA R39, R34, R41, R39 ;  /* 0x0000002922277223 */ /* 0x000fe20000000027 */
[----:B------:R-:W-:Y:S01]  /*1d970*/  FSEL R43, R15, 0.12837915122509002686, P5 ;  /* 0x3e0375d30f2b7808 */ /* 0x000fe20002800000 */
[----:B------:R-:W-:Y:S01]  /*1d980*/  FFMA R45, R38, R45, R47 ;  /* 0x0000002d262d7223 */ /* 0x000fe2000000002f */
[----:B------:R-:W-:Y:S01]  /*1d990*/  FSEL R41, R26, 0.0052134888246655464172, P1 ;  /* 0x3baad5ea1a297808 */ /* 0x000fe20000800000 */
[----:B------:R-:W-:Y:S01]  /*1d9a0*/  FFMA R31, R31, R32, R32 ;  /* 0x000000201f1f7223 */ /* 0x000fe20000000020 */
[----:B------:R-:W-:Y:S01]  /*1d9b0*/  FSEL R32, -|R36|, R36, P5 ;  /* 0x0000002424207208 */ /* 0x000fe20002800300 */
[----:B------:R-:W-:Y:S01]  /*1d9c0*/  FFMA R39, R34, R39, R43 ;  /* 0x0000002722277223 */ /* 0x000fe2000000002b */
[----:B------:R-:W-:Y:S01]  /*1d9d0*/  FSEL R40, -R25, -0.026868773624300956726, P1 ;  /* 0xbcdc1be719287808 */ /* 0x000fe20000800100 */
[----:B------:R-:W-:-:S02]  /*1d9e0*/  FFMA R41, R38, R45, R41 ;  /* 0x0000002d26297223 */ /* 0x000fc40000000029 */
[----:B------:R-:W-:Y:S02]  /*1d9f0*/  FFMA R32, R39, R32, R32 ;  /* 0x0000002027207223 */ /* 0x000fe40000000020 */
[----:B------:R-:W-:Y:S01]  /*1da00*/  FFMA R39, R38, R41, R40 ;  /* 0x0000002926277223 */ /* 0x000fe20000000028 */
[----:B------:R-:W-:Y:S02]  /*1da10*/  FSEL R40, R21, 0.11284004896879196167, P1 ;  /* 0x3de718af15287808 */ /* 0x000fe40000800000 */
[----:B------:R-:W-:-:S03]  /*1da20*/  FSEL R43, R20, -0.37612664699554443359, P1 ;  /* 0xbec093ac142b7808 */ /* 0x000fc60000800000 */
[----:B------:R-:W-:-:S04]  /*1da30*/  FFMA R39, R38, R39, R40 ;  /* 0x0000002726277223 */ /* 0x000fc80000000028 */
[----:B------:R-:W-:Y:S01]  /*1da40*/  FFMA R43, R38, R39, R43 ;  /* 0x00000027262b7223 */ /* 0x000fe2000000002b */
[----:B------:R-:W-:Y:S02]  /*1da50*/  FMUL R39, R16, R48 ;  /* 0x0000003010277220 */ /* 0x000fe40000400000 */
[----:B------:R-:W2:Y:S01]  /*1da60*/  LDL.LU R48, [R1+0x350] ;  /* 0x0003500001307983 */ /* 0x000ea20000300800 */
[----:B------:R-:W1:Y:S08]  /*1da70*/  @P5 MUFU.EX2 R41, R32 ;  /* 0x0000002000295308 */ /* 0x000e700000000800 */
[----:B------:R-:W3:Y:S01]  /*1da80*/  @P4 MUFU.EX2 R34, R31 ;  /* 0x0000001f00224308 */ /* 0x000ee20000000800 */
[----:B------:R-:W-:Y:S01]  /*1da90*/  F2FP.F16.E4M3.UNPACK_B R40, R4.H1 ;  /* 0x00000004ff28723e */ /* 0x000fe200030006ff */
[----:B------:R-:W-:-:S02]  /*1daa0*/  HADD2.F32 R42, -RZ, R33.H1_H1 ;  /* 0x30000021ff2a7230 */ /* 0x000fc40000004100 */
[----:B------:R-:W-:Y:S01]  /*1dab0*/  FMUL R33, R16, R44 ;  /* 0x0000002c10217220 */ /* 0x000fe20000400000 */
[----:B------:R-:W-:Y:S01]  /*1dac0*/  FSEL R45, R15, 0.12837915122509002686, P1 ;  /* 0x3e0375d30f2d7808 */ /* 0x000fe20000800000 */
[----:B------:R-:W4:Y:S01]  /*1dad0*/  LDL.LU R50, [R1+0x354] ;  /* 0x0003540001327983 */ /* 0x000f220000300800 */
[----:B------:R-:W-:Y:S02]  /*1dae0*/  HADD2.F32 R44, -RZ, R40.H0_H0 ;  /* 0x20000028ff2c7230 */ /* 0x000fe40000004100 */
[----:B------:R-:W-:Y:S01]  /*1daf0*/  FFMA R33, R2, R42, R33 ;  /* 0x0000002a02217223 */ /* 0x000fe20000000021 */
[----:B-1----:R-:W-:Y:S01]  /*1db00*/  @P5 FADD R41, -R41, 1 ;  /* 0x3f80000029295421 */ /* 0x002fe20000000100 */
[----:B------:R-:W-:-:S04]  /*1db10*/  FFMA R43, R38, R43, R45 ;  /* 0x0000002b262b7223 */ /* 0x000fc8000000002d */
[----:B------:R-:W-:Y:S01]  /*1db20*/  @P5 LOP3.LUT R32, R41, 0x80000000, R36, 0xb8, !PT ;  /* 0x8000000029205812 */ /* 0x000fe200078eb824 */
[----:B---3--:R-:W-:Y:S01]  /*1db30*/  @P4 FADD R42, -R34, 1 ;  /* 0x3f800000222a4421 */ /* 0x008fe20000000100 */
[----:B------:R-:W-:Y:S01]  /*1db40*/  FFMA R34, R2, R44, R39 ;  /* 0x0000002c02227223 */ /* 0x000fe20000000027 */
[----:B------:R-:W-:Y:S01]  /*1db50*/  FMUL R39, R33, 0.70710676908493041992 ;  /* 0x3f3504f321277820 */ /* 0x000fe20000400000 */
[----:B------:R-:W-:Y:S02]  /*1db60*/  FSEL R36, -|R37|, R37, P1 ;  /* 0x0000002525247208 */ /* 0x000fe40000800300 */
[----:B------:R-:W-:Y:S01]  /*1db70*/  FMUL R41, R34, 0.70710676908493041992 ;  /* 0x3f3504f322297820 */ /* 0x000fe20000400000 */
[----:B------:R-:W-:Y:S01]  /*1db80*/  @P4 LOP3.LUT R31, R42, 0x80000000, R35, 0xb8, !PT ;  /* 0x800000002a1f4812 */ /* 0x000fe200078eb823 */
[C---:B------:R-:W-:Y:S01]  /*1db90*/  FMUL R42, R39.reuse, R39 ;  /* 0x00000027272a7220 */ /* 0x040fe20000400000 */
[----:B------:R-:W-:Y:S01]  /*1dba0*/  FSETP.GE.AND P5, PT, |R39|, 1.0029599666595458984, PT ;  /* 0x3f8060fe2700780b */ /* 0x000fe20003fa6200 */
[----:B------:R-:W-:Y:S01]  /*1dbb0*/  FMUL R38, R41, R41 ;  /* 0x0000002929267220 */ /* 0x000fe20000400000 */
[----:B------:R-:W-:Y:S01]  /*1dbc0*/  FFMA R35, R43, R36, R36 ;  /* 0x000000242b237223 */ /* 0x000fe20000000024 */
[----:B------:R-:W-:-:S02]  /*1dbd0*/  FSETP.GE.AND P4, PT, |R41|, 1.0029599666595458984, PT ;  /* 0x3f8060fe2900780b */ /* 0x000fc40003f86200 */
[----:B------:R-:W-:Y:S01]  /*1dbe0*/  FSEL R42, |R39|, R42, P5 ;  /* 0x0000002a272a7208 */ /* 0x000fe20002800200 */
[----:B------:R-:W1:Y:S01]  /*1dbf0*/  @P1 MUFU.EX2 R44, R35 ;  /* 0x00000023002c1308 */ /* 0x000e620000000800 */
[C---:B------:R-:W-:Y:S02]  /*1dc00*/  FSEL R43, R28.reuse, 8.4834944573231041431e-05, P5 ;  /* 0x38b1e96a1c2b7808 */ /* 0x040fe40002800000 */
[----:B------:R-:W-:Y:S02]  /*1dc10*/  FSEL R45, -R27, -0.00082130916416645050049, P5 ;  /* 0xba574d201b2d7808 */ /* 0x000fe40002800100 */
[----:B------:R-:W-:Y:S02]  /*1dc20*/  FSEL R38, |R41|, R38, P4 ;  /* 0x0000002629267208 */ /* 0x000fe40002000200 */
[----:B------:R-:W-:Y:S02]  /*1dc30*/  FSEL R47, R28, 8.4834944573231041431e-05, P4 ;  /* 0x38b1e96a1c2f7808 */ /* 0x000fe40002000000 */
[----:B------:R-:W-:Y:S01]  /*1dc40*/  FSEL R49, -R27, -0.00082130916416645050049, P4 ;  /* 0xba574d201b317808 */ /* 0x000fe20002000100 */
[----:B------:R-:W-:Y:S01]  /*1dc50*/  FFMA R45, R42, R43, R45 ;  /* 0x0000002b2a2d7223 */ /* 0x000fe2000000002d */
[----:B------:R-:W-:-:S02]  /*1dc60*/  HADD2.F32 R36, -RZ, R40.H1_H1 ;  /* 0x30000028ff247230 */ /* 0x000fc40000004100 */
[----:B------:R-:W-:Y:S01]  /*1dc70*/  FMUL R43, R16, R46 ;  /* 0x0000002e102b7220 */ /* 0x000fe20000400000 */
[----:B------:R-:W-:Y:S01]  /*1dc80*/  FFMA R49, R38, R47, R49 ;  /* 0x0000002f26317223 */ /* 0x000fe20000000031 */
[----:B------:R-:W-:Y:S02]  /*1dc90*/  FSEL R47, R26, 0.0052134888246655464172, P5 ;  /* 0x3baad5ea1a2f7808 */ /* 0x000fe40002800000 */
[----:B------:R-:W-:Y:S01]  /*1dca0*/  FFMA R36, R2, R36, R43 ;  /* 0x0000002402247223 */ /* 0x000fe2000000002b */
[----:B------:R-:W-:Y:S02]  /*1dcb0*/  FSEL R51, R26, 0.0052134888246655464172, P4 ;  /* 0x3baad5ea1a337808 */ /* 0x000fe40002000000 */
[C---:B------:R-:W-:Y:S01]  /*1dcc0*/  FSEL R43, -R25.reuse, -0.026868773624300956726, P5 ;  /* 0xbcdc1be7192b7808 */ /* 0x040fe20002800100 */
[----:B------:R-:W-:Y:S01]  /*1dcd0*/  FFMA R45, R42, R45, R47 ;  /* 0x0000002d2a2d7223 */ /* 0x000fe2000000002f */
[----:B------:R-:W-:Y:S01]  /*1dce0*/  FSEL R47, -R25, -0.026868773624300956726, P4 ;  /* 0xbcdc1be7192f7808 */ /* 0x000fe20002000100 */
[----:B------:R-:W-:Y:S01]  /*1dcf0*/  FFMA R49, R38, R49, R51 ;  /* 0x0000003126317223 */ /* 0x000fe20000000033 */
[----:B------:R-:W-:Y:S01]  /*1dd00*/  FSEL R40, R21, 0.11284004896879196167, P5 ;  /* 0x3de718af15287808 */ /* 0x000fe20002800000 */
[----:B------:R-:W-:Y:S01]  /*1dd10*/  FFMA R43, R42, R45, R43 ;  /* 0x0000002d2a2b7223 */ /* 0x000fe2000000002b */
[----:B-1----:R-:W-:Y:S01]  /*1dd20*/  @P1 FADD R44, -R44, 1 ;  /* 0x3f8000002c2c1421 */ /* 0x002fe20000000100 */
[----:B------:R-:W-:Y:S01]  /*1dd30*/  FFMA R49, R38, R49, R47 ;  /* 0x0000003126317223 */ /* 0x000fe2000000002f */
[----:B------:R-:W-:Y:S01]  /*1dd40*/  FSEL R47, R20, -0.37612664699554443359, P5 ;  /* 0xbec093ac142f7808 */ /* 0x000fe20002800000 */
[----:B------:R-:W-:Y:S01]  /*1dd50*/  FFMA R45, R42, R43, R40 ;  /* 0x0000002b2a2d7223 */ /* 0x000fe20000000028 */
[----:B------:R-:W-:Y:S01]  /*1dd60*/  FMUL R43, R36, 0.70710676908493041992 ;  /* 0x3f3504f3242b7820 */ /* 0x000fe20000400000 */
[----:B------:R-:W-:-:S02]  /*1dd70*/  @P1 LOP3.LUT R35, R44, 0x80000000, R37, 0xb8, !PT ;  /* 0x800000002c231812 */ /* 0x000fc400078eb825 */
[----:B------:R-:W-:Y:S01]  /*1dd80*/  FSEL R37, R15, 0.12837915122509002686, P5 ;  /* 0x3e0375d30f257808 */ /* 0x000fe20002800000 */
[C---:B------:R-:W-:Y:S01]  /*1dd90*/  FFMA R45, R42.reuse, R45, R47 ;  /* 0x0000002d2a2d7223 */ /* 0x040fe2000000002f */
[----:B------:R-:W-:Y:S01]  /*1dda0*/  FSEL R51, R21, 0.11284004896879196167, P4 ;  /* 0x3de718af15337808 */ /* 0x000fe20002000000 */
[C---:B------:R-:W-:Y:S01]  /*1ddb0*/  FMUL R40, R43.reuse, R43 ;  /* 0x0000002b2b287220 */ /* 0x040fe20000400000 */
[C---:B------:R-:W-:Y:S01]  /*1ddc0*/  FSETP.GE.AND P1, PT, |R43|.reuse, 1.0029599666595458984, PT ;  /* 0x3f8060fe2b00780b */ /* 0x040fe20003f26200 */
[----:B------:R-:W-:Y:S01]  /*1ddd0*/  FFMA R37, R42, R45, R37 ;  /* 0x0000002d2a257223 */ /* 0x000fe20000000025 */
[----:B------:R-:W-:Y:S01]  /*1dde0*/  FSEL R45, R20, -0.37612664699554443359, P4 ;  /* 0xbec093ac142d7808 */ /* 0x000fe20002000000 */
[----:B------:R-:W-:Y:S01]  /*1ddf0*/  FFMA R49, R38, R49, R51 ;  /* 0x0000003126317223 */ /* 0x000fe20000000033 */
[----:B------:R-:W-:Y:S02]  /*1de00*/  FSEL R40, |R43|, R40, P1 ;  /* 0x000000282b287208 */ /* 0x000fe40000800200 */
[----:B------:R-:W-:-:S02]  /*1de10*/  FSEL R51, R28, 8.4834944573231041431e-05, P1 ;  /* 0x38b1e96a1c337808 */ /* 0x000fc40000800000 */
[----:B------:R-:W-:Y:S01]  /*1de20*/  FSEL R53, -R27, -0.00082130916416645050049, P1 ;  /* 0xba574d201b357808 */ /* 0x000fe20000800100 */
[----:B------:R-:W-:Y:S01]  /*1de30*/  FFMA R45, R38, R49, R45 ;  /* 0x00000031262d7223 */ /* 0x000fe2000000002d */
[----:B------:R-:W-:-:S03]  /*1de40*/  FSEL R49, R26, 0.0052134888246655464172, P1 ;  /* 0x3baad5ea1a317808 */ /* 0x000fc60000800000 */
[----:B------:R-:W-:-:S04]  /*1de50*/  FFMA R51, R40, R51, R53 ;  /* 0x0000003328337223 */ /* 0x000fc80000000035 */
[----:B------:R-:W-:Y:S02]  /*1de60*/  FFMA R49, R40, R51, R49 ;  /* 0x0000003328317223 */ /* 0x000fe40000000031 */
[----:B------:R-:W3:Y:S04]  /*1de70*/  LDL.LU R51, [R1+0x358] ;  /* 0x0003580001337983 */ /* 0x000ee80000300800 */
[----:B------:R-:W5:Y:S04]  /*1de80*/  LDL.LU R53, [R1+0x35c] ;  /* 0x00035c0001357983 */ /* 0x000f680000300800 */
[----:B------:R-:W5:Y:S04]  /*1de90*/  LDL.LU R55, [R1+0x320] ;  /* 0x0003200001377983 */ /* 0x000f680000300800 */
[----:B------:R-:W5:Y:S01]  /*1dea0*/  LDL.LU R57, [R1+0x324] ;  /* 0x0003240001397983 */ /* 0x000f620000300800 */
[----:B------:R-:W-:-:S05]  /*1deb0*/  FSEL R42, -|R39|, R39, P5 ;  /* 0x00000027272a7208 */ /* 0x000fca0002800300 */
[----:B------:R-:W-:Y:S01]  /*1dec0*/  FFMA R37, R37, R42, R42 ;  /* 0x0000002a25257223 */ /* 0x000fe2000000002a */
[----:B------:R-:W-:-:S03]  /*1ded0*/  FSEL R47, R15, 0.12837915122509002686, P4 ;  /* 0x3e0375d30f2f7808 */ /* 0x000fc60002000000 */
[----:B------:R-:W1:Y:S02]  /*1dee0*/  @P5 MUFU.EX2 R46, R37 ;  /* 0x00000025002e5308 */ /* 0x000e640000000800 */
[----:B------:R-:W-:Y:S01]  /*1def0*/  FFMA R44, R38, R45, R47 ;  /* 0x0000002d262c7223 */ /* 0x000fe2000000002f */
[----:B------:R-:W-:Y:S02]  /*1df00*/  FSEL R38, -R25, -0.026868773624300956726, P1 ;  /* 0xbcdc1be719267808 */ /* 0x000fe40000800100 */
[----:B------:R-:W-:Y:S02]  /*1df10*/  F2FP.F16.E4M3.UNPACK_B R42, R5 ;  /* 0x00000005ff2a723e */ /* 0x000fe400020006ff */
[----:B------:R-:W-:Y:S01]  /*1df20*/  FSEL R47, R21, 0.11284004896879196167, P1 ;  /* 0x3de718af152f7808 */ /* 0x000fe20000800000 */
[----:B------:R-:W-:Y:S02]  /*1df30*/  FFMA R49, R40, R49, R38 ;  /* 0x0000003128317223 */ /* 0x000fe40000000026 */
[----:B------:R-:W-:-:S02]  /*1df40*/  HADD2.F32 R38, -RZ, R42.H0_H0 ;  /* 0x2000002aff267230 */ /* 0x000fc40000004100 */
[----:B------:R-:W-:Y:S01]  /*1df50*/  FFMA R47, R40, R49, R47 ;  /* 0x00000031282f7223 */ /* 0x000fe2000000002f */
[----:B------:R-:W-:Y:S01]  /*1df60*/  FSEL R49, R20, -0.37612664699554443359, P1 ;  /* 0xbec093ac14317808 */ /* 0x000fe20000800000 */
[----:B-1----:R-:W-:-:S04]  /*1df70*/  @P5 FADD R46, -R46, 1 ;  /* 0x3f8000002e2e5421 */ /* 0x002fc80000000100 */
[----:B------:R-:W-:Y:S01]  /*1df80*/  FFMA R47, R40, R47, R49 ;  /* 0x0000002f282f7223 */ /* 0x000fe20000000031 */
[----:B------:R-:W-:Y:S02]  /*1df90*/  @P5 LOP3.LUT R37, R46, 0x80000000, R39, 0xb8, !PT ;  /* 0x800000002e255812 */ /* 0x000fe400078eb827 */
[----:B------:R-:W-:-:S05]  /*1dfa0*/  FSEL R39, R15, 0.12837915122509002686, P1 ;  /* 0x3e0375d30f277808 */ /* 0x000fca0000800000 */
[----:B------:R-:W-:Y:S01]  /*1dfb0*/  FFMA R46, R40, R47, R39 ;  /* 0x0000002f282e7223 */ /* 0x000fe20000000027 */
[----:B------:R-:W-:-:S05]  /*1dfc0*/  FSEL R39, -|R41|, R41, P4 ;  /* 0x0000002929277208 */ /* 0x000fca0002000300 */
[----:B------:R-:W-:-:S04]  /*1dfd0*/  FFMA R39, R44, R39, R39 ;  /* 0x000000272c277223 */ /* 0x000fc80000000027 */
[----:B------:R-:W1:Y:S02]  /*1dfe0*/  @P4 MUFU.EX2 R44, R39 ;  /* 0x00000027002c4308 */ /* 0x000e640000000800 */
[----:B-1----:R-:W-:-:S05]  /*1dff0*/  @P4 FADD R44, -R44, 1 ;  /* 0x3f8000002c2c4421 */ /* 0x002fca0000000100 */
[----:B------:R-:W-:Y:S01]  /*1e000*/  @P4 LOP3.LUT R39, R44, 0x80000000, R41, 0xb8, !PT ;  /* 0x800000002c274812 */ /* 0x000fe200078eb829 */
        /* <DEDUP_REMOVED lines=13> */
[----:B------:R-:W-:Y:S02]  /*1e0e0*/  HADD2.F32 R40, -RZ, R42.H1_H1 ;  /* 0x3000002aff287230 */ /* 0x000fe40000004100 */
[----:B----4-:R-:W-:Y:S01]  /*1e0f0*/  FMUL R49, R16, R50 ;  /* 0x0000003210317220 */ /* 0x010fe20000400000 */
[----:B------:R-:W-:-:S03]  /*1e100*/  FSEL R42, R21, 0.11284004896879196167, P5 ;  /* 0x3de718af152a7808 */ /* 0x000fc60002800000 */
[----:B------:R-:W-:Y:S02]  /*1e110*/  FFMA R40, R2, R40, R49 ;  /* 0x0000002802287223 */ /* 0x000fe40000000031 */
[----:B------:R-:W-:Y:S01]  /*1e120*/  FFMA R42, R47, R48, R42 ;  /* 0x000000302f2a7223 */ /* 0x000fe2000000002a */
[----:B------:R-:W-:Y:S01]  /*1e130*/  FSEL R48, R20, -0.37612664699554443359, P5 ;  /* 0xbec093ac14307808 */ /* 0x000fe20002800000 */
[----:B------:R-:W-:Y:S01]  /*1e140*/  FMUL R50, R40, 0.70710676908493041992 ;  /* 0x3f3504f328327820 */ /* 0x000fe20000400000 */
[----:B------:R-:W-:-:S03]  /*1e150*/  FSEL R44, R15, 0.12837915122509002686, P5 ;  /* 0x3e0375d30f2c7808 */ /* 0x000fc60002800000 */
[C---:B------:R-:W-:Y:S01]  /*1e160*/  FFMA R42, R47.reuse, R42, R48 ;  /* 0x0000002a2f2a7223 */ /* 0x040fe20000000030 */
[C---:B------:R-:W-:Y:S01]  /*1e170*/  FMUL R41, R50.reuse, R50 ;  /* 0x0000003232297220 */ /* 0x040fe20000400000 */
[C---:B------:R-:W-:Y:S02]  /*1e180*/  FSETP.GE.AND P4, PT, |R50|.reuse, 1.0029599666595458984, PT ;  /* 0x3f8060fe3200780b */ /* 0x040fe40003f86200 */
[----:B------:R-:W-:Y:S02]  /*1e190*/  FFMA R44, R47, R42, R44 ;  /* 0x0000002a2f2c7223 */ /* 0x000fe4000000002c */
[----:B------:R-:W-:Y:S02]  /*1e1a0*/  FSEL R42, |R50|, R41, P4 ;  /* 0x00000029322a7208 */ /* 0x000fe40002000200 */
[----:B------:R-:W-:Y:S02]  /*1e1b0*/  FSEL R41, R28, 8.4834944573231041431e-05, P4 ;  /* 0x38b1e96a1c297808 */ /* 0x000fe40002000000 */
[----:B------:R-:W-:-:S02]  /*1e1c0*/  FSEL R47, -R27, -0.00082130916416645050049, P4 ;  /* 0xba574d201b2f7808 */ /* 0x000fc40002000100 */
[----:B------:R-:W-:-:S03]  /*1e1d0*/  FSEL R48, R26, 0.0052134888246655464172, P4 ;  /* 0x3baad5ea1a307808 */ /* 0x000fc60002000000 */
[----:B------:R-:W-:Y:S01]  /*1e1e0*/  FFMA R41, R42, R41, R47 ;  /* 0x000000292a297223 */ /* 0x000fe2000000002f */
[----:B------:R-:W-:-:S03]  /*1e1f0*/  FSEL R52, -R25, -0.026868773624300956726, P4 ;  /* 0xbcdc1be719347808 */ /* 0x000fc60002000100 */
[C---:B------:R-:W-:Y:S01]  /*1e200*/  FFMA R47, R42.reuse, R41, R48 ;  /* 0x000000292a2f7223 */ /* 0x040fe20000000030 */
[----:B------:R-:W-:Y:S02]  /*1e210*/  FSEL R41, -|R43|, R43, P1 ;  /* 0x0000002b2b297208 */ /* 0x000fe40000800300 */
[----:B------:R-:W-:Y:S01]  /*1e220*/  FSEL R49, R21, 0.11284004896879196167, P4 ;  /* 0x3de718af15317808 */ /* 0x000fe20002000000 */
[----:B------:R-:W-:Y:S02]  /*1e230*/  FFMA R47, R42, R47, R52 ;  /* 0x0000002f2a2f7223 */ /* 0x000fe40000000034 */
[----:B------:R-:W-:Y:S01]  /*1e240*/  FFMA R41, R46, R41, R41 ;  /* 0x000000292e297223 */ /* 0x000fe20000000029 */
[----:B------:R-:W-:Y:S01]  /*1e250*/  FSEL R46, R20, -0.37612664699554443359, P4 ;  /* 0xbec093ac142e7808 */ /* 0x000fe20002000000 */
[C---:B------:R-:W-:Y:S02]  /*1e260*/  FFMA R47, R42.reuse, R47, R49 ;  /* 0x0000002f2a2f7223 */ /* 0x040fe40000000031 */
[----:B------:R-:W1:Y:S02]  /*1e270*/  @P1 MUFU.EX2 R49, R41 ;  /* 0x0000002900311308 */ /* 0x000e640000000800 */
[----:B------:R-:W-:Y:S01]  /*1e280*/  FFMA R47, R42, R47, R46 ;  /* 0x0000002f2a2f7223 */ /* 0x000fe2000000002e */
[----:B------:R-:W-:-:S02]  /*1e290*/  FSEL R46, R15, 0.12837915122509002686, P4 ;  /* 0x3e0375d30f2e7808 */ /* 0x000fc40002000000 */
[----:B------:R-:W-:-:S03]  /*1e2a0*/  F2FP.F16.E4M3.UNPACK_B R48, R5.H1 ;  /* 0x00000005ff30723e */ /* 0x000fc600030006ff */
[----:B------:R-:W-:Y:S02]  /*1e2b0*/  FFMA R46, R42, R47, R46 ;  /* 0x0000002f2a2e7223 */ /* 0x000fe4000000002e */
[----:B------:R-:W-:Y:S02]  /*1e2c0*/  HADD2.F32 R42, -RZ, R48.H0_H0 ;  /* 0x20000030ff2a7230 */ /* 0x000fe40000004100 */
[----:B---3--:R-:W-:Y:S01]  /*1e2d0*/  FMUL R47, R16, R51 ;  /* 0x00000033102f7220 */ /* 0x008fe20000400000 */
[----:B-1----:R-:W-:-:S03]  /*1e2e0*/  @P1 FADD R52, -R49, 1 ;  /* 0x3f80000031341421 */ /* 0x002fc60000000100 */
[----:B------:R-:W-:-:S04]  /*1e2f0*/  FFMA R42, R2, R42, R47 ;  /* 0x0000002a022a7223 */ /* 0x000fc8000000002f */
[----:B------:R-:W-:Y:S01]  /*1e300*/  FMUL R47, R42, 0.70710676908493041992 ;  /* 0x3f3504f32a2f7820 */ /* 0x000fe20000400000 */
[----:B------:R-:W-:-:S03]  /*1e310*/  @P1 LOP3.LUT R41, R52, 0x80000000, R43, 0xb8, !PT ;  /* 0x8000000034291812 */ /* 0x000fc600078eb82b */
        /* <DEDUP_REMOVED lines=9> */
[----:B------:R-:W-:-:S03]  /*1e3b0*/  FSEL R49, R21, 0.11284004896879196167, P1 ;  /* 0x3de718af15317808 */ /* 0x000fc60000800000 */
[----:B------:R-:W-:Y:S01]  /*1e3c0*/  FFMA R52, R51, R52, R43 ;  /* 0x0000003433347223 */ /* 0x000fe2000000002b */
[----:B------:R-:W-:-:S03]  /*1e3d0*/  FSEL R43, -|R45|, R45, P5 ;  /* 0x0000002d2d2b7208 */ /* 0x000fc60002800300 */
[----:B------:R-:W-:Y:S01]  /*1e3e0*/  FFMA R52, R51, R52, R49 ;  /* 0x0000003433347223 */ /* 0x000fe20000000031 */
[----:B------:R-:W-:Y:S01]  /*1e3f0*/  FSEL R49, R20, -0.37612664699554443359, P1 ;  /* 0xbec093ac14317808 */ /* 0x000fe20000800000 */
[----:B------:R-:W-:-:S04]  /*1e400*/  FFMA R43, R44, R43, R43 ;  /* 0x0000002b2c2b7223 */ /* 0x000fc8000000002b */
[----:B------:R-:W-:Y:S02]  /*1e410*/  FFMA R44, R51, R52, R49 ;  /* 0x00000034332c7223 */ /* 0x000fe40000000031 */
[----:B------:R-:W1:Y:S01]  /*1e420*/  @P5 MUFU.EX2 R52, R43 ;  /* 0x0000002b00345308 */ /* 0x000e620000000800 */
[----:B------:R-:W-:-:S05]  /*1e430*/  FSEL R49, R15, 0.12837915122509002686, P1 ;  /* 0x3e0375d30f317808 */ /* 0x000fca0000800000 */
[----:B------:R-:W-:Y:S01]  /*1e440*/  FFMA R51, R51, R44, R49 ;  /* 0x0000002c33337223 */ /* 0x000fe20000000031 */
[----:B------:R-:W-:Y:S02]  /*1e450*/  HADD2.F32 R44, -RZ, R48.H1_H1 ;  /* 0x30000030ff2c7230 */ /* 0x000fe40000004100 */
[----:B-----5:R-:W-:-:S04]  /*1e460*/  FMUL R49, R16, R53 ;  /* 0x0000003510317220 */ /* 0x020fc80000400000 */
[----:B------:R-:W-:Y:S01]  /*1e470*/  FFMA R44, R2, R44, R49 ;  /* 0x0000002c022c7223 */ /* 0x000fe20000000031 */
[----:B-1----:R-:W-:-:S03]  /*1e480*/  @P5 FADD R52, -R52, 1 ;  /* 0x3f80000034345421 */ /* 0x002fc60000000100 */
[----:B------:R-:W-:Y:S02]  /*1e490*/  FMUL R48, R44, 0.70710676908493041992 ;  /* 0x3f3504f32c307820 */ /* 0x000fe40000400000 */
[----:B------:R-:W-:Y:S02]  /*1e4a0*/  @P5 LOP3.LUT R43, R52, 0x80000000, R45, 0xb8, !PT ;  /* 0x80000000342b5812 */ /* 0x000fe400078eb82d */
        /* <DEDUP_REMOVED lines=12> */
[----:B------:R-:W-:Y:S02]  /*1e570*/  FSEL R45, -|R50|, R50, P4 ;  /* 0x00000032322d7208 */ /* 0x000fe40002000300 */
[----:B------:R-:W-:-:S03]  /*1e580*/  FSEL R53, R20, -0.37612664699554443359, P5 ;  /* 0xbec093ac14357808 */ /* 0x000fc60002800000 */
[----:B------:R-:W-:Y:S02]  /*1e590*/  FFMA R45, R46, R45, R45 ;  /* 0x0000002d2e2d7223 */ /* 0x000fe4000000002d */
[----:B------:R-:W-:Y:S01]  /*1e5a0*/  FFMA R52, R49, R52, R53 ;  /* 0x0000003431347223 */ /* 0x000fe20000000035 */
[----:B------:R-:W-:Y:S01]  /*1e5b0*/  FSEL R53, R15, 0.12837915122509002686, P5 ;  /* 0x3e0375d30f357808 */ /* 0x000fe20002800000 */
[----:B------:R-:W1:Y:S04]  /*1e5c0*/  @P4 MUFU.EX2 R54, R45 ;  /* 0x0000002d00364308 */ /* 0x000e680000000800 */
[----:B------:R-:W-:Y:S01]  /*1e5d0*/  FFMA R49, R49, R52, R53 ;  /* 0x0000003431317223 */ /* 0x000fe20000000035 */
[----:B------:R-:W-:Y:S01]  /*1e5e0*/  F2FP.F16.E4M3.UNPACK_B R52, R0 ;  /* 0x00000000ff34723e */ /* 0x000fe200020006ff */
[----:B------:R-:W-:-:S04]  /*1e5f0*/  FMUL R53, R16, R55 ;  /* 0x0000003710357220 */ /* 0x000fc80000400000 */
[----:B------:R-:W-:-:S05]  /*1e600*/  HADD2.F32 R46, -RZ, R52.H0_H0 ;  /* 0x20000034ff2e7230 */ /* 0x000fca0000004100 */
        /* <DEDUP_REMOVED lines=11> */
[----:B------:R-:W-:-:S03]  /*1e6c0*/  FSEL R56, -|R47|, R47, P1 ;  /* 0x0000002f2f387208 */ /* 0x000fc60000800300 */
[----:B------:R-:W-:Y:S01]  /*1e6d0*/  FFMA R54, R53, R54, R55 ;  /* 0x0000003635367223 */ /* 0x000fe20000000037 */
[----:B------:R-:W-:Y:S01]  /*1e6e0*/  FSEL R55, -R25, -0.026868773624300956726, P4 ;  /* 0xbcdc1be719377808 */ /* 0x000fe20002000100 */
[----:B------:R-:W-:-:S04]  /*1e6f0*/  FFMA R51, R51, R56, R56 ;  /* 0x0000003833337223 */ /* 0x000fc80000000038 */
[----:B------:R-:W-:Y:S01]  /*1e700*/  FFMA R54, R53, R54, R55 ;  /* 0x0000003635367223 */ /* 0x000fe20000000037 */
[----:B------:R-:W-:Y:S01]  /*1e710*/  FSEL R55, R21, 0.11284004896879196167, P4 ;  /* 0x3de718af15377808 */ /* 0x000fe20002000000 */
[----:B------:R-:W1:Y:S04]  /*1e720*/  @P1 MUFU.EX2 R56, R51 ;  /* 0x0000003300381308 */ /* 0x000e680000000800 */
[----:B------:R-:W-:Y:S01]  /*1e730*/  FFMA R54, R53, R54, R55 ;  /* 0x0000003635367223 */ /* 0x000fe20000000037 */
[----:B------:R-:W-:-:S05]  /*1e740*/  FSEL R55, R20, -0.37612664699554443359, P4 ;  /* 0xbec093ac14377808 */ /* 0x000fca0002000000 */
[----:B------:R-:W-:Y:S01]  /*1e750*/  FFMA R54, R53, R54, R55 ;  /* 0x0000003635367223 */ /* 0x000fe20000000037 */
[----:B------:R-:W-:Y:S01]  /*1e760*/  FSEL R55, R15, 0.12837915122509002686, P4 ;  /* 0x3e0375d30f377808 */ /* 0x000fe20002000000 */
[----:B------:R-:W-:-:S04]  /*1e770*/  HADD2.F32 R52, -RZ, R52.H1_H1 ;  /* 0x30000034ff347230 */ /* 0x000fc80000004100 */
        /* <DEDUP_REMOVED lines=24> */
[----:B------:R-:W-:Y:S02]  /*1e900*/  FSEL R54, -|R50|, R50, P4 ;  /* 0x0000003232367208 */ /* 0x000fe40002000300 */
[----:B------:R-:W-:Y:S01]  /*1e910*/  FSEL R57, -|R47|, R47, P1 ;  /* 0x0000002f2f397208 */ /* 0x000fe20000800300 */
[----:B------:R-:W1:Y:S02]  /*1e920*/  @P5 MUFU.EX2 R58, R49 ;  /* 0x00000031003a5308 */ /* 0x000e640000000800 */
[----:B------:R-:W-:Y:S02]  /*1e930*/  FFMA R53, R53, R54, R54 ;  /* 0x0000003635357223 */ /* 0x000fe40000000036 */
[----:B------:R-:W-:-:S04]  /*1e940*/  FFMA R54, R56, R57, R57 ;  /* 0x0000003938367223 */ /* 0x000fc80000000039 */
[----:B------:R-:W2:Y:S08]  /*1e950*/  @P4 MUFU.EX2 R55, R53 ;  /* 0x0000003500374308 */ /* 0x000eb00000000800 */
[----:B------:R-:W3:Y:S01]  /*1e960*/  @P1 MUFU.EX2 R56, R54 ;  /* 0x0000003600381308 */ /* 0x000ee20000000800 */
[----:B-1----:R-:W-:Y:S01]  /*1e970*/  @P5 FADD R57, -R58, 1 ;  /* 0x3f8000003a395421 */ /* 0x002fe20000000100 */
[----:B------:R-:W-:-:S04]  /*1e980*/  FMUL R12, R12, 0.5 ;  /* 0x3f0000000c0c7820 */ /* 0x000fc80000400000 */
[----:B------:R-:W-:Y:S01]  /*1e990*/  @P5 LOP3.LUT R49, R57, 0x80000000, R48, 0xb8, !PT ;  /* 0x8000000039315812 */ /* 0x000fe200078eb830 */
[----:B--2---:R-:W-:Y:S01]  /*1e9a0*/  @P4 FADD R55, -R55, 1 ;  /* 0x3f80000037374421 */ /* 0x004fe20000000100 */
[----:B------:R-:W-:Y:S01]  /*1e9b0*/  FMUL R48, R9, 0.5 ;  /* 0x3f00000009307820 */ /* 0x000fe20000400000 */
[----:B------:R-:W-:Y:S01]  /*1e9c0*/  FADD R9, R11, 1 ;  /* 0x3f8000000b097421 */ /* 0x000fe20000000000 */
[----:B------:R-:W-:Y:S01]  /*1e9d0*/  FADD R11, R14, 1 ;  /* 0x3f8000000e0b7421 */ /* 0x000fe20000000000 */
[----:B------:R-:W-:Y:S01]  /*1e9e0*/  FADD R29, R29, 1 ;  /* 0x3f8000001d1d7421 */ /* 0x000fe20000000000 */
[----:B------:R-:W-:Y:S01]  /*1e9f0*/  @P4 LOP3.LUT R53, R55, 0x80000000, R50, 0xb8, !PT ;  /* 0x8000000037354812 */ /* 0x000fe200078eb832 */
[----:B---3--:R-:W-:Y:S01]  /*1ea00*/  @P1 FADD R56, -R56, 1 ;  /* 0x3f80000038381421 */ /* 0x008fe20000000100 */
[----:B------:R-:W-:Y:S01]  /*1ea10*/  FMUL R50, R13, 0.5 ;  /* 0x3f0000000d327820 */ /* 0x000fe20000400000 */
[----:B------:R-:W-:-:S03]  /*1ea20*/  FMUL R11, R11, R12 ;  /* 0x0000000c0b0b7220 */ /* 0x000fc60000400000 */
[----:B------:R-:W-:Y:S01]  /*1ea30*/  @P1 LOP3.LUT R54, R56, 0x80000000, R47, 0xb8, !PT ;  /* 0x8000000038361812 */ /* 0x000fe200078eb82f */
[----:B------:R-:W-:Y:S01]  /*1ea40*/  FMUL R47, R10, 0.5 ;  /* 0x3f0000000a2f7820 */ /* 0x000fe20000400000 */
[----:B------:R-:W-:Y:S01]  /*1ea50*/  FADD R10, R22, 1 ;  /* 0x3f800000160a7421 */ /* 0x000fe20000000000 */
[----:B------:R-:W-:Y:S01]  /*1ea60*/  FMUL R12, R29, R50 ;  /* 0x000000321d0c7220 */ /* 0x000fe20000400000 */
[----:B------:R-:W-:Y:S01]  /*1ea70*/  FMUL R29, R30, 0.5 ;  /* 0x3f0000001e1d7820 */ /* 0x000fe20000400000 */
[----:B------:R-:W-:Y:S01]  /*1ea80*/  FADD R22, R35, 1 ;  /* 0x3f80000023167421 */ /* 0x000fe20000000000 */
[----:B------:R-:W-:Y:S01]  /*1ea90*/  FMUL R14, R23, 0.5 ;  /* 0x3f000000170e7820 */ /* 0x000fe20000400000 */
[----:B------:R-:W-:Y:S01]  /*1eaa0*/  FADD R13, R31, 1 ;  /* 0x3f8000001f0d7421 */ /* 0x000fe20000000000 */
[----:B------:R-:W-:Y:S01]  /*1eab0*/  FMUL R23, R24, 0.5 ;  /* 0x3f00000018177820 */ /* 0x000fe20000400000 */
[----:B------:R-:W-:Y:S01]  /*1eac0*/  FADD R32, R32, 1 ;  /* 0x3f80000020207421 */ /* 0x000fe20000000000 */
[----:B------:R-:W-:Y:S01]  /*1ead0*/  FMUL R22, R22, R29 ;  /* 0x0000001d16167220 */ /* 0x000fe20000400000 */
[----:B------:R-:W-:Y:S01]  /*1eae0*/  FMUL R24, R33, 0.5 ;  /* 0x3f00000021187820 */ /* 0x000fe20000400000 */
[----:B------:R-:W-:Y:S01]  /*1eaf0*/  FADD R37, R37, 1 ;  /* 0x3f80000025257421 */ /* 0x000fe20000000000 */
[----:B------:R-:W-:Y:S01]  /*1eb00*/  FMUL R34, R34, 0.5 ;  /* 0x3f00000022227820 */ /* 0x000fe20000400000 */
[----:B------:R-:W-:Y:S01]  /*1eb10*/  FMUL R36, R36, 0.5 ;  /* 0x3f00000024247820 */ /* 0x000fe20000400000 */
[----:B------:R-:W-:Y:S01]  /*1eb20*/  FMUL R38, R38, 0.5 ;  /* 0x3f00000026267820 */ /* 0x000fe20000400000 */
[----:B------:R-:W-:Y:S01]  /*1eb30*/  FMUL R40, R40, 0.5 ;  /* 0x3f00000028287820 */ /* 0x000fe20000400000 */
[----:B------:R-:W-:Y:S01]  /*1eb40*/  FADD R39, R39, 1 ;  /* 0x3f80000027277421 */ /* 0x000fe20000000000 */
[----:B------:R-:W-:Y:S01]  /*1eb50*/  FADD R41, R41, 1 ;  /* 0x3f80000029297421 */ /* 0x000fe20000000000 */
[----:B------:R-:W-:Y:S01]  /*1eb60*/  FADD R43, R43, 1 ;  /* 0x3f8000002b2b7421 */ /* 0x000fe20000000000 */
        /* <DEDUP_REMOVED lines=9> */
[----:B------:R-:W-:Y:S01]  /*1ec00*/  FMUL R13, R13, R14 ;  /* 0x0000000e0d0d7220 */ /* 0x000fe20000400000 */
        /* <DEDUP_REMOVED lines=18> */
[----:B------:R-:W-:-:S02]  /*1ed30*/  F2FP.SATFINITE.E4M3.F32.PACK_AB_MERGE_C R51, R44, R51, RZ ;  /* 0x000000332c33723e */ /* 0x000fc400048070ff */
[----:B------:R-:W-:Y:S01]  /*1ed40*/  F2FP.SATFINITE.E4M3.F32.PACK_AB_MERGE_C R46, R29, R46, RZ ;  /* 0x0000002e1d2e723e */ /* 0x000fe200048070ff */
[----:B------:R-:W-:Y:S06]  /*1ed50*/  @P0 BRA `(.L_x_115) ;  /* 0x0000000000040947 */ /* 0x000fec0003800000 */
[----:B------:R-:W-:-:S04]  /*1ed60*/  DEPBAR.LE SB0, 0x1 ;  /* 0x000080400000791a */ /* 0x000fc80000000000 */
.L_x_115:
        /* <DEDUP_REMOVED lines=27> */
.L_x_117:
[----:B------:R-:W-:Y:S05]  /*1ef20*/  BSYNC B0 ;  /* 0x0000000000007941 */ /* 0x000fea0003800000 */
.L_x_116:
[----:B------:R-:W-:Y:S04]  /*1ef30*/  BSSY B0, `(.L_x_118) ;  /* 0x000003a000007945 */ /* 0x000fe80003800000 */
[----:B------:R-:W-:Y:S05]  /*1ef40*/  @P2 BRA `(.L_x_119) ;  /* 0x0000000000e02947 */ /* 0x000fea0003800000 */
[----:B------:R-:W-:-:S04]  /*1ef50*/  MOV R9, UR44 ;  /* 0x0000002c00097c02 */ /* 0x000fc80008000f00 */
[----:B------:R-:W-:-:S13]  /*1ef60*/  ISETP.NE.AND P4, PT, R9, 0x3, PT ;  /* 0x000000030900780c */ /* 0x000fda0003f85270 */
[----:B------:R-:W-:Y:S05]  /*1ef70*/  @!P4 BRA `(.L_x_120) ;  /* 0x000000000004c947 */ /* 0x000fea0003800000 */
[----:B------:R-:W-:Y:S01]  /*1ef80*/  BPT.TRAP 0x1 ;  /* 0x000000040000795c */ /* 0x000fe20000300000 */
.L_x_120:
[----:B------:R-:W-:Y:S01]  /*1ef90*/  LEA R9, R18, UR48, 0x3 ;  /* 0x0000003012097c11 */ /* 0x000fe2000f8e18ff */
[----:B------:R-:W-:Y:S01]  /*1efa0*/  BSSY B1, `(.L_x_121) ;  /* 0x0000004000017945 */ /* 0x000fe20003800000 */
[----:B------:R-:W-:-:S04]  /*1efb0*/  SHF.L.U32 R10, R19, 0x1f, RZ ;  /* 0x0000001f130a7819 */ /* 0x000fc800000006ff */
[----:B------:R-:W1:Y:S02]  /*1efc0*/  SYNCS.PHASECHK.TRANS64.TRYWAIT P1, [R9+URZ+0x60], R10 ;  /* 0x0000600a090075a7 */ /* 0x000e64000802017f */
[----:B-1----:R-:W-:Y:S05]  /*1efd0*/  @!P1 BRA `(.L_x_122) ;  /* 0x000001a400889947 */ /* 0x002fea0003800000 */
.L_x_383:
[----:B------:R-:W-:Y:S05]  /*1efe0*/  BSYNC B1 ;  /* 0x0000000000017941 */ /* 0x000fea0003800000 */
.L_x_121:
        /* <DEDUP_REMOVED lines=22> */
.L_x_124:
[----:B------:R-:W-:Y:S05]  /*1f150*/  BSYNC B1 ;  /* 0x0000000000017941 */ /* 0x000fea0003800000 */
.L_x_123:
        /* <DEDUP_REMOVED lines=8> */
.L_x_125:
        /* <DEDUP_REMOVED lines=15> */
.L_x_119:
[----:B------:R-:W-:Y:S05]  /*1f2d0*/  BSYNC B0 ;  /* 0x0000000000007941 */ /* 0x000fea0003800000 */
.L_x_118:
        /* <DEDUP_REMOVED lines=10> */
[----:B------:R-:W-:Y:S01]  /*1f380*/  FFMA R10, R2, R10, R9 ;  /* 0x0000000a020a7223 */ /* 0x000fe20000000009 */
[----:B------:R-:W-:-:S03]  /*1f390*/  FMUL R199, R16, R199 ;  /* 0x000000c710c77220 */ /* 0x000fc60000400000 */
[C---:B------:R-:W-:Y:S01]  /*1f3a0*/  FMUL R22, R10.reuse, 0.70710676908493041992 ;  /* 0x3f3504f30a167820 */ /* 0x040fe20000400000 */
[----:B------:R-:W-:-:S03]  /*1f3b0*/  FMUL R10, R10, 0.5 ;  /* 0x3f0000000a0a7820 */ /* 0x000fc60000400000 */
[C---:B------:R-:W-:Y:S01]  /*1f3c0*/  FMUL R9, R22.reuse, R22 ;  /* 0x0000001616097220 */ /* 0x040fe20000400000 */
[----:B------:R-:W-:-:S04]  /*1f3d0*/  FSETP.GE.AND P1, PT, |R22|, 1.0029599666595458984, PT ;  /* 0x3f8060fe1600780b */ /* 0x000fc80003f26200 */
[----:B------:R-:W-:Y:S02]  /*1f3e0*/  FSEL R9, |R22|, R9, P1 ;  /* 0x0000000916097208 */ /* 0x000fe40000800200 */
[----:B------:R-:W-:Y:S02]  /*1f3f0*/  FSEL R12, R28, 8.4834944573231041431e-05, P1 ;  /* 0x38b1e96a1c0c7808 */ /* 0x000fe40000800000 */
[----:B------:R-:W-:Y:S02]  /*1f400*/  FSEL R14, -R27, -0.00082130916416645050049, P1 ;  /* 0xba574d201b0e7808 */ /* 0x000fe40000800100 */
[----:B------:R-:W-:Y:S02]  /*1f410*/  FSEL R11, R26, 0.0052134888246655464172, P1 ;  /* 0x3baad5ea1a0b7808 */ /* 0x000fe40000800000 */
[----:B------:R-:W-:Y:S01]  /*1f420*/  FSEL R13, -R25, -0.026868773624300956726, P1 ;  /* 0xbcdc1be7190d7808 */ /* 0x000fe20000800100 */
[----:B------:R-:W-:Y:S01]  /*1f430*/  FFMA R12, R9, R12, R14 ;  /* 0x0000000c090c7223 */ /* 0x000fe2000000000e */
[----:B------:R-:W-:-:S03]  /*1f440*/  FSEL R14, -|R22|, R22, P1 ;  /* 0x00000016160e7208 */ /* 0x000fc60000800300 */
[----:B------:R-:W-:Y:S01]  /*1f450*/  FFMA R12, R9, R12, R11 ;  /* 0x0000000c090c7223 */ /* 0x000fe2000000000b */
[----:B------:R-:W-:-:S03]  /*1f460*/  FSEL R11, R21, 0.11284004896879196167, P1 ;  /* 0x3de718af150b7808 */ /* 0x000fc60000800000 */
[----:B------:R-:W-:Y:S01]  /*1f470*/  FFMA R12, R9, R12, R13 ;  /* 0x0000000c090c7223 */ /* 0x000fe2000000000d */
[----:B------:R-:W-:-:S03]  /*1f480*/  FSEL R13, R20, -0.37612664699554443359, P1 ;  /* 0xbec093ac140d7808 */ /* 0x000fc60000800000 */
[----:B------:R-:W-:Y:S01]  /*1f490*/  FFMA R12, R9, R12, R11 ;  /* 0x0000000c090c7223 */ /* 0x000fe2000000000b */
[----:B------:R-:W-:-:S03]  /*1f4a0*/  FSEL R11, R15, 0.12837915122509002686, P1 ;  /* 0x3e0375d30f0b7808 */ /* 0x000fc60000800000 */
[----:B------:R-:W-:Y:S01]  /*1f4b0*/  FFMA R12, R9, R12, R13 ;  /* 0x0000000c090c7223 */ /* 0x000fe2000000000d */
[----:B------:R-:W-:-:S03]  /*1f4c0*/  FMUL R13, R16, R201 ;  /* 0x000000c9100d7220 */ /* 0x000fc60000400000 */
[----:B------:R-:W-:Y:S01]  /*1f4d0*/  FFMA R9, R9, R12, R11 ;  /* 0x0000000c09097223 */ /* 0x000fe2000000000b */
[----:B------:R-:W-:Y:S01]  /*1f4e0*/  F2FP.F16.E4M3.UNPACK_B R11, R3 ;  /* 0x00000003ff0b723e */ /* 0x000fe200020006ff */
[----:B------:R-:W-:Y:S02]  /*1f4f0*/  FFMA R13, R2, R23, R13 ;  /* 0x00000017020d7223 */ /* 0x000fe4000000000d */
[----:B------:R-:W-:Y:S02]  /*1f500*/  FFMA R9, R9, R14, R14 ;  /* 0x0000000e09097223 */ /* 0x000fe4000000000e */
[--C-:B------:R-:W-:Y:S02]  /*1f510*/  HADD2.F32 R12, -RZ, R11.reuse.H0_H0 ;  /* 0x2000000bff0c7230 */ /* 0x100fe40000004100 */
[----:B------:R-:W-:Y:S01]  /*1f520*/  FMUL R32, R13, 0.70710676908493041992 ;  /* 0x3f3504f30d207820 */ /* 0x000fe20000400000 */
[----:B------:R-:W1:Y:S01]  /*1f530*/  @P1 MUFU.EX2 R14, R9 ;  /* 0x00000009000e1308 */ /* 0x000e620000000800 */
[----:B------:R-:W-:-:S02]  /*1f540*/  HADD2.F32 R24, -RZ, R11.H1_H1 ;  /* 0x3000000bff187230 */ /* 0x000fc40000004100 */
[----:B------:R-:W-:Y:S01]  /*1f550*/  FMUL R11, R16, R202 ;  /* 0x000000ca100b7220 */ /* 0x000fe20000400000 */
[----:B------:R-:W-:-:S03]  /*1f560*/  FMUL R23, R32, R32 ;  /* 0x0000002020177220 */ /* 0x000fc60000400000 */
[C---:B------:R-:W-:Y:S01]  /*1f570*/  FFMA R11, R2.reuse, R12, R11 ;  /* 0x0000000c020b7223 */ /* 0x040fe2000000000b */
[----:B------:R-:W-:-:S03]  /*1f580*/  FFMA R12, R2, R24, R203 ;  /* 0x00000018020c7223 */ /* 0x000fc600000000cb */
[----:B------:R-:W-:Y:S01]  /*1f590*/  FMUL R33, R11, 0.70710676908493041992 ;  /* 0x3f3504f30b217820 */ /* 0x000fe20000400000 */
[----:B------:R-:W-:-:S03]  /*1f5a0*/  FMUL R31, R12, 0.70710676908493041992 ;  /* 0x3f3504f30c1f7820 */ /* 0x000fc60000400000 */
[C---:B------:R-:W-:Y:S01]  /*1f5b0*/  FMUL R24, R33.reuse, R33 ;  /* 0x0000002121187220 */ /* 0x040fe20000400000 */
[----:B------:R-:W-:Y:S01]  /*1f5c0*/  FSETP.GE.AND P4, PT, |R33|, 1.0029599666595458984, PT ;  /* 0x3f8060fe2100780b */ /* 0x000fe20003f86200 */
[C---:B------:R-:W-:Y:S01]  /*1f5d0*/  FMUL R34, R31.reuse, R31 ;  /* 0x0000001f1f227220 */ /* 0x040fe20000400000 */
[----:B-1----:R-:W-:Y:S01]  /*1f5e0*/  @P1 FADD R14, -R14, 1 ;  /* 0x3f8000000e0e1421 */ /* 0x002fe20000000100 */
[----:B------:R-:W-:Y:S02]  /*1f5f0*/  FSETP.GE.AND P5, PT, |R31|, 1.0029599666595458984, PT ;  /* 0x3f8060fe1f00780b */ /* 0x000fe40003fa6200 */
[----:B------:R-:W-:Y:S02]  /*1f600*/  FSEL R30, |R33|, R24, P4 ;  /* 0x00000018211e7208 */ /* 0x000fe40002000200 */
[----:B------:R-:W-:Y:S02]  /*1f610*/  @P1 LOP3.LUT R9, R14, 0x80000000, R22, 0xb8, !PT ;  /* 0x800000000e091812 */ /* 0x000fe400078eb816 */
[----:B------:R-:W-:-:S02]  /*1f620*/  FSETP.GE.AND P1, PT, |R32|, 1.0029599666595458984, PT ;  /* 0x3f8060fe2000780b */ /* 0x000fc40003f26200 */
[----:B------:R-:W-:Y:S01]  /*1f630*/  FSEL R29, R28, 8.4834944573231041431e-05, P4 ;  /* 0x38b1e96a1c1d7808 */ /* 0x000fe20002000000 */
[----:B------:R-:W-:Y:S01]  /*1f640*/  FADD R9, R9, 1 ;  /* 0x3f80000009097421 */ /* 0x000fe20000000000 */
[----:B------:R-:W-:Y:S02]  /*1f650*/  FSEL R23, |R32|, R23, P1 ;  /* 0x0000001720177208 */ /* 0x000fe40000800200 */
[----:B------:R-:W-:Y:S01]  /*1f660*/  FSEL R14, R28, 8.4834944573231041431e-05, P1 ;  /* 0x38b1e96a1c0e7808 */ /* 0x000fe20000800000 */
[----:B------:R-:W-:Y:S01]  /*1f670*/  FMUL R9, R9, R10 ;  /* 0x0000000a09097220 */ /* 0x000fe20000400000 */
[C---:B------:R-:W-:Y:S02]  /*1f680*/  FSEL R22, -R27.reuse, -0.00082130916416645050049, P1 ;  /* 0xba574d201b167808 */ /* 0x040fe40000800100 */
[----:B------:R-:W-:Y:S02]  /*1f690*/  FSEL R35, -R27, -0.00082130916416645050049, P4 ;  /* 0xba574d201b237808 */ /* 0x000fe40002000100 */
[----:B------:R-:W-:Y:S01]  /*1f6a0*/  FSEL R34, |R31|, R34, P5 ;  /* 0x000000221f227208 */ /* 0x000fe20002800200 */
[----:B------:R-:W-:Y:S01]  /*1f6b0*/  FFMA R14, R23, R14, R22 ;  /* 0x0000000e170e7223 */ /* 0x000fe20000000016 */
[----:B------:R-:W-:Y:S01]  /*1f6c0*/  FSEL R22, R26, 0.0052134888246655464172, P1 ;  /* 0x3baad5ea1a167808 */ /* 0x000fe20000800000 */
[----:B------:R-:W-:Y:S01]  /*1f6d0*/  FFMA R29, R30, R29, R35 ;  /* 0x0000001d1e1d7223 */ /* 0x000fe20000000023 */
[----:B------:R-:W-:-:S02]  /*1f6e0*/  FSEL R37, R28, 8.4834944573231041431e-05, P5 ;  /* 0x38b1e96a1c257808 */ /* 0x000fc40002800000 */
[----:B------:R-:W-:Y:S01]  /*1f6f0*/  FSEL R39, -R27, -0.00082130916416645050049, P5 ;  /* 0xba574d201b277808 */ /* 0x000fe20002800100 */
[----:B------:R-:W-:Y:S01]  /*1f700*/  FFMA R14, R23, R14, R22 ;  /* 0x0000000e170e7223 */ /* 0x000fe20000000016 */
[----:B------:R-:W-:Y:S02]  /*1f710*/  FSEL R35, R26, 0.0052134888246655464172, P4 ;  /* 0x3baad5ea1a237808 */ /* 0x000fe40002000000 */
[----:B------:R-:W-:Y:S01]  /*1f720*/  FSEL R24, -R25, -0.026868773624300956726, P1 ;  /* 0xbcdc1be719187808 */ /* 0x000fe20000800100 */
[----:B------:R-:W-:Y:S01]  /*1f730*/  FFMA R37, R34, R37, R39 ;  /* 0x0000002522257223 */ /* 0x000fe20000000027 */
[----:B------:R-:W-:Y:S01]  /*1f740*/  FSEL R41, R26, 0.0052134888246655464172, P5 ;  /* 0x3baad5ea1a297808 */ /* 0x000fe20002800000 */
[----:B------:R-:W-:Y:S01]  /*1f750*/  FFMA R29, R30, R29, R35 ;  /* 0x0000001d1e1d7223 */ /* 0x000fe20000000023 */
[----:B------:R-:W-:Y:S01]  /*1f760*/  FSEL R22, R21, 0.11284004896879196167, P1 ;  /* 0x3de718af15167808 */ /* 0x000fe20000800000 */
[----:B------:R-:W-:Y:S01]  /*1f770*/  FFMA R14, R23, R14, R24 ;  /* 0x0000000e170e7223 */ /* 0x000fe20000000018 */
[----:B------:R-:W-:Y:S01]  /*1f780*/  FSEL R35, -R25, -0.026868773624300956726, P4 ;  /* 0xbcdc1be719237808 */ /* 0x000fe20002000100 */
[----:B------:R-:W-:Y:S01]  /*1f790*/  FFMA R41, R34, R37, R41 ;  /* 0x0000002522297223 */ /* 0x000fe20000000029 */
[----:B------:R-:W-:Y:S01]  /*1f7a0*/  FSEL R24, R20, -0.37612664699554443359, P1 ;  /* 0xbec093ac14187808 */ /* 0x000fe20000800000 */
[----:B------:R-:W-:Y:S01]  /*1f7b0*/  FFMA R14, R23, R14, R22 ;  /* 0x0000000e170e7223 */ /* 0x000fe20000000016 */
[----:B------:R-:W-:Y:S01]  /*1f7c0*/  FSEL R37, R21, 0.11284004896879196167, P4 ;  /* 0x3de718af15257808 */ /* 0x000fe20002000000 */
[C---:B------:R-:W-:Y:S01]  /*1f7d0*/  FFMA R29, R30.reuse, R29, R35 ;  /* 0x0000001d1e1d7223 */ /* 0x040fe20000000023 */
[----:B------:R-:W-:Y:S01]  /*1f7e0*/  FSEL R22, R15, 0.12837915122509002686, P1 ;  /* 0x3e0375d30f167808 */ /* 0x000fe20000800000 */
[----:B------:R-:W-:Y:S01]  /*1f7f0*/  FFMA R14, R23, R14, R24 ;  /* 0x0000000e170e7223 */ /* 0x000fe20000000018 */
[----:B------:R-:W-:Y:S01]  /*1f800*/  FSEL R39, -R25, -0.026868773624300956726, P5 ;  /* 0xbcdc1be719277808 */ /* 0x000fe20002800100 */
[----:B------:R-:W-:Y:S01]  /*1f810*/  FFMA R37, R30, R29, R37 ;  /* 0x0000001d1e257223 */ /* 0x000fe20000000025 */
[----:B------:R-:W-:Y:S01]  /*1f820*/  FSEL R35, R20, -0.37612664699554443359, P4 ;  /* 0xbec093ac14237808 */ /* 0x000fe20002000000 */
[----:B------:R-:W-:Y:S01]  /*1f830*/  FFMA R14, R23, R14, R22 ;  /* 0x0000000e170e7223 */ /* 0x000fe20000000016 */
[----:B------:R-:W-:Y:S01]  /*1f840*/  FSEL R29, -|R32|, R32, P1 ;  /* 0x00000020201d7208 */ /* 0x000fe20000800300 */
[----:B------:R-:W-:Y:S01]  /*1f850*/  FFMA R41, R34, R41, R39 ;  /* 0x0000002922297223 */ /* 0x000fe20000000027 */
[----:B------:R-:W-:Y:S01]  /*1f860*/  FSEL R43, R21, 0.11284004896879196167, P5 ;  /* 0x3de718af152b7808 */ /* 0x000fe20002800000 */
[----:B------:R-:W-:Y:S01]  /*1f870*/  FFMA R35, R30, R37, R35 ;  /* 0x000000251e237223 */ /* 0x000fe20000000023 */
[----:B------:R-:W-:Y:S01]  /*1f880*/  FSEL R39, R15, 0.12837915122509002686, P4 ;  /* 0x3e0375d30f277808 */ /* 0x000fe20002000000 */
[----:B------:R-:W-:Y:S01]  /*1f890*/  FFMA R23, R14, R29, R29 ;  /* 0x0000001d0e177223 */ /* 0x000fe2000000001d */
[----:B------:R-:W-:Y:S01]  /*1f8a0*/  FSEL R29, R20, -0.37612664699554443359, P5 ;  /* 0xbec093ac141d7808 */ /* 0x000fe20002800000 */
[----:B------:R-:W-:Y:S01]  /*1f8b0*/  FFMA R41, R34, R41, R43 ;  /* 0x0000002922297223 */ /* 0x000fe2000000002b */
[----:B------:R-:W-:Y:S01]  /*1f8c0*/  FSEL R22, -|R33|, R33, P4 ;  /* 0x0000002121167208 */ /* 0x000fe20002000300 */
[----:B------:R-:W-:Y:S01]  /*1f8d0*/  FFMA R35, R30, R35, R39 ;  /* 0x000000231e237223 */ /* 0x000fe20000000027 */
[----:B------:R-:W-:Y:S01]  /*1f8e0*/  FSEL R14, R15, 0.12837915122509002686, P5 ;  /* 0x3e0375d30f0e7808 */ /* 0x000fe20002800000 */
[C---:B------:R-:W-:Y:S01]  /*1f8f0*/  FFMA R29, R34.reuse, R41, R29 ;  /* 0x00000029221d7223 */ /* 0x040fe2000000001d */
[----:B------:R-:W1:Y:S01]  /*1f900*/  @P1 MUFU.EX2 R24, R23 ;  /* 0x0000001700181308 */ /* 0x000e620000000800 */
[----:B------:R-:W-:Y:S01]  /*1f910*/  FFMA R22, R35, R22, R22 ;  /* 0x0000001623167223 */ /* 0x000fe20000000016 */
[----:B------:R-:W-:Y:S01]  /*1f920*/  FSEL R35, -|R31|, R31, P5 ;  /* 0x0000001f1f237208 */ /* 0x000fe20002800300 */
[----:B------:R-:W-:Y:S01]  /*1f930*/  FFMA R14, R34, R29, R14 ;  /* 0x0000001d220e7223 */ /* 0x000fe2000000000e */
[----:B------:R-:W-:-:S02]  /*1f940*/  F2FP.F16.E4M3.UNPACK_B R29, R3.H1 ;  /* 0x00000003ff1d723e */ /* 0x000fc400030006ff */
[----:B------:R-:W-:Y:S01]  /*1f950*/  F2FP.F16.E4M3.UNPACK_B R34, R4 ;  /* 0x00000004ff22723e */ /* 0x000fe200020006ff */
[----:B------:R-:W-:Y:S01]  /*1f960*/  FFMA R14, R14, R35, R35 ;  /* 0x000000230e0e7223 */ /* 0x000fe20000000023 */
[----:B------:R-:W2:Y:S01]  /*1f970*/  @P4 MUFU.EX2 R30, R22 ;  /* 0x00000016001e4308 */ /* 0x000ea20000000800 */
[--C-:B------:R-:W-:Y:S02]  /*1f980*/  HADD2.F32 R36, -RZ, R29.reuse.H0_H0 ;  /* 0x2000001dff247230 */ /* 0x100fe40000004100 */
[C---:B------:R-:W-:Y:S01]  /*1f990*/  FMUL R35, R16.reuse, R206 ;  /* 0x000000ce10237220 */ /* 0x040fe20000400000 */
[----:B------:R-:W-:Y:S02]  /*1f9a0*/  HADD2.F32 R40, -RZ, R29.H1_H1 ;  /* 0x3000001dff287230 */ /* 0x000fe40000004100 */
[----:B------:R-:W-:Y:S01]  /*1f9b0*/  FMUL R29, R16, R204 ;  /* 0x000000cc101d7220 */ /* 0x000fe20000400000 */
[--C-:B------:R-:W-:Y:S02]  /*1f9c0*/  HADD2.F32 R42, -RZ, R34.reuse.H0_H0 ;  /* 0x20000022ff2a7230 */ /* 0x100fe40000004100 */
[----:B------:R-:W-:Y:S01]  /*1f9d0*/  HADD2.F32 R34, -RZ, R34.H1_H1 ;  /* 0x30000022ff227230 */ /* 0x000fe20000004100 */
[----:B------:R-:W3:Y:S01]  /*1f9e0*/  @P5 MUFU.EX2 R38, R14 ;  /* 0x0000000e00265308 */ /* 0x000ee20000000800 */
[----:B-1----:R-:W-:Y:S01]  /*1f9f0*/  @P1 FADD R37, -R24, 1 ;  /* 0x3f80000018251421 */ /* 0x002fe20000000100 */
[C---:B------:R-:W-:Y:S01]  /*1fa00*/  FFMA R29, R2.reuse, R36, R29 ;  /* 0x00000024021d7223 */ /* 0x040fe2000000001d */
[C---:B------:R-:W-:Y:S01]  /*1fa10*/  FFMA R24, R2.reuse, R42, R35 ;  /* 0x0000002a02187223 */ /* 0x040fe20000000023 */
[----:B------:R-:W-:-:S02]  /*1fa20*/  FFMA R34, R2, R34, R207 ;  /* 0x0000002202227223 */ /* 0x000fc400000000cf */
[----:B------:R-:W-:Y:S01]  /*1fa30*/  @P1 LOP3.LUT R23, R37, 0x80000000, R32, 0xb8, !PT ;  /* 0x8000000025171812 */ /* 0x000fe200078eb820 */
[----:B------:R-:W-:Y:S01]  /*1fa40*/  FMUL R39, R29, 0.70710676908493041992 ;  /* 0x3f3504f31d277820 */ /* 0x000fe20000400000 */
[----:B------:R-:W-:Y:S01]  /*1fa50*/  FMUL R37, R24, 0.70710676908493041992 ;  /* 0x3f3504f318257820 */ /* 0x000fe20000400000 */
[----:B--2---:R-:W-:Y:S01]  /*1fa60*/  @P4 FADD R36, -R30, 1 ;  /* 0x3f8000001e244421 */ /* 0x004fe20000000100 */
[----:B------:R-:W-:Y:S01]  /*1fa70*/  FFMA R30, R2, R40, R205 ;  /* 0x00000028021e7223 */ /* 0x000fe200000000cd */
[----:B------:R-:W-:Y:S01]  /*1fa80*/  FADD R23, R23, 1 ;  /* 0x3f80000017177421 */ /* 0x000fe20000000000 */
[----:B------:R-:W-:Y:S01]  /*1fa90*/  FSETP.GE.AND P1, PT, |R39|, 1.0029599666595458984, PT ;  /* 0x3f8060fe2700780b */ /* 0x000fe20003f26200 */
[----:B------:R-:W-:Y:S01]  /*1faa0*/  FMUL R24, R24, 0.5 ;  /* 0x3f00000018187820 */ /* 0x000fe20000400000 */
[----:B------:R-:W-:Y:S01]  /*1fab0*/  @P4 LOP3.LUT R22, R36, 0x80000000, R33, 0xb8, !PT ;  /* 0x8000000024164812 */ /* 0x000fe200078eb821 */
[----:B------:R-:W-:Y:S01]  /*1fac0*/  FMUL R36, R37, R37 ;  /* 0x0000002525247220 */ /* 0x000fe20000400000 */
[----:B------:R-:W-:Y:S01]  /*1fad0*/  FSEL R33, -R27, -0.00082130916416645050049, P1 ;  /* 0xba574d201b217808 */ /* 0x000fe20000800100 */
[----:B---3--:R-:W-:Y:S01]  /*1fae0*/  @P5 FADD R32, -R38, 1 ;  /* 0x3f80000026205421 */ /* 0x008fe20000000100 */
[----:B------:R-:W-:-:S04]  /*1faf0*/  FMUL R38, R30, 0.70710676908493041992 ;  /* 0x3f3504f31e267820 */ /* 0x000fc80000400000 */
[C---:B------:R-:W-:Y:S01]  /*1fb00*/  FMUL R35, R38.reuse, R38 ;  /* 0x0000002626237220 */ /* 0x040fe20000400000 */
[----:B------:R-:W-:Y:S02]  /*1fb10*/  FSETP.GE.AND P4, PT, |R38|, 1.0029599666595458984, PT ;  /* 0x3f8060fe2600780b */ /* 0x000fe40003f86200 */
[----:B------:R-:W-:Y:S01]  /*1fb20*/  @P5 LOP3.LUT R14, R32, 0x80000000, R31, 0xb8, !PT ;  /* 0x80000000200e5812 */ /* 0x000fe200078eb81f */
[----:B------:R-:W-:Y:S01]  /*1fb30*/  FMUL R32, R39, R39 ;  /* 0x0000002727207220 */ /* 0x000fe20000400000 */
[----:B------:R-:W-:Y:S02]  /*1fb40*/  FSEL R40, |R38|, R35, P4 ;  /* 0x0000002326287208 */ /* 0x000fe40002000200 */
[----:B------:R-:W-:Y:S01]  /*1fb50*/  FSEL R35, R28, 8.4834944573231041431e-05, P4 ;  /* 0x38b1e96a1c237808 */ /* 0x000fe20002000000 */
[----:B------:R-:W-:Y:S01]  /*1fb60*/  FADD R14, R14, 1 ;  /* 0x3f8000000e0e7421 */ /* 0x000fe20000000000 */
[----:B------:R-:W-:Y:S02]  /*1fb70*/  FSEL R41, -R27, -0.00082130916416645050049, P4 ;  /* 0xba574d201b297808 */ /* 0x000fe40002000100 */
[----:B------:R-:W-:-:S02]  /*1fb80*/  FSEL R32, |R39|, R32, P1 ;  /* 0x0000002027207208 */ /* 0x000fc40000800200 */
[----:B------:R-:W-:Y:S01]  /*1fb90*/  FSEL R31, R28, 8.4834944573231041431e-05, P1 ;  /* 0x38b1e96a1c1f7808 */ /* 0x000fe20000800000 */
[----:B------:R-:W-:Y:S01]  /*1fba0*/  FFMA R43, R40, R35, R41 ;  /* 0x00000023282b7223 */ /* 0x000fe20000000029 */
[----:B------:R-:W-:Y:S02]  /*1fbb0*/  FSEL R35, R26, 0.0052134888246655464172, P1 ;  /* 0x3baad5ea1a237808 */ /* 0x000fe40000800000 */
[----:B------:R-:W-:Y:S01]  /*1fbc0*/  FSETP.GE.AND P5, PT, |R37|, 1.0029599666595458984, PT ;  /* 0x3f8060fe2500780b */ /* 0x000fe20003fa6200 */
[----:B------:R-:W-:Y:S01]  /*1fbd0*/  FFMA R31, R32, R31, R33 ;  /* 0x0000001f201f7223 */ /* 0x000fe20000000021 */
[----:B------:R-:W-:Y:S02]  /*1fbe0*/  FSEL R45, R26, 0.0052134888246655464172, P4 ;  /* 0x3baad5ea1a2d7808 */ /* 0x000fe40002000000 */
[----:B------:R-:W-:Y:S01]  /*1fbf0*/  FSEL R41, -R25, -0.026868773624300956726, P1 ;  /* 0xbcdc1be719297808 */ /* 0x000fe20000800100 */
[----:B------:R-:W-:Y:S01]  /*1fc00*/  FFMA R31, R32, R31, R35 ;  /* 0x0000001f201f7223 */ /* 0x000fe20000000023 */
[----:B------:R-:W-:Y:S01]  /*1fc10*/  FSEL R33, |R37|, R36, P5 ;  /* 0x0000002425217208 */ /* 0x000fe20002800200 */
[----:B------:R-:W-:Y:S01]  /*1fc20*/  FFMA R43, R40, R43, R45 ;  /* 0x0000002b282b7223 */ /* 0x000fe2000000002d */
[----:B------:R-:W-:Y:S01]  /*1fc30*/  FSEL R36, R28, 8.4834944573231041431e-05, P5 ;  /* 0x38b1e96a1c247808 */ /* 0x000fe20002800000 */
[----:B------:R-:W-:Y:S01]  /*1fc40*/  FFMA R31, R32, R31, R41 ;  /* 0x0000001f201f7223 */ /* 0x000fe20000000029 */
[----:B------:R-:W-:-:S02]  /*1fc50*/  FSEL R42, -R27, -0.00082130916416645050049, P5 ;  /* 0xba574d201b2a7808 */ /* 0x000fc40002800100 */
[----:B------:R-:W-:Y:S02]  /*1fc60*/  FSEL R35, R21, 0.11284004896879196167, P1 ;  /* 0x3de718af15237808 */ /* 0x000fe40000800000 */
[----:B------:R-:W-:Y:S01]  /*1fc70*/  FSEL R44, R26, 0.0052134888246655464172, P5 ;  /* 0x3baad5ea1a2c7808 */ /* 0x000fe20002800000 */
[----:B------:R-:W-:Y:S01]  /*1fc80*/  FFMA R36, R33, R36, R42 ;  /* 0x0000002421247223 */ /* 0x000fe2000000002a */
[----:B------:R-:W-:Y:S01]  /*1fc90*/  FSEL R45, -R25, -0.026868773624300956726, P4 ;  /* 0xbcdc1be7192d7808 */ /* 0x000fe20002000100 */
[----:B------:R-:W-:Y:S01]  /*1fca0*/  FFMA R31, R32, R31, R35 ;  /* 0x0000001f201f7223 */ /* 0x000fe20000000023 */
[----:B------:R-:W-:Y:S01]  /*1fcb0*/  FSEL R41, R20, -0.37612664699554443359, P1 ;  /* 0xbec093ac14297808 */ /* 0x000fe20000800000 */
[----:B------:R-:W-:Y:S01]  /*1fcc0*/  FFMA R36, R33, R36, R44 ;  /* 0x0000002421247223 */ /* 0x000fe2000000002c */
[----:B------:R-:W-:Y:S01]  /*1fcd0*/  FSEL R42, -R25, -0.026868773624300956726, P5 ;  /* 0xbcdc1be7192a7808 */ /* 0x000fe20002800100 */
[----:B------:R-:W-:Y:S01]  /*1fce0*/  FFMA R43, R40, R43, R45 ;  /* 0x0000002b282b7223 */ /* 0x000fe2000000002d */
[----:B------:R-:W-:Y:S01]  /*1fcf0*/  FSEL R47, R21, 0.11284004896879196167, P4 ;  /* 0x3de718af152f7808 */ /* 0x000fe20002000000 */
[----:B------:R-:W-:Y:S01]  /*1fd00*/  FFMA R31, R32, R31, R41 ;  /* 0x0000001f201f7223 */ /* 0x000fe20000000029 */
[----:B------:R-:W-:Y:S01]  /*1fd10*/  FSEL R35, R15, 0.12837915122509002686, P1 ;  /* 0x3e0375d30f237808 */ /* 0x000fe20000800000 */
[----:B------:R-:W-:Y:S01]  /*1fd20*/  FFMA R42, R33, R36, R42 ;  /* 0x00000024212a7223 */ /* 0x000fe2000000002a */
[----:B------:R-:W-:Y:S01]  /*1fd30*/  FSEL R41, R20, -0.37612664699554443359, P4 ;  /* 0xbec093ac14297808 */ /* 0x000fe20002000000 */
[----:B------:R-:W-:Y:S01]  /*1fd40*/  FFMA R43, R40, R43, R47 ;  /* 0x0000002b282b7223 */ /* 0x000fe2000000002f */
[----:B------:R-:W-:Y:S01]  /*1fd50*/  FSEL R44, R21, 0.11284004896879196167, P5 ;  /* 0x3de718af152c7808 */ /* 0x000fe20002800000 */
[----:B------:R-:W-:Y:S01]  /*1fd60*/  FFMA R31, R32, R31, R35 ;  /* 0x0000001f201f7223 */ /* 0x000fe20000000023 */
[----:B------:R-:W-:Y:S01]  /*1fd70*/  FSEL R35, R15, 0.12837915122509002686, P4 ;  /* 0x3e0375d30f237808 */ /* 0x000fe20002000000 */
[----:B------:R-:W-:Y:S01]  /*1fd80*/  FFMA R41, R40, R43, R41 ;  /* 0x0000002b28297223 */ /* 0x000fe20000000029 */
[----:B------:R-:W-:Y:S01]  /*1fd90*/  FSEL R36, -|R39|, R39, P1 ;  /* 0x0000002727247208 */ /* 0x000fe20000800300 */
[----:B------:R-:W-:Y:S01]  /*1fda0*/  FFMA R42, R33, R42, R44 ;  /* 0x0000002a212a7223 */ /* 0x000fe2000000002c */
[----:B------:R-:W-:Y:S01]  /*1fdb0*/  FSEL R44, R20, -0.37612664699554443359, P5 ;  /* 0xbec093ac142c7808 */ /* 0x000fe20002800000 */
[----:B------:R-:W-:Y:S01]  /*1fdc0*/  FFMA R35, R40, R41, R35 ;  /* 0x0000002928237223 */ /* 0x000fe20000000023 */
[----:B------:R-:W-:Y:S01]  /*1fdd0*/  FSEL R41, R15, 0.12837915122509002686, P5 ;  /* 0x3e0375d30f297808 */ /* 0x000fe20002800000 */
[----:B------:R-:W-:Y:S01]  /*1fde0*/  FFMA R31, R31, R36, R36 ;  /* 0x000000241f1f7223 */ /* 0x000fe20000000024 */
[----:B------:R-:W-:Y:S01]  /*1fdf0*/  FSEL R40, -|R37|, R37, P5 ;  /* 0x0000002525287208 */ /* 0x000fe20002800300 */
[C---:B------:R-:W-:Y:S01]  /*1fe00*/  FFMA R42, R33.reuse, R42, R44 ;  /* 0x0000002a212a7223 */ /* 0x040fe2000000002c */
[----:B------:R-:W-:Y:S01]  /*1fe10*/  FSEL R32, -|R38|, R38, P4 ;  /* 0x0000002626207208 */ /* 0x000fe20002000300 */
[----:B------:R-:W1:Y:S02]  /*1fe20*/  @P1 MUFU.EX2 R36, R31 ;  /* 0x0000001f00241308 */ /* 0x000e640000000800 */
[----:B------:R-:W-:-:S02]  /*1fe30*/  FFMA R33, R33, R42, R41 ;  /* 0x0000002a21217223 */ /* 0x000fc40000000029 */
[----:B------:R-:W-:Y:S01]  /*1fe40*/  FFMA R32, R35, R32, R32 ;  /* 0x0000002023207223 */ /* 0x000fe20000000020 */
[----:B------:R-:W-:Y:S01]  /*1fe50*/  F2FP.F16.E4M3.UNPACK_B R35, R4.H1 ;  /* 0x00000004ff23723e */ /* 0x000fe200030006ff */
[----:B------:R-:W-:Y:S02]  /*1fe60*/  FFMA R33, R33, R40, R40 ;  /* 0x0000002821217223 */ /* 0x000fe40000000028 */
[----:B------:R-:W2:Y:S02]  /*1fe70*/  @P4 MUFU.EX2 R41, R32 ;  /* 0x0000002000294308 */ /* 0x000ea40000000800 */
[--C-:B------:R-:W-:Y:S02]  /*1fe80*/  HADD2.F32 R44, -RZ, R35.reuse.H0_H0 ;  /* 0x20000023ff2c7230 */ /* 0x100fe40000004100 */
[----:B------:R-:W-:Y:S02]  /*1fe90*/  HADD2.F32 R46, -RZ, R35.H1_H1 ;  /* 0x30000023ff2e7230 */ /* 0x000fe40000004100 */
[----:B------:R-:W-:-:S02]  /*1fea0*/  FMUL R35, R16, R208 ;  /* 0x000000d010237220 */ /* 0x000fc40000400000 */
[----:B------:R-:W3:Y:S01]  /*1feb0*/  @P5 MUFU.EX2 R42, R33 ;  /* 0x00000021002a5308 */ /* 0x000ee20000000800 */
[----:B-1----:R-:W-:Y:S01]  /*1fec0*/  @P1 FADD R40, -R36, 1 ;  /* 0x3f80000024281421 */ /* 0x002fe20000000100 */
[C---:B------:R-:W-:Y:S01]  /*1fed0*/  FFMA R35, R2.reuse, R44, R35 ;  /* 0x0000002c02237223 */ /* 0x040fe20000000023 */
[----:B------:R-:W-:Y:S01]  /*1fee0*/  FFMA R36, R2, R46, R209 ;  /* 0x0000002e02247223 */ /* 0x000fe200000000d1 */
[C---:B------:R-:W-:Y:S01]  /*1fef0*/  FMUL R44, R34.reuse, 0.70710676908493041992 ;  /* 0x3f3504f3222c7820 */ /* 0x040fe20000400000 */
[----:B------:R-:W-:Y:S01]  /*1ff00*/  FMUL R34, R34, 0.5 ;  /* 0x3f00000022227820 */ /* 0x000fe20000400000 */
[----:B------:R-:W-:Y:S01]  /*1ff10*/  @P1 LOP3.LUT R31, R40, 0x80000000, R39, 0xb8, !PT ;  /* 0x80000000281f1812 */ /* 0x000fe200078eb827 */
[----:B------:R-:W-:Y:S01]  /*1ff20*/  FMUL R43, R36, 0.70710676908493041992 ;  /* 0x3f3504f3242b7820 */ /* 0x000fe20000400000 */
[----:B------:R-:W-:Y:S01]  /*1ff30*/  FMUL R45, R35, 0.70710676908493041992 ;  /* 0x3f3504f3232d7820 */ /* 0x000fe20000400000 */
[----:B--2---:R-:W-:Y:S01]  /*1ff40*/  @P4 FADD R41, -R41, 1 ;  /* 0x3f80000029294421 */ /* 0x004fe20000000100 */
[----:B------:R-:W-:Y:S01]  /*1ff50*/  FSETP.GE.AND P1, PT, |R44|, 1.0029599666595458984, PT ;  /* 0x3f8060fe2c00780b */ /* 0x000fe20003f26200 */
[----:B------:R-:W-:Y:S01]  /*1ff60*/  FMUL R46, R43, R43 ;  /* 0x0000002b2b2e7220 */ /* 0x000fe20000400000 */
[----:B------:R-:W-:Y:S01]  /*1ff70*/  FADD R31, R31, 1 ;  /* 0x3f8000001f1f7421 */ /* 0x000fe20000000000 */
[----:B------:R-:W-:Y:S01]  /*1ff80*/  FMUL R35, R35, 0.5 ;  /* 0x3f00000023237820 */ /* 0x000fe20000400000 */
[----:B------:R-:W-:Y:S01]  /*1ff90*/  @P4 LOP3.LUT R32, R41, 0x80000000, R38, 0xb8, !PT ;  /* 0x8000000029204812 */ /* 0x000fe200078eb826 */
[C---:B------:R-:W-:Y:S01]  /*1ffa0*/  FMUL R38, R45.reuse, R45 ;  /* 0x0000002d2d267220 */ /* 0x040fe20000400000 */
[----:B------:R-:W-:Y:S01]  /*1ffb0*/  FSEL R40, R28, 8.4834944573231041431e-05, P1 ;  /* 0x38b1e96a1c287808 */ /* 0x000fe20000800000 */
[----:B---3--:R-:W-:Y:S01]  /*1ffc0*/  @P5 FADD R42, -R42, 1 ;  /* 0x3f8000002a2a5421 */ /* 0x008fe20000000100 */
[----:B------:R-:W-:Y:S01]  /*1ffd0*/  FSETP.GE.AND P4, PT, |R45|, 1.0029599666595458984, PT ;  /* 0x3f8060fe2d00780b */ /* 0x000fe20003f86200 */
[----:B------:R-:W-:Y:S01]  /*1ffe0*/  FADD R32, R32, 1 ;  /* 0x3f80000020207421 */ /* 0x000fe20000000000 */
[----:B------:R-:W-:-:S02]  /*1fff0*/  FMUL R36, R36, 0.5 ;  /* 0x3f00000024247820 */ /* 0x000fc40000400000 */
[----:B------:R-:W-:Y:S01]  /*20000*/  @P5 LOP3.LUT R33, R42, 0x80000000, R37, 0xb8, !PT ;  /* 0x800000002a215812 */ /* 0x000fe200078eb825 */
[C---:B------:R-:W-:Y:S01]  /*20010*/  FMUL R37, R44.reuse, R44 ;  /* 0x0000002c2c257220 */ /* 0x040fe20000400000 */
[----:B------:R-:W-:Y:S02]  /*20020*/  FSETP.GE.AND P5, PT, |R43|, 1.0029599666595458984, PT ;  /* 0x3f8060fe2b00780b */ /* 0x000fe40003fa6200 */
[----:B------:R-:W-:Y:S01]  /*20030*/  FSEL R42, -R27, -0.00082130916416645050049, P1 ;  /* 0xba574d201b2a7808 */ /* 0x000fe20000800100 */
[----:B------:R-:W-:Y:S01]  /*20040*/  FADD R33, R33, 1 ;  /* 0x3f80000021217421 */ /* 0x000fe20000000000 */
[----:B------:R-:W-:Y:S02]  /*20050*/  FSEL R37, |R44|, R37, P1 ;  /* 0x000000252c257208 */ /* 0x000fe40000800200 */
[----:B------:R-:W-:Y:S01]  /*20060*/  FSEL R39, |R43|, R46, P5 ;  /* 0x0000002e2b277208 */ /* 0x000fe20002800200 */
[----:B------:R-:W-:Y:S01]  /*20070*/  FMUL R24, R33, R24 ;  /* 0x0000001821187220 */ /* 0x000fe20000400000 */
[----:B------:R-:W-:Y:S01]  /*20080*/  FSEL R46, R28, 8.4834944573231041431e-05, P5 ;  /* 0x38b1e96a1c2e7808 */ /* 0x000fe20002800000 */
[----:B------:R-:W-:Y:S01]  /*20090*/  FFMA R40, R37, R40, R42 ;  /* 0x0000002825287223 */ /* 0x000fe2000000002a */
[----:B------:R-:W-:-:S02]  /*200a0*/  FSEL R48, -R27, -0.00082130916416645050049, P5 ;  /* 0xba574d201b307808 */ /* 0x000fc40002800100 */
[----:B------:R-:W-:Y:S02]  /*200b0*/  FSEL R38, |R45|, R38, P4 ;  /* 0x000000262d267208 */ /* 0x000fe40002000200 */
[----:B------:R-:W-:Y:S01]  /*200c0*/  FSEL R41, R28, 8.4834944573231041431e-05, P4 ;  /* 0x38b1e96a1c297808 */ /* 0x000fe20002000000 */
[----:B------:R-:W-:Y:S01]  /*200d0*/  FFMA R48, R39, R46, R48 ;  /* 0x0000002e27307223 */ /* 0x000fe20000000030 */
[----:B------:R-:W-:Y:S02]  /*200e0*/  FSEL R47, -R27, -0.00082130916416645050049, P4 ;  /* 0xba574d201b2f7808 */ /* 0x000fe40002000100 */
[----:B------:R-:W-:Y:S02]  /*200f0*/  FSEL R42, R26, 0.0052134888246655464172, P1 ;  /* 0x3baad5ea1a2a7808 */ /* 0x000fe40000800000 */
[----:B------:R-:W-:Y:S01]  /*20100*/  FSEL R46, -R25, -0.026868773624300956726, P1 ;  /* 0xbcdc1be7192e7808 */ /* 0x000fe20000800100 */
[----:B------:R-:W-:Y:S01]  /*20110*/  FFMA R41, R38, R41, R47 ;  /* 0x0000002926297223 */ /* 0x000fe2000000002f */
[C---:B------:R-:W-:Y:S01]  /*20120*/  FSEL R47, R26.reuse, 0.0052134888246655464172, P4 ;  /* 0x3baad5ea1a2f7808 */ /* 0x040fe20002000000 */
[----:B------:R-:W-:Y:S01]  /*20130*/  FFMA R40, R37, R40, R42 ;  /* 0x0000002825287223 */ /* 0x000fe2000000002a */
[----:B------:R-:W-:-:S02]  /*20140*/  FSEL R50, R26, 0.0052134888246655464172, P5 ;  /* 0x3baad5ea1a327808 */ /* 0x000fc40002800000 */
[----:B------:R-:W-:Y:S01]  /*20150*/  FSEL R42, R21, 0.11284004896879196167, P1 ;  /* 0x3de718af152a7808 */ /* 0x000fe20000800000 */
[----:B------:R-:W-:Y:S01]  /*20160*/  FFMA R40, R37, R40, R46 ;  /* 0x0000002825287223 */ /* 0x000fe2000000002e */
[----:B------:R-:W-:Y:S01]  /*20170*/  FFMA R41, R38, R41, R47 ;  /* 0x0000002926297223 */ /* 0x000fe2000000002f */
[----:B------:R-:W-:Y:S01]  /*20180*/  FFMA R48, R39, R48, R50 ;  /* 0x0000003027307223 */ /* 0x000fe20000000032 */
[----:B------:R-:W-:Y:S01]  /*20190*/  FSEL R47, -R25, -0.026868773624300956726, P4 ;  /* 0xbcdc1be7192f7808 */ /* 0x000fe20002000100 */
[----:B------:R-:W-:Y:S01]  /*201a0*/  FFMA R40, R37, R40, R42 ;  /* 0x0000002825287223 */ /* 0x000fe2000000002a */
[----:B------:R-:W-:Y:S02]  /*201b0*/  FSEL R50, -R25, -0.026868773624300956726, P5 ;  /* 0xbcdc1be719327808 */ /* 0x000fe40002800100 */
[----:B------:R-:W-:Y:S01]  /*201c0*/  FSEL R46, R20, -0.37612664699554443359, P1 ;  /* 0xbec093ac142e7808 */ /* 0x000fe20000800000 */
[C---:B------:R-:W-:Y:S01]  /*201d0*/  FFMA R41, R38.reuse, R41, R47 ;  /* 0x0000002926297223 */ /* 0x040fe2000000002f */
[----:B------:R-:W-:Y:S01]  /*201e0*/  FSEL R49, R21, 0.11284004896879196167, P4 ;  /* 0x3de718af15317808 */ /* 0x000fe20002000000 */
[----:B------:R-:W-:Y:S01]  /*201f0*/  FFMA R48, R39, R48, R50 ;  /* 0x0000003027307223 */ /* 0x000fe20000000032 */
[----:B------:R-:W-:Y:S01]  /*20200*/  FSEL R42, R15, 0.12837915122509002686, P1 ;  /* 0x3e0375d30f2a7808 */ /* 0x000fe20000800000 */
[----:B------:R-:W-:Y:S01]  /*20210*/  FFMA R40, R37, R40, R46 ;  /* 0x0000002825287223 */ /* 0x000fe2000000002e */
[----:B------:R-:W-:Y:S01]  /*20220*/  FSEL R50, R21, 0.11284004896879196167, P5 ;  /* 0x3de718af15327808 */ /* 0x000fe20002800000 */
[----:B------:R-:W-:Y:S01]  /*20230*/  FFMA R41, R38, R41, R49 ;  /* 0x0000002926297223 */ /* 0x000fe20000000031 */
[C---:B------:R-:W-:Y:S01]  /*20240*/  FSEL R47, R20.reuse, -0.37612664699554443359, P4 ;  /* 0xbec093ac142f7808 */ /* 0x040fe20002000000 */
[----:B------:R-:W-:Y:S01]  /*20250*/  FFMA R37, R37, R40, R42 ;  /* 0x0000002825257223 */ /* 0x000fe2000000002a */
[----:B------:R-:W-:Y:S01]  /*20260*/  FSEL R42, R20, -0.37612664699554443359, P5 ;  /* 0xbec093ac142a7808 */ /* 0x000fe20002800000 */
[----:B------:R-:W-:Y:S01]  /*20270*/  FFMA R48, R39, R48, R50 ;  /* 0x0000003027307223 */ /* 0x000fe20000000032 */
[----:B------:R-:W-:Y:S01]  /*20280*/  FSEL R46, -|R44|, R44, P1 ;  /* 0x0000002c2c2e7208 */ /* 0x000fe20000800300 */
[C---:B------:R-:W-:Y:S01]  /*20290*/  FFMA R41, R38.reuse, R41, R47 ;  /* 0x0000002926297223 */ /* 0x040fe2000000002f */
[----:B------:R-:W-:Y:S01]  /*202a0*/  FSEL R49, R15, 0.12837915122509002686, P4 ;  /* 0x3e0375d30f317808 */ /* 0x000fe20002000000 */
[----:B------:R-:W-:Y:S01]  /*202b0*/  FFMA R42, R39, R48, R42 ;  /* 0x00000030272a7223 */ /* 0x000fe2000000002a */
[----:B------:R-:W-:Y:S01]  /*202c0*/  FSEL R47, R15, 0.12837915122509002686, P5 ;  /* 0x3e0375d30f2f7808 */ /* 0x000fe20002800000 */
[----:B------:R-:W-:Y:S01]  /*202d0*/  FFMA R37, R37, R46, R46 ;  /* 0x0000002e25257223 */ /* 0x000fe2000000002e */
[----:B------:R-:W-:Y:S01]  /*202e0*/  FSEL R46, -|R43|, R43, P5 ;  /* 0x0000002b2b2e7208 */ /* 0x000fe20002800300 */
[----:B------:R-:W-:Y:S01]  /*202f0*/  FFMA R38, R38, R41, R49 ;  /* 0x0000002926267223 */ /* 0x000fe20000000031 */
[----:B------:R-:W-:Y:S01]  /*20300*/  FSEL R41, -|R45|, R45, P4 ;  /* 0x0000002d2d297208 */ /* 0x000fe20002000300 */
[----:B------:R-:W-:Y:S01]  /*20310*/  FFMA R39, R39, R42, R47 ;  /* 0x0000002a27277223 */ /* 0x000fe2000000002f */
[----:B------:R-:W1:Y:S01]  /*20320*/  @P1 MUFU.EX2 R40, R37 ;  /* 0x0000002500281308 */ /* 0x000e620000000800 */
[----:B------:R-:W-:-:S02]  /*20330*/  FMUL R47, R16, R212 ;  /* 0x000000d4102f7220 */ /* 0x000fc40000400000 */
[----:B------:R-:W-:Y:S01]  /*20340*/  FFMA R39, R39, R46, R46 ;  /* 0x0000002e27277223 */ /* 0x000fe2000000002e */
[----:B------:R-:W-:Y:S01]  /*20350*/  FFMA R38, R38, R41, R41 ;  /* 0x0000002926267223 */ /* 0x000fe20000000029 */
[-C--:B------:R-:W-:Y:S02]  /*20360*/  F2FP.F16.E4M3.UNPACK_B R41, R5.reuse ;  /* 0x00000005ff29723e */ /* 0x080fe400020006ff */
[----:B------:R-:W-:Y:S01]  /*20370*/  F2FP.F16.E4M3.UNPACK_B R46, R5.H1 ;  /* 0x00000005ff2e723e */ /* 0x000fe200030006ff */
[----:B------:R-:W2:Y:S02]  /*20380*/  @P5 MUFU.EX2 R50, R39 ;  /* 0x0000002700325308 */ /* 0x000ea40000000800 */
[--C-:B------:R-:W-:Y:S02]  /*20390*/  HADD2.F32 R48, -RZ, R41.reuse.H0_H0 ;  /* 0x20000029ff307230 */ /* 0x100fe40000004100 */
[----:B------:R-:W-:Y:S02]  /*203a0*/  HADD2.F32 R52, -RZ, R41.H1_H1 ;  /* 0x30000029ff347230 */ /* 0x000fe40000004100 */
[----:B------:R-:W-:Y:S01]  /*203b0*/  FMUL R41, R16, R210 ;  /* 0x000000d210297220 */ /* 0x000fe20000400000 */
[--C-:B------:R-:W-:Y:S01]  /*203c0*/  HADD2.F32 R54, -RZ, R46.reuse.H0_H0 ;  /* 0x2000002eff367230 */ /* 0x100fe20000004100 */
[----:B------:R-:W3:Y:S01]  /*203d0*/  @P4 MUFU.EX2 R42, R38 ;  /* 0x00000026002a4308 */ /* 0x000ee20000000800 */
[----:B-1----:R-:W-:Y:S01]  /*203e0*/  @P1 FADD R49, -R40, 1 ;  /* 0x3f80000028311421 */ /* 0x002fe20000000100 */
[C---:B------:R-:W-:Y:S01]  /*203f0*/  FFMA R40, R2.reuse, R48, R41 ;  /* 0x0000003002287223 */ /* 0x040fe20000000029 */
[----:B------:R-:W-:Y:S01]  /*20400*/  FFMA R41, R2, R52, R211 ;  /* 0x0000003402297223 */ /* 0x000fe200000000d3 */
[----:B------:R-:W-:-:S02]  /*20410*/  HADD2.F32 R46, -RZ, R46.H1_H1 ;  /* 0x3000002eff2e7230 */ /* 0x000fc40000004100 */
[----:B------:R-:W-:Y:S01]  /*20420*/  @P1 LOP3.LUT R37, R49, 0x80000000, R44, 0xb8, !PT ;  /* 0x8000000031251812 */ /* 0x000fe200078eb82c */
[C---:B------:R-:W-:Y:S01]  /*20430*/  FMUL R49, R40.reuse, 0.70710676908493041992 ;  /* 0x3f3504f328317820 */ /* 0x040fe20000400000 */
[----:B------:R-:W-:Y:S01]  /*20440*/  FMUL R40, R40, 0.5 ;  /* 0x3f00000028287820 */ /* 0x000fe20000400000 */
[----:B--2---:R-:W-:Y:S01]  /*20450*/  @P5 FADD R44, -R50, 1 ;  /* 0x3f800000322c5421 */ /* 0x004fe20000000100 */
[----:B------:R-:W-:Y:S01]  /*20460*/  FMUL R50, R41, 0.70710676908493041992 ;  /* 0x3f3504f329327820 */ /* 0x000fe20000400000 */
[----:B------:R-:W-:Y:S01]  /*20470*/  FFMA R46, R2, R46, R213 ;  /* 0x0000002e022e7223 */ /* 0x000fe200000000d5 */
[----:B------:R-:W-:Y:S01]  /*20480*/  FSETP.GE.AND P1, PT, |R49|, 1.0029599666595458984, PT ;  /* 0x3f8060fe3100780b */ /* 0x000fe20003f26200 */
[----:B------:R-:W-:Y:S01]  /*20490*/  FADD R37, R37, 1 ;  /* 0x3f80000025257421 */ /* 0x000fe20000000000 */
[----:B------:R-:W-:Y:S01]  /*204a0*/  @P5 LOP3.LUT R39, R44, 0x80000000, R43, 0xb8, !PT ;  /* 0x800000002c275812 */ /* 0x000fe200078eb82b */
[----:B------:R-:W-:Y:S01]  /*204b0*/  FMUL R44, R49, R49 ;  /* 0x00000031312c7220 */ /* 0x000fe20000400000 */
[----:B------:R-:W-:Y:S01]  /*204c0*/  FMUL R41, R41, 0.5 ;  /* 0x3f00000029297820 */ /* 0x000fe20000400000 */
[----:B---3--:R-:W-:Y:S01]  /*204d0*/  @P4 FADD R48, -R42, 1 ;  /* 0x3f8000002a304421 */ /* 0x008fe20000000100 */
[----:B------:R-:W-:Y:S01]  /*204e0*/  FFMA R42, R2, R54, R47 ;  /* 0x00000036022a7223 */ /* 0x000fe2000000002f */
[----:B------:R-:W-:Y:S01]  /*204f0*/  FSEL R54, -R27, -0.00082130916416645050049, P1 ;  /* 0xba574d201b367808 */ /* 0x000fe20000800100 */
[----:B------:R-:W-:Y:S01]  /*20500*/  FADD R39, R39, 1 ;  /* 0x3f80000027277421 */ /* 0x000fe20000000000 */
[----:B------:R-:W-:Y:S01]  /*20510*/  FSEL R43, |R49|, R44, P1 ;  /* 0x0000002c312b7208 */ /* 0x000fe20000800200 */
[----:B------:R-:W-:Y:S01]  /*20520*/  FMUL R52, R42, 0.70710676908493041992 ;  /* 0x3f3504f32a347820 */ /* 0x000fe20000400000 */
[----:B------:R-:W-:Y:S01]  /*20530*/  @P4 LOP3.LUT R38, R48, 0x80000000, R45, 0xb8, !PT ;  /* 0x8000000030264812 */ /* 0x000fe200078eb82d */
[C---:B------:R-:W-:Y:S01]  /*20540*/  FMUL R45, R50.reuse, R50 ;  /* 0x00000032322d7220 */ /* 0x040fe20000400000 */
[----:B------:R-:W-:Y:S01]  /*20550*/  FSETP.GE.AND P4, PT, |R50|, 1.0029599666595458984, PT ;  /* 0x3f8060fe3200780b */ /* 0x000fe20003f86200 */
[C---:B------:R-:W-:Y:S01]  /*20560*/  FMUL R53, R52.reuse, R52 ;  /* 0x0000003434357220 */ /* 0x040fe20000400000 */
[----:B------:R-:W-:Y:S01]  /*20570*/  FSETP.GE.AND P5, PT, |R52|, 1.0029599666595458984, PT ;  /* 0x3f8060fe3400780b */ /* 0x000fe20003fa6200 */
[----:B------:R-:W-:Y:S01]  /*20580*/  FADD R38, R38, 1 ;  /* 0x3f80000026267421 */ /* 0x000fe20000000000 */
[----:B------:R-:W-:Y:S01]  /*20590*/  FSEL R48, R28, 8.4834944573231041431e-05, P1 ;  /* 0x38b1e96a1c307808 */ /* 0x000fe20000800000 */
[----:B------:R-:W-:Y:S01]  /*205a0*/  FMUL R42, R42, 0.5 ;  /* 0x3f0000002a2a7820 */ /* 0x000fe20000400000 */
[----:B------:R-:W-:Y:S01]  /*205b0*/  FSEL R44, |R50|, R45, P4 ;  /* 0x0000002d322c7208 */ /* 0x000fe20002000200 */
[----:B------:R-:W-:Y:S01]  /*205c0*/  FMUL R37, R37, R34 ;  /* 0x0000002225257220 */ /* 0x000fe20000400000 */
[----:B------:R-:W-:Y:S01]  /*205d0*/  FSEL R45, |R52|, R53, P5 ;  /* 0x00000035342d7208 */ /* 0x000fe20002800200 */
[----:B------:R-:W-:Y:S01]  /*205e0*/  FFMA R48, R43, R48, R54 ;  /* 0x000000302b307223 */ /* 0x000fe20000000036 */
[----:B------:R-:W-:Y:S01]  /*205f0*/  FSEL R56, R28, 8.4834944573231041431e-05, P5 ;  /* 0x38b1e96a1c387808 */ /* 0x000fe20002800000 */
[----:B------:R-:W-:Y:S01]  /*20600*/  FMUL R35, R38, R35 ;  /* 0x0000002326237220 */ /* 0x000fe20000400000 */
[----:B------:R-:W-:Y:S01]  /*20610*/  FSEL R58, -R27, -0.00082130916416645050049, P5 ;  /* 0xba574d201b3a7808 */ /* 0x000fe20002800100 */
[----:B------:R-:W-:Y:S01]  /*20620*/  FMUL R36, R39, R36 ;  /* 0x0000002427247220 */ /* 0x000fe20000400000 */
[----:B------:R-:W-:-:S02]  /*20630*/  FSEL R47, R28, 8.4834944573231041431e-05, P4 ;  /* 0x38b1e96a1c2f7808 */ /* 0x000fc40002000000 */
[----:B------:R-:W-:Y:S01]  /*20640*/  FSEL R51, -R27, -0.00082130916416645050049, P4 ;  /* 0xba574d201b337808 */ /* 0x000fe20002000100 */
[----:B------:R-:W-:Y:S01]  /*20650*/  FFMA R58, R45, R56, R58 ;  /* 0x000000382d3a7223 */ /* 0x000fe2000000003a */
[----:B------:R-:W-:Y:S02]  /*20660*/  FSEL R54, R26, 0.0052134888246655464172, P1 ;  /* 0x3baad5ea1a367808 */ /* 0x000fe40000800000 */
[----:B------:R-:W-:Y:S01]  /*20670*/  FSEL R56, -R25, -0.026868773624300956726, P1 ;  /* 0xbcdc1be719387808 */ /* 0x000fe20000800100 */
[----:B------:R-:W-:Y:S01]  /*20680*/  FFMA R47, R44, R47, R51 ;  /* 0x0000002f2c2f7223 */ /* 0x000fe20000000033 */
[C---:B------:R-:W-:Y:S01]  /*20690*/  FSEL R51, R26.reuse, 0.0052134888246655464172, P4 ;  /* 0x3baad5ea1a337808 */ /* 0x040fe20002000000 */
[----:B------:R-:W-:Y:S01]  /*206a0*/  FFMA R48, R43, R48, R54 ;  /* 0x000000302b307223 */ /* 0x000fe20000000036 */
[----:B------:R-:W-:Y:S02]  /*206b0*/  FSEL R60, R26, 0.0052134888246655464172, P5 ;  /* 0x3baad5ea1a3c7808 */ /* 0x000fe40002800000 */
[----:B------:R-:W-:Y:S01]  /*206c0*/  FSEL R54, R21, 0.11284004896879196167, P1 ;  /* 0x3de718af15367808 */ /* 0x000fe20000800000 */
[----:B------:R-:W-:Y:S01]  /*206d0*/  FFMA R48, R43, R48, R56 ;  /* 0x000000302b307223 */ /* 0x000fe20000000038 */
[----:B------:R-:W-:Y:S01]  /*206e0*/  FFMA R47, R44, R47, R51 ;  /* 0x0000002f2c2f7223 */ /* 0x000fe20000000033 */
[----:B------:R-:W-:Y:S01]  /*206f0*/  FFMA R58, R45, R58, R60 ;  /* 0x0000003a2d3a7223 */ /* 0x000fe2000000003c */
[----:B------:R-:W-:Y:S01]  /*20700*/  FSEL R51, -R25, -0.026868773624300956726, P4 ;  /* 0xbcdc1be719337808 */ /* 0x000fe20002000100 */
[----:B------:R-:W-:Y:S01]  /*20710*/  FFMA R48, R43, R48, R54 ;  /* 0x000000302b307223 */ /* 0x000fe20000000036 */
[----:B------:R-:W-:-:S02]  /*20720*/  FSEL R60, -R25, -0.026868773624300956726, P5 ;  /* 0xbcdc1be7193c7808 */ /* 0x000fc40002800100 */
        /* <DEDUP_REMOVED lines=13> */
[----:B------:R-:W-:Y:S01]  /*20800*/  FFMA R47, R44, R47, R51 ;  /* 0x0000002f2c2f7223 */ /* 0x000fe20000000033 */
        /* <DEDUP_REMOVED lines=9> */
[----:B------:R-:W-:-:S02]  /*208a0*/  F2FP.SATFINITE.E4M3.F32.PACK_AB_MERGE_C R37, R37, R24, RZ ;  /* 0x000000182525723e */ /* 0x000fc400048070ff */
[----:B------:R-:W-:Y:S01]  /*208b0*/  FFMA R44, R44, R47, R47 ;  /* 0x0000002f2c2c7223 */ /* 0x000fe2000000002f */
[----:B------:R-:W-:Y:S01]  /*208c0*/  FFMA R45, R45, R56, R56 ;  /* 0x000000382d2d7223 */ /* 0x000fe20000000038 */
[----:B------:R-:W-:Y:S02]  /*208d0*/  F2FP.F16.E4M3.UNPACK_B R47, R0 ;  /* 0x00000000ff2f723e */ /* 0x000fe400020006ff */
[----:B------:R-:W-:Y:S01]  /*208e0*/  F2FP.SATFINITE.E4M3.F32.PACK_AB_MERGE_C R35, R36, R35, RZ ;  /* 0x000000232423723e */ /* 0x000fe200048070ff */
[----:B------:R-:W2:Y:S02]  /*208f0*/  @P4 MUFU.EX2 R51, R44 ;  /* 0x0000002c00334308 */ /* 0x000ea40000000800 */
[--C-:B------:R-:W-:Y:S02]  /*20900*/  HADD2.F32 R56, -RZ, R47.reuse.H0_H0 ;  /* 0x2000002fff387230 */ /* 0x100fe40000004100 */
[----:B------:R-:W-:Y:S02]  /*20910*/  HADD2.F32 R58, -RZ, R47.H1_H1 ;  /* 0x3000002fff3a7230 */ /* 0x000fe40000004100 */
[----:B------:R-:W-:-:S02]  /*20920*/  FMUL R47, R16, R198 ;  /* 0x000000c6102f7220 */ /* 0x000fc40000400000 */
[----:B------:R-:W3:Y:S01]  /*20930*/  @P5 MUFU.EX2 R53, R45 ;  /* 0x0000002d00355308 */ /* 0x000ee20000000800 */
[----:B-1----:R-:W-:Y:S01]  /*20940*/  @P1 FADD R54, -R48, 1 ;  /* 0x3f80000030361421 */ /* 0x002fe20000000100 */
[C---:B------:R-:W-:Y:S01]  /*20950*/  FFMA R47, R2.reuse, R56, R47 ;  /* 0x00000038022f7223 */ /* 0x040fe2000000002f */
[----:B------:R-:W-:-:S03]  /*20960*/  FFMA R48, R2, R58, R199 ;  /* 0x0000003a02307223 */ /* 0x000fc600000000c7 */
[----:B------:R-:W-:Y:S01]  /*20970*/  @P1 LOP3.LUT R43, R54, 0x80000000, R49, 0xb8, !PT ;  /* 0x80000000362b1812 */ /* 0x000fe200078eb831 */
[----:B------:R-:W-:Y:S01]  /*20980*/  FMUL R49, R46, 0.70710676908493041992 ;  /* 0x3f3504f32e317820 */ /* 0x000fe20000400000 */
[----:B--2---:R-:W-:-:S03]  /*20990*/  @P4 FADD R51, -R51, 1 ;  /* 0x3f80000033334421 */ /* 0x004fc60000000100 */
[----:B------:R-:W-:Y:S02]  /*209a0*/  FADD R43, R43, 1 ;  /* 0x3f8000002b2b7421 */ /* 0x000fe40000000000 */
[----:B------:R-:W-:Y:S01]  /*209b0*/  @P4 LOP3.LUT R44, R51, 0x80000000, R50, 0xb8, !PT ;  /* 0x80000000332c4812 */ /* 0x000fe200078eb832 */
[----:B------:R-:W-:Y:S01]  /*209c0*/  FMUL R51, R47, 0.70710676908493041992 ;  /* 0x3f3504f32f337820 */ /* 0x000fe20000400000 */
[----:B------:R-:W-:Y:S01]  /*209d0*/  FMUL R50, R48, 0.70710676908493041992 ;  /* 0x3f3504f330327820 */ /* 0x000fe20000400000 */
[----:B---3--:R-:W-:Y:S01]  /*209e0*/  @P5 FADD R53, -R53, 1 ;  /* 0x3f80000035355421 */ /* 0x008fe20000000100 */
[----:B------:R-:W-:Y:S01]  /*209f0*/  FMUL R40, R43, R40 ;  /* 0x000000282b287220 */ /* 0x000fe20000400000 */
[C---:B------:R-:W-:Y:S01]  /*20a00*/  FMUL R54, R51.reuse, R51 ;  /* 0x0000003333367220 */ /* 0x040fe20000400000 */
[----:B------:R-:W-:Y:S01]  /*20a10*/  FSETP.GE.AND P1, PT, |R51|, 1.0029599666595458984, PT ;  /* 0x3f8060fe3300780b */ /* 0x000fe20003f26200 */
[----:B------:R-:W-:Y:S01]  /*20a20*/  FMUL R55, R50, R50 ;  /* 0x0000003232377220 */ /* 0x000fe20000400000 */
[----:B------:R-:W-:Y:S01]  /*20a30*/  @P5 LOP3.LUT R45, R53, 0x80000000, R52, 0xb8, !PT ;  /* 0x80000000352d5812 */ /* 0x000fe200078eb834 */
[C---:B------:R-:W-:Y:S01]  /*20a40*/  FMUL R52, R49.reuse, R49 ;  /* 0x0000003131347220 */ /* 0x040fe20000400000 */
[----:B------:R-:W-:Y:S01]  /*20a50*/  FSETP.GE.AND P5, PT, |R49|, 1.0029599666595458984, PT ;  /* 0x3f8060fe3100780b */ /* 0x000fe20003fa6200 */
[----:B------:R-:W-:Y:S01]  /*20a60*/  FADD R44, R44, 1 ;  /* 0x3f8000002c2c7421 */ /* 0x000fe20000000000 */
[----:B------:R-:W-:Y:S01]  /*20a70*/  FSETP.GE.AND P4, PT, |R50|, 1.0029599666595458984, PT ;  /* 0x3f8060fe3200780b */ /* 0x000fe20003f86200 */
[----:B------:R-:W-:Y:S01]  /*20a80*/  FADD R45, R45, 1 ;  /* 0x3f8000002d2d7421 */ /* 0x000fe20000000000 */
[----:B------:R-:W-:Y:S01]  /*20a90*/  FSEL R52, |R49|, R52, P5 ;  /* 0x0000003431347208 */ /* 0x000fe20002800200 */
[----:B------:R-:W-:Y:S01]  /*20aa0*/  FMUL R41, R44, R41 ;  /* 0x000000292c297220 */ /* 0x000fe20000400000 */
[----:B------:R-:W-:Y:S01]  /*20ab0*/  FSEL R57, R28, 8.4834944573231041431e-05, P5 ;  /* 0x38b1e96a1c397808 */ /* 0x000fe20002800000 */
[----:B------:R-:W-:Y:S01]  /*20ac0*/  FMUL R42, R45, R42 ;  /* 0x0000002a2d2a7220 */ /* 0x000fe20000400000 */
[----:B------:R-:W-:-:S02]  /*20ad0*/  FSEL R59, -R27, -0.00082130916416645050049, P5 ;  /* 0xba574d201b3b7808 */ /* 0x000fc40002800100 */
[----:B------:R-:W-:Y:S02]  /*20ae0*/  FSEL R53, |R51|, R54, P1 ;  /* 0x0000003633357208 */ /* 0x000fe40000800200 */
[----:B------:R-:W-:Y:S01]  /*20af0*/  FSEL R54, |R50|, R55, P4 ;  /* 0x0000003732367208 */ /* 0x000fe20002000200 */
[----:B------:R-:W-:Y:S01]  /*20b00*/  FFMA R61, R52, R57, R59 ;  /* 0x00000039343d7223 */ /* 0x000fe2000000003b */
[C---:B------:R-:W-:Y:S02]  /*20b10*/  FSEL R55, R28.reuse, 8.4834944573231041431e-05, P4 ;  /* 0x38b1e96a1c377808 */ /* 0x040fe40002000000 */
[C---:B------:R-:W-:Y:S02]  /*20b20*/  FSEL R57, -R27.reuse, -0.00082130916416645050049, P4 ;  /* 0xba574d201b397808 */ /* 0x040fe40002000100 */
[----:B------:R-:W-:Y:S02]  /*20b30*/  FSEL R56, R28, 8.4834944573231041431e-05, P1 ;  /* 0x38b1e96a1c387808 */ /* 0x000fe40000800000 */
[----:B------:R-:W-:Y:S01]  /*20b40*/  FSEL R58, -R27, -0.00082130916416645050049, P1 ;  /* 0xba574d201b3a7808 */ /* 0x000fe20000800100 */
[----:B------:R-:W-:Y:S01]  /*20b50*/  FFMA R55, R54, R55, R57 ;  /* 0x0000003736377223 */ /* 0x000fe20000000039 */
[----:B------:R-:W-:-:S02]  /*20b60*/  FSEL R63, R26, 0.0052134888246655464172, P5 ;  /* 0x3baad5ea1a3f7808 */ /* 0x000fc40002800000 */
[----:B------:R-:W-:Y:S01]  /*20b70*/  FSEL R57, -R25, -0.026868773624300956726, P5 ;  /* 0xbcdc1be719397808 */ /* 0x000fe20002800100 */
[----:B------:R-:W-:Y:S01]  /*20b80*/  FFMA R56, R53, R56, R58 ;  /* 0x0000003835387223 */ /* 0x000fe2000000003a */
[----:B------:R-:W-:Y:S01]  /*20b90*/  FSEL R58, R26, 0.0052134888246655464172, P1 ;  /* 0x3baad5ea1a3a7808 */ /* 0x000fe20000800000 */
[----:B------:R-:W-:Y:S01]  /*20ba0*/  FFMA R61, R52, R61, R63 ;  /* 0x0000003d343d7223 */ /* 0x000fe2000000003f */
[----:B------:R-:W-:Y:S02]  /*20bb0*/  FSEL R59, R26, 0.0052134888246655464172, P4 ;  /* 0x3baad5ea1a3b7808 */ /* 0x000fe40002000000 */
[----:B------:R-:W-:Y:S01]  /*20bc0*/  FSEL R60, R21, 0.11284004896879196167, P1 ;  /* 0x3de718af153c7808 */ /* 0x000fe20000800000 */
[----:B------:R-:W-:Y:S01]  /*20bd0*/  FFMA R61, R52, R61, R57 ;  /* 0x0000003d343d7223 */ /* 0x000fe20000000039 */
[----:B------:R-:W-:Y:S01]  /*20be0*/  FSEL R57, -R25, -0.026868773624300956726, P4 ;  /* 0xbcdc1be719397808 */ /* 0x000fe20002000100 */
[----:B------:R-:W-:Y:S01]  /*20bf0*/  FFMA R56, R53, R56, R58 ;  /* 0x0000003835387223 */ /* 0x000fe2000000003a */
[----:B------:R-:W-:Y:S01]  /*20c00*/  FFMA R55, R54, R55, R59 ;  /* 0x0000003736377223 */ /* 0x000fe2000000003b */
[----:B------:R-:W-:-:S02]  /*20c10*/  FSEL R58, -R25, -0.026868773624300956726, P1 ;  /* 0xbcdc1be7193a7808 */ /* 0x000fc40000800100 */
[C---:B------:R-:W-:Y:S01]  /*20c20*/  FSEL R59, R21.reuse, 0.11284004896879196167, P5 ;  /* 0x3de718af153b7808 */ /* 0x040fe20002800000 */
[----:B------:R-:W-:Y:S01]  /*20c30*/  FFMA R55, R54, R55, R57 ;  /* 0x0000003736377223 */ /* 0x000fe20000000039 */
[----:B------:R-:W-:Y:S01]  /*20c40*/  FSEL R57, R21, 0.11284004896879196167, P4 ;  /* 0x3de718af15397808 */ /* 0x000fe20002000000 */
[C---:B------:R-:W-:Y:S01]  /*20c50*/  FFMA R56, R53.reuse, R56, R58 ;  /* 0x0000003835387223 */ /* 0x040fe2000000003a */
[----:B------:R-:W-:Y:S01]  /*20c60*/  FSEL R58, R20, -0.37612664699554443359, P1 ;  /* 0xbec093ac143a7808 */ /* 0x000fe20000800000 */
[----:B------:R-:W-:Y:S01]  /*20c70*/  FFMA R59, R52, R61, R59 ;  /* 0x0000003d343b7223 */ /* 0x000fe2000000003b */
[----:B------:R-:W-:Y:S01]  /*20c80*/  FSEL R63, R20, -0.37612664699554443359, P5 ;  /* 0xbec093ac143f7808 */ /* 0x000fe20002800000 */
[C---:B------:R-:W-:Y:S01]  /*20c90*/  FFMA R56, R53.reuse, R56, R60 ;  /* 0x0000003835387223 */ /* 0x040fe2000000003c */
[----:B------:R-:W-:Y:S01]  /*20ca0*/  FFMA R55, R54, R55, R57 ;  /* 0x0000003736377223 */ /* 0x000fe20000000039 */
[----:B------:R-:W-:Y:S02]  /*20cb0*/  FSEL R57, R20, -0.37612664699554443359, P4 ;  /* 0xbec093ac14397808 */ /* 0x000fe40002000000 */
[----:B------:R-:W-:Y:S01]  /*20cc0*/  FFMA R56, R53, R56, R58 ;  /* 0x0000003835387223 */ /* 0x000fe2000000003a */
[----:B------:R-:W-:Y:S01]  /*20cd0*/  FSEL R58, R15, 0.12837915122509002686, P4 ;  /* 0x3e0375d30f3a7808 */ /* 0x000fe20002000000 */
[----:B------:R-:W-:Y:S01]  /*20ce0*/  FFMA R59, R52, R59, R63 ;  /* 0x0000003b343b7223 */ /* 0x000fe2000000003f */
[----:B------:R-:W-:Y:S01]  /*20cf0*/  FFMA R55, R54, R55, R57 ;  /* 0x0000003736377223 */ /* 0x000fe20000000039 */
[----:B------:R-:W-:-:S02]  /*20d00*/  FSEL R57, -|R50|, R50, P4 ;  /* 0x0000003232397208 */ /* 0x000fc40002000300 */
[C---:B------:R-:W-:Y:S01]  /*20d10*/  FSEL R60, R15.reuse, 0.12837915122509002686, P1 ;  /* 0x3e0375d30f3c7808 */ /* 0x040fe20000800000 */
[----:B------:R-:W-:Y:S01]  /*20d20*/  FFMA R54, R54, R55, R58 ;  /* 0x0000003736367223 */ /* 0x000fe2000000003a */
[----:B------:R-:W-:Y:S02]  /*20d30*/  FSEL R61, R15, 0.12837915122509002686, P5 ;  /* 0x3e0375d30f3d7808 */ /* 0x000fe40002800000 */
[----:B------:R-:W-:Y:S01]  /*20d40*/  FSEL R63, -|R49|, R49, P5 ;  /* 0x00000031313f7208 */ /* 0x000fe20002800300 */
[----:B------:R-:W-:Y:S01]  /*20d50*/  FFMA R54, R54, R57, R57 ;  /* 0x0000003936367223 */ /* 0x000fe20000000039 */
[----:B------:R-:W-:Y:S01]  /*20d60*/  FFMA R53, R53, R56, R60 ;  /* 0x0000003835357223 */ /* 0x000fe2000000003c */
[----:B------:R-:W-:Y:S01]  /*20d70*/  FSEL R56, -|R51|, R51, P1 ;  /* 0x0000003333387208 */ /* 0x000fe20000800300 */
[----:B------:R-:W-:Y:S01]  /*20d80*/  FFMA R52, R52, R59, R61 ;  /* 0x0000003b34347223 */ /* 0x000fe2000000003d */
[----:B------:R-:W1:Y:S01]  /*20d90*/  @P4 MUFU.EX2 R57, R54 ;  /* 0x0000003600394308 */ /* 0x000e620000000800 */
[----:B------:R-:W-:-:S02]  /*20da0*/  F2FP.SATFINITE.E4M3.F32.PACK_AB_MERGE_C R41, R41, R40, RZ ;  /* 0x000000282929723e */ /* 0x000fc400048070ff */
[----:B------:R-:W-:Y:S01]  /*20db0*/  FFMA R52, R52, R63, R63 ;  /* 0x0000003f34347223 */ /* 0x000fe2000000003f */
[----:B------:R-:W-:-:S04]  /*20dc0*/  FFMA R53, R53, R56, R56 ;  /* 0x0000003835357223 */ /* 0x000fc80000000038 */
[----:B------:R-:W2:Y:S08]  /*20dd0*/  @P5 MUFU.EX2 R59, R52 ;  /* 0x00000034003b5308 */ /* 0x000eb00000000800 */
[----:B------:R-:W3:Y:S01]  /*20de0*/  @P1 MUFU.EX2 R55, R53 ;  /* 0x0000003500371308 */ /* 0x000ee20000000800 */
[----:B-1----:R-:W-:-:S05]  /*20df0*/  @P4 FADD R57, -R57, 1 ;  /* 0x3f80000039394421 */ /* 0x002fca0000000100 */
[----:B------:R-:W-:Y:S01]  /*20e00*/  @P4 LOP3.LUT R54, R57, 0x80000000, R50, 0xb8, !PT ;  /* 0x8000000039364812 */ /* 0x000fe200078eb832 */
[----:B------:R-:W-:Y:S01]  /*20e10*/  FMUL R50, R13, 0.5 ;  /* 0x3f0000000d327820 */ /* 0x000fe20000400000 */
[----:B------:R-:W-:Y:S01]  /*20e20*/  FMUL R13, R12, 0.5 ;  /* 0x3f0000000c0d7820 */ /* 0x000fe20000400000 */
[----:B--2---:R-:W-:Y:S01]  /*20e30*/  @P5 FADD R58, -R59, 1 ;  /* 0x3f8000003b3a5421 */ /* 0x004fe20000000100 */
[----:B------:R-:W-:Y:S01]  /*20e40*/  FMUL R12, R29, 0.5 ;  /* 0x3f0000001d0c7820 */ /* 0x000fe20000400000 */
[----:B------:R-:W-:Y:S01]  /*20e50*/  FMUL R10, R23, R50 ;  /* 0x00000032170a7220 */ /* 0x000fe20000400000 */
[----:B------:R-:W-:Y:S01]  /*20e60*/  FMUL R14, R14, R13 ;  /* 0x0000000d0e0e7220 */ /* 0x000fe20000400000 */
[----:B------:R-:W-:Y:S01]  /*20e70*/  FMUL R13, R30, 0.5 ;  /* 0x3f0000001e0d7820 */ /* 0x000fe20000400000 */
[----:B------:R-:W-:Y:S01]  /*20e80*/  @P5 LOP3.LUT R52, R58, 0x80000000, R49, 0xb8, !PT ;  /* 0x800000003a345812 */ /* 0x000fe200078eb831 */
[----:B------:R-:W-:Y:S01]  /*20e90*/  FMUL R31, R31, R12 ;  /* 0x0000000c1f1f7220 */ /* 0x000fe20000400000 */
[----:B------:R-:W-:Y:S01]  /*20ea0*/  FMUL R23, R46, 0.5 ;  /* 0x3f0000002e177820 */ /* 0x000fe20000400000 */
[----:B---3--:R-:W-:Y:S01]  /*20eb0*/  @P1 FADD R56, -R55, 1 ;  /* 0x3f80000037381421 */ /* 0x008fe20000000100 */
[----:B------:R-:W-:Y:S01]  /*20ec0*/  FMUL R32, R32, R13 ;  /* 0x0000000d20207220 */ /* 0x000fe20000400000 */
[----:B------:R-:W-:Y:S01]  /*20ed0*/  FMUL R12, R47, 0.5 ;  /* 0x3f0000002f0c7820 */ /* 0x000fe20000400000 */
[----:B------:R-:W-:Y:S01]  /*20ee0*/  FMUL R13, R48, 0.5 ;  /* 0x3f000000300d7820 */ /* 0x000fe20000400000 */
[----:B------:R-:W-:Y:S01]  /*20ef0*/  FADD R52, R52, 1 ;  /* 0x3f80000034347421 */ /* 0x000fe20000000000 */
[----:B------:R-:W-:Y:S01]  /*20f00*/  @P1 LOP3.LUT R53, R56, 0x80000000, R51, 0xb8, !PT ;  /* 0x8000000038351812 */ /* 0x000fe200078eb833 */
[----:B------:R-:W-:Y:S01]  /*20f10*/  FMUL R56, R11, 0.5 ;  /* 0x3f0000000b387820 */ /* 0x000fe20000400000 */
[----:B------:R-:W-:Y:S01]  /*20f20*/  FADD R11, R22, 1 ;  /* 0x3f800000160b7421 */ /* 0x000fe20000000000 */
[----:B------:R-:W-:Y:S01]  /*20f30*/  FADD R54, R54, 1 ;  /* 0x3f80000036367421 */ /* 0x000fe20000000000 */
[----:B------:R-:W-:Y:S01]  /*20f40*/  FMUL R23, R52, R23 ;  /* 0x0000001734177220 */ /* 0x000fe20000400000 */
[----:B------:R-:W-:Y:S01]  /*20f50*/  FADD R53, R53, 1 ;  /* 0x3f80000035357421 */ /* 0x000fe20000000000 */
[----:B------:R-:W-:Y:S01]  /*20f60*/  FMUL R11, R11, R56 ;  /* 0x000000380b0b7220 */ /* 0x000fe20000400000 */
[----:B------:R-:W-:Y:S01]  /*20f70*/  FMUL R13, R54, R13 ;  /* 0x0000000d360d7220 */ /* 0x000fe20000400000 */
[----:B------:R-:W-:Y:S01]  /*20f80*/  F2FP.SATFINITE.E4M3.F32.PACK_AB_MERGE_C R10, R10, R9, RZ ;  /* 0x000000090a0a723e */ /* 0x000fe200048070ff */
[----:B------:R-:W-:Y:S01]  /*20f90*/  FMUL R12, R53, R12 ;  /* 0x0000000c350c7220 */ /* 0x000fe20000400000 */
[----:B------:R-:W-:-:S02]  /*20fa0*/  F2FP.SATFINITE.E4M3.F32.PACK_AB_MERGE_C R32, R32, R31, RZ ;  /* 0x0000001f2020723e */ /* 0x000fc400048070ff */
[----:B------:R-:W-:Y:S02]  /*20fb0*/  F2FP.SATFINITE.E4M3.F32.PACK_AB_MERGE_C R14, R14, R11, RZ ;  /* 0x0000000b0e0e723e */ /* 0x000fe400048070ff */
[----:B------:R-:W-:Y:S02]  /*20fc0*/  F2FP.SATFINITE.E4M3.F32.PACK_AB_MERGE_C R23, R23, R42, RZ ;  /* 0x0000002a1717723e */ /* 0x000fe400048070ff */
[----:B------:R-:W-:Y:S01]  /*20fd0*/  F2FP.SATFINITE.E4M3.F32.PACK_AB_MERGE_C R12, R13, R12, RZ ;  /* 0x0000000c0d0c723e */ /* 0x000fe200048070ff */
[----:B------:R-:W-:Y:S06]  /*20fe0*/  @P0 BRA `(.L_x_126) ;  /* 0x0000000000040947 */ /* 0x000fec0003800000 */
[----:B------:R-:W-:-:S04]  /*20ff0*/  DEPBAR.LE SB0, 0x1 ;  /* 0x000080400000791a */ /* 0x000fc80000000000 */
.L_x_126:
        /* <DEDUP_REMOVED lines=27> */
.L_x_128:
[----:B------:R-:W-:Y:S05]  /*211b0*/  BSYNC B0 ;  /* 0x0000000000007941 */ /* 0x000fea0003800000 */
.L_x_127:
[----:B------:R-:W-:Y:S04]  /*211c0*/  BSSY B0, `(.L_x_129) ;  /* 0x000003a000007945 */ /* 0x000fe80003800000 */
[----:B------:R-:W-:Y:S05]  /*211d0*/  @P2 BRA `(.L_x_130) ;  /* 0x0000000000e02947 */ /* 0x000fea0003800000 */
[----:B------:R-:W-:-:S04]  /*211e0*/  MOV R9, UR44 ;  /* 0x0000002c00097c02 */ /* 0x000fc80008000f00 */
[----:B------:R-:W-:-:S13]  /*211f0*/  ISETP.NE.AND P4, PT, R9, 0x3, PT ;  /* 0x000000030900780c */ /* 0x000fda0003f85270 */
[----:B------:R-:W-:Y:S05]  /*21200*/  @!P4 BRA `(.L_x_131) ;  /* 0x000000000004c947 */ /* 0x000fea0003800000 */
[----:B------:R-:W-:Y:S01]  /*21210*/  BPT.TRAP 0x1 ;  /* 0x000000040000795c */ /* 0x000fe20000300000 */
.L_x_131:
[----:B------:R-:W-:Y:S01]  /*21220*/  LEA R9, R18, UR48, 0x3 ;  /* 0x0000003012097c11 */ /* 0x000fe2000f8e18ff */
[----:B------:R-:W-:Y:S01]  /*21230*/  BSSY B1, `(.L_x_132) ;  /* 0x0000004000017945 */ /* 0x000fe20003800000 */
[----:B------:R-:W-:-:S04]  /*21240*/  SHF.L.U32 R10, R19, 0x1f, RZ ;  /* 0x0000001f130a7819 */ /* 0x000fc800000006ff */
[----:B------:R-:W1:Y:S02]  /*21250*/  SYNCS.PHASECHK.TRANS64.TRYWAIT P1, [R9+URZ+0x60], R10 ;  /* 0x0000600a090075a7 */ /* 0x000e64000802017f */
[----:B-1----:R-:W-:Y:S05]  /*21260*/  @!P1 BRA `(.L_x_133) ;  /* 0x0000018000f89947 */ /* 0x002fea0003800000 */
.L_x_384:
[----:B------:R-:W-:Y:S05]  /*21270*/  BSYNC B1 ;  /* 0x0000000000017941 */ /* 0x000fea0003800000 */
.L_x_132:
        /* <DEDUP_REMOVED lines=22> */
.L_x_135:
[----:B------:R-:W-:Y:S05]  /*213e0*/  BSYNC B1 ;  /* 0x0000000000017941 */ /* 0x000fea0003800000 */
.L_x_134:
        /* <DEDUP_REMOVED lines=8> */
.L_x_136:
        /* <DEDUP_REMOVED lines=15> */
.L_x_130:
[----:B------:R-:W-:Y:S05]  /*21560*/  BSYNC B0 ;  /* 0x0000000000007941 */ /* 0x000fea0003800000 */
.L_x_129:
[----:B------:R-:W2:Y:S04]  /*21570*/  LDL.LU R9, [R1+0x368] ;  /* 0x0003680001097983 */ /* 0x000ea80000300800 */
[----:B------:R-:W3:Y:S04]  /*21580*/  LDL.LU R32, [R1+0x36c] ;  /* 0x00036c0001207983 */ /* 0x000ee80000300800 */
[----:B------:R-:W4:Y:S04]  /*21590*/  LDL.LU R31, [R1+0x370] ;  /* 0x00037000011f7983 */ /* 0x000f280000300800 */
[----:B------:R-:W5:Y:S01]  /*215a0*/  LDL.LU R29, [R1+0x374] ;  /* 0x00037400011d7983 */ /* 0x000f620000300800 */
[----:B------:R-:W-:-:S03]  /*215b0*/  F2FP.F16.E4M3.UNPACK_B R23, R0.H1 ;  /* 0x00000000ff17723e */ /* 0x000fc600030006ff */
[----:B------:R-:W3:Y:S02]  /*215c0*/  LDL.LU R45, [R1+0x378] ;  /* 0x00037800012d7983 */ /* 0x000ee40000300800 */
[----:B------:R-:W-:Y:S02]  /*215d0*/  HADD2.F32 R10, -RZ, R23.H0_H0 ;  /* 0x20000017ff0a7230 */ /* 0x000fe40000004100 */
[----:B------:R-:W3:Y:S04]  /*215e0*/  LDL.LU R44, [R1+0x37c] ;  /* 0x00037c00012c7983 */ /* 0x000ee80000300800 */
[----:B------:R-:W3:Y:S04]  /*215f0*/  LDL.LU R42, [R1+0x380] ;  /* 0x00038000012a7983 */ /* 0x000ee80000300800 */
[----:B------:R-:W3:Y:S04]  /*21600*/  LDL.LU R52, [R1+0x384] ;  /* 0x0003840001347983 */ /* 0x000ee80000300800 */
[----:B------:R-:W3:Y:S04]  /*21610*/  LDL.LU R51, [R1+0x388] ;  /* 0x0003880001337983 */ /* 0x000ee80000300800 */
[----:B------:R-:W3:Y:S04]  /*21620*/  LDL.LU R50, [R1+0x38c] ;  /* 0x00038c0001327983 */ /* 0x000ee80000300800 */
[----:B------:R-:W3:Y:S04]  /*21630*/  LDL.LU R55, [R1+0x390] ;  /* 0x0003900001377983 */ /* 0x000ee80000300800 */
[----:B------:R-:W3:Y:S01]  /*21640*/  LDL.LU R53, [R1+0x394] ;  /* 0x0003940001357983 */ /* 0x000ee20000300800 */
        /* <DEDUP_REMOVED lines=19> */
[----:B----4-:R-:W-:-:S03]  /*21780*/  FMUL R13, R16, R31 ;  /* 0x0000001f100d7220 */ /* 0x010fc60000400000 */
[----:B------:R-:W-:Y:S01]  /*21790*/  FFMA R9, R9, R12, R11 ;  /* 0x0000000c09097223 */ /* 0x000fe2000000000b */
[----:B------:R-:W-:Y:S01]  /*217a0*/  F2FP.F16.E4M3.UNPACK_B R11, R3 ;  /* 0x00000003ff0b723e */ /* 0x000fe200020006ff */
[----:B------:R-:W-:Y:S02]  /*217b0*/  HADD2.F32 R12, -RZ, R23.H1_H1 ;  /* 0x30000017ff0c7230 */ /* 0x000fe40000004100 */
[----:B-----5:R-:W-:Y:S01]  /*217c0*/  FMUL R23, R16, R29 ;  /* 0x0000001d10177220 */ /* 0x020fe20000400000 */
[----:B------:R-:W-:Y:S01]  /*217d0*/  FFMA R9, R9, R14, R14 ;  /* 0x0000000e09097223 */ /* 0x000fe2000000000e */
[----:B------:R-:W-:-:S03]  /*217e0*/  HADD2.F32 R24, -RZ, R11.H0_H0 ;  /* 0x2000000bff187230 */ /* 0x000fc60000004100 */
[----:B------:R-:W1:Y:S01]  /*217f0*/  @P1 MUFU.EX2 R14, R9 ;  /* 0x00000009000e1308 */ /* 0x000e620000000800 */
[----:B------:R-:W-:Y:S02]  /*21800*/  HADD2.F32 R30, -RZ, R11.H1_H1 ;  /* 0x3000000bff1e7230 */ /* 0x000fe40000004100 */
[----:B---3--:R-:W-:-:S04]  /*21810*/  FMUL R11, R16, R32 ;  /* 0x00000020100b7220 */ /* 0x008fc80000400000 */
[C---:B------:R-:W-:Y:S01]  /*21820*/  FFMA R11, R2.reuse, R12, R11 ;  /* 0x0000000c020b7223 */ /* 0x040fe2000000000b */
[----:B------:R-:W-:-:S03]  /*21830*/  FFMA R12, R2, R24, R13 ;  /* 0x00000018020c7223 */ /* 0x000fc6000000000d */
[----:B------:R-:W-:Y:S01]  /*21840*/  FMUL R32, R11, 0.70710676908493041992 ;  /* 0x3f3504f30b207820 */ /* 0x000fe20000400000 */
[----:B------:R-:W-:Y:S01]  /*21850*/  FFMA R13, R2, R30, R23 ;  /* 0x0000001e020d7223 */ /* 0x000fe20000000017 */
[----:B------:R-:W-:Y:S01]  /*21860*/  FMUL R33, R12, 0.70710676908493041992 ;  /* 0x3f3504f30c217820 */ /* 0x000fe20000400000 */
[----:B-1----:R-:W-:Y:S01]  /*21870*/  @P1 FADD R14, -R14, 1 ;  /* 0x3f8000000e0e1421 */ /* 0x002fe20000000100 */
[----:B------:R-:W-:-:S04]  /*21880*/  FMUL R23, R32, R32 ;  /* 0x0000002020177220 */ /* 0x000fc80000400000 */
[----:B------:R-:W-:Y:S02]  /*21890*/  @P1 LOP3.LUT R9, R14, 0x80000000, R22, 0xb8, !PT ;  /* 0x800000000e091812 */ /* 0x000fe400078eb816 */
[C---:B------:R-:W-:Y:S01]  /*218a0*/  FSETP.GE.AND P1, PT, |R32|.reuse, 1.0029599666595458984, PT ;  /* 0x3f8060fe2000780b */ /* 0x040fe20003f26200 */
[C---:B------:R-:W-:Y:S01]  /*218b0*/  FMUL R24, R33.reuse, R33 ;  /* 0x0000002121187220 */ /* 0x040fe20000400000 */
[----:B------:R-:W-:Y:S01]  /*218c0*/  FSETP.GE.AND P4, PT, |R33|, 1.0029599666595458984, PT ;  /* 0x3f8060fe2100780b */ /* 0x000fe20003f86200 */
[----:B------:R-:W-:Y:S01]  /*218d0*/  FMUL R31, R13, 0.70710676908493041992 ;  /* 0x3f3504f30d1f7820 */ /* 0x000fe20000400000 */
[----:B------:R-:W-:Y:S02]  /*218e0*/  FSEL R23, |R32|, R23, P1 ;  /* 0x0000001720177208 */ /* 0x000fe40000800200 */
[----:B------:R-:W-:Y:S02]  /*218f0*/  FSEL R14, R28, 8.4834944573231041431e-05, P1 ;  /* 0x38b1e96a1c0e7808 */ /* 0x000fe40000800000 */
[----:B------:R-:W-:Y:S01]  /*21900*/  FSEL R22, -R27, -0.00082130916416645050049, P1 ;  /* 0xba574d201b167808 */ /* 0x000fe20000800100 */
[----:B------:R-:W-:Y:S01]  /*21910*/  FMUL R34, R31, R31 ;  /* 0x0000001f1f227220 */ /* 0x000fe20000400000 */
[----:B------:R-:W-:-:S02]  /*21920*/  FSEL R30, |R33|, R24, P4 ;  /* 0x00000018211e7208 */ /* 0x000fc40002000200 */
[----:B------:R-:W-:Y:S01]  /*21930*/  FSEL R29, R28, 8.4834944573231041431e-05, P4 ;  /* 0x38b1e96a1c1d7808 */ /* 0x000fe20002000000 */
[----:B------:R-:W-:Y:S01]  /*21940*/  FFMA R14, R23, R14, R22 ;  /* 0x0000000e170e7223 */ /* 0x000fe20000000016 */
[----:B------:R-:W-:Y:S02]  /*21950*/  FSEL R35, -R27, -0.00082130916416645050049, P4 ;  /* 0xba574d201b237808 */ /* 0x000fe40002000100 */
[C---:B------:R-:W-:Y:S02]  /*21960*/  FSETP.GE.AND P5, PT, |R31|.reuse, 1.0029599666595458984, PT ;  /* 0x3f8060fe1f00780b */ /* 0x040fe40003fa6200 */
[----:B------:R-:W-:Y:S01]  /*21970*/  FSEL R22, R26, 0.0052134888246655464172, P1 ;  /* 0x3baad5ea1a167808 */ /* 0x000fe20000800000 */
[----:B------:R-:W-:Y:S01]  /*21980*/  FFMA R29, R30, R29, R35 ;  /* 0x0000001d1e1d7223 */ /* 0x000fe20000000023 */
[----:B------:R-:W-:Y:S02]  /*21990*/  FSEL R34, |R31|, R34, P5 ;  /* 0x000000221f227208 */ /* 0x000fe40002800200 */
[----:B------:R-:W-:Y:S01]  /*219a0*/  FSEL R37, R28, 8.4834944573231041431e-05, P5 ;  /* 0x38b1e96a1c257808 */ /* 0x000fe20002800000 */
[----:B------:R-:W-:Y:S01]  /*219b0*/  FFMA R14, R23, R14, R22 ;  /* 0x0000000e170e7223 */ /* 0x000fe20000000016 */
[----:B------:R-:W-:-:S02]  /*219c0*/  FSEL R39, -R27, -0.00082130916416645050049, P5 ;  /* 0xba574d201b277808 */ /* 0x000fc40002800100 */
        /* <DEDUP_REMOVED lines=30> */
[----:B------:R-:W-:-:S02]  /*21bb0*/  FFMA R29, R34, R41, R29 ;  /* 0x00000029221d7223 */ /* 0x000fc4000000001d */
[----:B------:R-:W-:Y:S01]  /*21bc0*/  FFMA R22, R35, R22, R22 ;  /* 0x0000001623167223 */ /* 0x000fe20000000016 */
[----:B------:R-:W-:Y:S01]  /*21bd0*/  FSEL R35, -|R31|, R31, P5 ;  /* 0x0000001f1f237208 */ /* 0x000fe20002800300 */
[----:B------:R-:W-:Y:S01]  /*21be0*/  FFMA R14, R34, R29, R14 ;  /* 0x0000001d220e7223 */ /* 0x000fe2000000000e */
[----:B------:R-:W1:Y:S03]  /*21bf0*/  @P1 MUFU.EX2 R24, R23 ;  /* 0x0000001700181308 */ /* 0x000e660000000800 */
[----:B------:R-:W-:-:S05]  /*21c00*/  FFMA R14, R14, R35, R35 ;  /* 0x000000230e0e7223 */ /* 0x000fca0000000023 */
[----:B------:R-:W2:Y:S01]  /*21c10*/  @P5 MUFU.EX2 R38, R14 ;  /* 0x0000000e00265308 */ /* 0x000ea20000000800 */
[----:B------:R-:W-:-:S07]  /*21c20*/  F2FP.F16.E4M3.UNPACK_B R29, R3.H1 ;  /* 0x00000003ff1d723e */ /* 0x000fce00030006ff */
[----:B------:R-:W3:Y:S01]  /*21c30*/  @P4 MUFU.EX2 R30, R22 ;  /* 0x00000016001e4308 */ /* 0x000ee20000000800 */
[--C-:B------:R-:W-:Y:S02]  /*21c40*/  HADD2.F32 R36, -RZ, R29.reuse.H0_H0 ;  /* 0x2000001dff247230 */ /* 0x100fe40000004100 */
[----:B-1----:R-:W-:Y:S01]  /*21c50*/  @P1 FADD R39, -R24, 1 ;  /* 0x3f80000018271421 */ /* 0x002fe20000000100 */
[----:B------:R-:W-:Y:S02]  /*21c60*/  HADD2.F32 R40, -RZ, R29.H1_H1 ;  /* 0x3000001dff287230 */ /* 0x000fe40000004100 */
[C---:B------:R-:W-:Y:S01]  /*21c70*/  FMUL R29, R16.reuse, R45 ;  /* 0x0000002d101d7220 */ /* 0x040fe20000400000 */
[----:B------:R-:W-:Y:S01]  /*21c80*/  FMUL R35, R16, R44 ;  /* 0x0000002c10237220 */ /* 0x000fe20000400000 */
[----:B------:R-:W-:Y:S02]  /*21c90*/  F2FP.F16.E4M3.UNPACK_B R34, R4 ;  /* 0x00000004ff22723e */ /* 0x000fe400020006ff */
[----:B------:R-:W-:Y:S01]  /*21ca0*/  FFMA R24, R2, R36, R29 ;  /* 0x0000002402187223 */ /* 0x000fe2000000001d */
[----:B------:R-:W-:Y:S01]  /*21cb0*/  @P1 LOP3.LUT R23, R39, 0x80000000, R32, 0xb8, !PT ;  /* 0x8000000027171812 */ /* 0x000fe200078eb820 */
[----:B--2---:R-:W-:Y:S01]  /*21cc0*/  @P5 FADD R32, -R38, 1 ;  /* 0x3f80000026205421 */ /* 0x004fe20000000100 */
[----:B------:R-:W-:Y:S01]  /*21cd0*/  FFMA R29, R2, R40, R35 ;  /* 0x00000028021d7223 */ /* 0x000fe20000000023 */
[----:B------:R-:W-:Y:S01]  /*21ce0*/  FMUL R37, R16, R42 ;  /* 0x0000002a10257220 */ /* 0x000fe20000400000 */
[----:B------:R-:W-:Y:S01]  /*21cf0*/  FMUL R39, R24, 0.70710676908493041992 ;  /* 0x3f3504f318277820 */ /* 0x000fe20000400000 */
[----:B------:R-:W-:-:S02]  /*21d00*/  HADD2.F32 R42, -RZ, R34.H0_H0 ;  /* 0x20000022ff2a7230 */ /* 0x000fc40000004100 */
[----:B------:R-:W-:Y:S01]  /*21d10*/  FMUL R38, R29, 0.70710676908493041992 ;  /* 0x3f3504f31d267820 */ /* 0x000fe20000400000 */
[----:B------:R-:W-:Y:S01]  /*21d20*/  @P5 LOP3.LUT R14, R32, 0x80000000, R31, 0xb8, !PT ;  /* 0x80000000200e5812 */ /* 0x000fe200078eb81f */
[----:B---3--:R-:W-:Y:S01]  /*21d30*/  @P4 FADD R36, -R30, 1 ;  /* 0x3f8000001e244421 */ /* 0x008fe20000000100 */
[C---:B------:R-:W-:Y:S01]  /*21d40*/  FMUL R32, R39.reuse, R39 ;  /* 0x0000002727207220 */ /* 0x040fe20000400000 */
[C---:B------:R-:W-:Y:S01]  /*21d50*/  FSETP.GE.AND P1, PT, |R39|.reuse, 1.0029599666595458984, PT ;  /* 0x3f8060fe2700780b */ /* 0x040fe20003f26200 */
[----:B------:R-:W-:Y:S01]  /*21d60*/  FFMA R30, R2, R42, R37 ;  /* 0x0000002a021e7223 */ /* 0x000fe20000000025 */
[----:B------:R-:W-:Y:S01]  /*21d70*/  FMUL R35, R38, R38 ;  /* 0x0000002626237220 */ /* 0x000fe20000400000 */
[----:B------:R-:W-:Y:S02]  /*21d80*/  @P4 LOP3.LUT R22, R36, 0x80000000, R33, 0xb8, !PT ;  /* 0x8000000024164812 */ /* 0x000fe400078eb821 */
[----:B------:R-:W-:Y:S01]  /*21d90*/  FSETP.GE.AND P4, PT, |R38|, 1.0029599666595458984, PT ;  /* 0x3f8060fe2600780b */ /* 0x000fe20003f86200 */
[----:B------:R-:W-:Y:S01]  /*21da0*/  FMUL R37, R30, 0.70710676908493041992 ;  /* 0x3f3504f31e257820 */ /* 0x000fe20000400000 */
[----:B------:R-:W-:-:S02]  /*21db0*/  FSEL R32, |R39|, R32, P1 ;  /* 0x0000002027207208 */ /* 0x000fc40000800200 */
[----:B------:R-:W-:Y:S02]  /*21dc0*/  FSEL R31, R28, 8.4834944573231041431e-05, P1 ;  /* 0x38b1e96a1c1f7808 */ /* 0x000fe40000800000 */
[----:B------:R-:W-:Y:S02]  /*21dd0*/  FSEL R33, -R27, -0.00082130916416645050049, P1 ;  /* 0xba574d201b217808 */ /* 0x000fe40000800100 */
[----:B------:R-:W-:Y:S01]  /*21de0*/  FSEL R40, |R38|, R35, P4 ;  /* 0x0000002326287208 */ /* 0x000fe20002000200 */
[----:B------:R-:W-:Y:S01]  /*21df0*/  FMUL R36, R37, R37 ;  /* 0x0000002525247220 */ /* 0x000fe20000400000 */
[----:B------:R-:W-:Y:S01]  /*21e00*/  FSEL R35, R28, 8.4834944573231041431e-05, P4 ;  /* 0x38b1e96a1c237808 */ /* 0x000fe20002000000 */
[----:B------:R-:W-:Y:S01]  /*21e10*/  FFMA R31, R32, R31, R33 ;  /* 0x0000001f201f7223 */ /* 0x000fe20000000021 */
[----:B------:R-:W-:Y:S02]  /*21e20*/  FSEL R41, -R27, -0.00082130916416645050049, P4 ;  /* 0xba574d201b297808 */ /* 0x000fe40002000100 */
[----:B------:R-:W-:-:S02]  /*21e30*/  FSETP.GE.AND P5, PT, |R37|, 1.0029599666595458984, PT ;  /* 0x3f8060fe2500780b */ /* 0x000fc40003fa6200 */
[----:B------:R-:W-:Y:S01]  /*21e40*/  FSEL R33, R26, 0.0052134888246655464172, P1 ;  /* 0x3baad5ea1a217808 */ /* 0x000fe20000800000 */
[----:B------:R-:W-:Y:S01]  /*21e50*/  FFMA R41, R40, R35, R41 ;  /* 0x0000002328297223 */ /* 0x000fe20000000029 */
[----:B------:R-:W-:Y:S02]  /*21e60*/  FSEL R42, |R37|, R36, P5 ;  /* 0x00000024252a7208 */ /* 0x000fe40002800200 */
[----:B------:R-:W-:Y:S01]  /*21e70*/  FSEL R45, R28, 8.4834944573231041431e-05, P5 ;  /* 0x38b1e96a1c2d7808 */ /* 0x000fe20002800000 */
[----:B------:R-:W-:Y:S01]  /*21e80*/  FFMA R31, R32, R31, R33 ;  /* 0x0000001f201f7223 */ /* 0x000fe20000000021 */
[----:B------:R-:W-:Y:S02]  /*21e90*/  FSEL R47, -R27, -0.00082130916416645050049, P5 ;  /* 0xba574d201b2f7808 */ /* 0x000fe40002800100 */
        /* <DEDUP_REMOVED lines=12> */
[----:B------:R-:W-:Y:S01]  /*21f60*/  FFMA R41, R40, R41, R43 ;  /* 0x0000002928297223 */ /* 0x000fe2000000002b */
[----:B------:R-:W-:Y:S01]  /*21f70*/  FSEL R47, -R25, -0.026868773624300956726, P5 ;  /* 0xbcdc1be7192f7808 */ /* 0x000fe20002800100 */
        /* <DEDUP_REMOVED lines=14> */
[----:B------:R-:W-:Y:S01]  /*22060*/  FFMA R41, R42, R43, R41 ;  /* 0x0000002b2a297223 */ /* 0x000fe20000000029 */
[----:B------:R-:W-:Y:S01]  /*22070*/  FSEL R32, -|R38|, R38, P4 ;  /* 0x0000002626207208 */ /* 0x000fe20002000300 */
[----:B------:R-:W-:Y:S01]  /*22080*/  FFMA R31, R31, R36, R36 ;  /* 0x000000241f1f7223 */ /* 0x000fe20000000024 */
[----:B------:R-:W-:Y:S01]  /*22090*/  FSEL R35, -|R37|, R37, P5 ;  /* 0x0000002525237208 */ /* 0x000fe20002800300 */
[----:B------:R-:W-:-:S02]  /*220a0*/  FFMA R40, R42, R41, R40 ;  /* 0x000000292a287223 */ /* 0x000fc40000000028 */
[----:B------:R-:W1:Y:S01]  /*220b0*/  @P1 MUFU.EX2 R36, R31 ;  /* 0x0000001f00241308 */ /* 0x000e620000000800 */
[----:B------:R-:W-:Y:S01]  /*220c0*/  FFMA R33, R33, R32, R32 ;  /* 0x0000002021217223 */ /* 0x000fe20000000020 */
[----:B------:R-:W-:Y:S01]  /*220d0*/  FFMA R32, R40, R35, R35 ;  /* 0x0000002328207223 */ /* 0x000fe20000000023 */
[----:B------:R-:W-:Y:S02]  /*220e0*/  FMUL R41, R16, R51 ;  /* 0x0000003310297220 */ /* 0x000fe40000400000 */
[----:B------:R-:W2:Y:S03]  /*220f0*/  LDL.LU R51, [R1+0x398] ;  /* 0x0003980001337983 */ /* 0x000ea60000300800 */
[----:B------:R-:W3:Y:S01]  /*22100*/  @P4 MUFU.EX2 R42, R33 ;  /* 0x00000021002a4308 */ /* 0x000ee20000000800 */
[----:B------:R-:W-:-:S07]  /*22110*/  F2FP.F16.E4M3.UNPACK_B R35, R4.H1 ;  /* 0x00000004ff23723e */ /* 0x000fce00030006ff */
[----:B------:R-:W4:Y:S01]  /*22120*/  @P5 MUFU.EX2 R44, R32 ;  /* 0x00000020002c5308 */ /* 0x000f220000000800 */
[----:B------:R-:W-:Y:S02]  /*22130*/  HADD2.F32 R34, -RZ, R34.H1_H1 ;  /* 0x30000022ff227230 */ /* 0x000fe40000004100 */
[----:B-1----:R-:W-:Y:S01]  /*22140*/  @P1 FADD R40, -R36, 1 ;  /* 0x3f80000024281421 */ /* 0x002fe20000000100 */
[--C-:B------:R-:W-:Y:S02]  /*22150*/  HADD2.F32 R46, -RZ, R35.reuse.H0_H0 ;  /* 0x20000023ff2e7230 */ /* 0x100fe40000004100 */
[----:B------:R-:W-:Y:S02]  /*22160*/  HADD2.F32 R48, -RZ, R35.H1_H1 ;  /* 0x30000023ff307230 */ /* 0x000fe40000004100 */
[----:B------:R-:W-:Y:S01]  /*22170*/  FMUL R35, R16, R52 ;  /* 0x0000003410237220 */ /* 0x000fe20000400000 */
[----:B------:R-:W-:Y:S01]  /*22180*/  @P1 LOP3.LUT R31, R40, 0x80000000, R39, 0xb8, !PT ;  /* 0x80000000281f1812 */ /* 0x000fe200078eb827 */
[----:B---3--:R-:W-:-:S02]  /*22190*/  @P4 FADD R45, -R42, 1 ;  /* 0x3f8000002a2d4421 */ /* 0x008fc40000000100 */
[C---:B------:R-:W-:Y:S01]  /*221a0*/  FFMA R34, R2.reuse, R34, R35 ;  /* 0x0000002202227223 */ /* 0x040fe20000000023 */
[----:B------:R-:W-:Y:S01]  /*221b0*/  FFMA R35, R2, R46, R41 ;  /* 0x0000002e02237223 */ /* 0x000fe20000000029 */
[----:B------:R-:W-:Y:S01]  /*221c0*/  FMUL R43, R16, R50 ;  /* 0x00000032102b7220 */ /* 0x000fe20000400000 */
[----:B----4-:R-:W-:Y:S01]  /*221d0*/  @P5 FADD R40, -R44, 1 ;  /* 0x3f8000002c285421 */ /* 0x010fe20000000100 */
[----:B------:R-:W-:Y:S01]  /*221e0*/  FMUL R44, R34, 0.70710676908493041992 ;  /* 0x3f3504f3222c7820 */ /* 0x000fe20000400000 */
[----:B------:R-:W-:Y:S01]  /*221f0*/  @P4 LOP3.LUT R33, R45, 0x80000000, R38, 0xb8, !PT ;  /* 0x800000002d214812 */ /* 0x000fe200078eb826 */
[----:B------:R-:W-:Y:S02]  /*22200*/  FMUL R45, R35, 0.70710676908493041992 ;  /* 0x3f3504f3232d7820 */ /* 0x000fe40000400000 */
[----:B------:R-:W-:Y:S01]  /*22210*/  @P5 LOP3.LUT R32, R40, 0x80000000, R37, 0xb8, !PT ;  /* 0x8000000028205812 */ /* 0x000fe200078eb825 */
[C---:B------:R-:W-:Y:S01]  /*22220*/  FMUL R37, R44.reuse, R44 ;  /* 0x0000002c2c257220 */ /* 0x040fe20000400000 */
[----:B------:R-:W-:Y:S01]  /*22230*/  FSETP.GE.AND P1, PT, |R44|, 1.0029599666595458984, PT ;  /* 0x3f8060fe2c00780b */ /* 0x000fe20003f26200 */
[----:B------:R-:W-:Y:S01]  /*22240*/  FFMA R36, R2, R48, R43 ;  /* 0x0000003002247223 */ /* 0x000fe2000000002b */
[C---:B------:R-:W-:Y:S01]  /*22250*/  FMUL R42, R45.reuse, R45 ;  /* 0x0000002d2d2a7220 */ /* 0x040fe20000400000 */
[----:B------:R-:W-:-:S02]  /*22260*/  FSETP.GE.AND P4, PT, |R45|, 1.0029599666595458984, PT ;  /* 0x3f8060fe2d00780b */ /* 0x000fc40003f86200 */
[----:B------:R-:W-:Y:S02]  /*22270*/  FSEL R37, |R44|, R37, P1 ;  /* 0x000000252c257208 */ /* 0x000fe40000800200 */
[----:B------:R-:W-:Y:S02]  /*22280*/  FSEL R38, R28, 8.4834944573231041431e-05, P1 ;  /* 0x38b1e96a1c267808 */ /* 0x000fe40000800000 */
[----:B------:R-:W-:Y:S01]  /*22290*/  FSEL R40, -R27, -0.00082130916416645050049, P1 ;  /* 0xba574d201b287808 */ /* 0x000fe20000800100 */
[----:B------:R-:W-:Y:S01]  /*222a0*/  FMUL R43, R36, 0.70710676908493041992 ;  /* 0x3f3504f3242b7820 */ /* 0x000fe20000400000 */
[----:B------:R-:W-:Y:S02]  /*222b0*/  FSEL R41, |R45|, R42, P4 ;  /* 0x0000002a2d297208 */ /* 0x000fe40002000200 */
[----:B------:R-:W-:Y:S01]  /*222c0*/  FSEL R42, R28, 8.4834944573231041431e-05, P4 ;  /* 0x38b1e96a1c2a7808 */ /* 0x000fe20002000000 */
[----:B------:R-:W-:Y:S01]  /*222d0*/  FFMA R38, R37, R38, R40 ;  /* 0x0000002625267223 */ /* 0x000fe20000000028 */
[----:B------:R-:W-:Y:S01]  /*222e0*/  FSEL R46, -R27, -0.00082130916416645050049, P4 ;  /* 0xba574d201b2e7808 */ /* 0x000fe20002000100 */
[----:B------:R-:W-:Y:S01]  /*222f0*/  FMUL R48, R43, R43 ;  /* 0x0000002b2b307220 */ /* 0x000fe20000400000 */
[----:B------:R-:W-:-:S02]  /*22300*/  FSEL R40, R26, 0.0052134888246655464172, P1 ;  /* 0x3baad5ea1a287808 */ /* 0x000fc40000800000 */
[----:B------:R-:W-:Y:S01]  /*22310*/  FSETP.GE.AND P5, PT, |R43|, 1.0029599666595458984, PT ;  /* 0x3f8060fe2b00780b */ /* 0x000fe20003fa6200 */
[----:B------:R-:W-:Y:S01]  /*22320*/  FFMA R46, R41, R42, R46 ;  /* 0x0000002a292e7223 */ /* 0x000fe2000000002e */
[----:B------:R-:W-:Y:S01]  /*22330*/  FSEL R42, -R25, -0.026868773624300956726, P1 ;  /* 0xbcdc1be7192a7808 */ /* 0x000fe20000800100 */
[----:B------:R-:W-:Y:S01]  /*22340*/  FFMA R38, R37, R38, R40 ;  /* 0x0000002625267223 */ /* 0x000fe20000000028 */
[----:B------:R-:W-:Y:S02]  /*22350*/  FSEL R47, |R43|, R48, P5 ;  /* 0x000000302b2f7208 */ /* 0x000fe40002800200 */
[----:B------:R-:W-:Y:S02]  /*22360*/  FSEL R50, R28, 8.4834944573231041431e-05, P5 ;  /* 0x38b1e96a1c327808 */ /* 0x000fe40002800000 */
[----:B------:R-:W-:Y:S02]  /*22370*/  FSEL R52, -R27, -0.00082130916416645050049, P5 ;  /* 0xba574d201b347808 */ /* 0x000fe40002800100 */
[C---:B------:R-:W-:Y:S01]  /*22380*/  FSEL R48, R26.reuse, 0.0052134888246655464172, P4 ;  /* 0x3baad5ea1a307808 */ /* 0x040fe20002000000 */
[----:B------:R-:W-:Y:S01]  /*22390*/  FFMA R38, R37, R38, R42 ;  /* 0x0000002625267223 */ /* 0x000fe2000000002a */
[----:B------:R-:W-:Y:S01]  /*223a0*/  FSEL R40, R21, 0.11284004896879196167, P1 ;  /* 0x3de718af15287808 */ /* 0x000fe20000800000 */
[----:B------:R-:W-:Y:S01]  /*223b0*/  FFMA R50, R47, R50, R52 ;  /* 0x000000322f327223 */ /* 0x000fe20000000034 */
[----:B------:R-:W-:Y:S01]  /*223c0*/  FSEL R54, R26, 0.0052134888246655464172, P5 ;  /* 0x3baad5ea1a367808 */ /* 0x000fe20002800000 */
[----:B------:R-:W-:Y:S01]  /*223d0*/  FFMA R46, R41, R46, R48 ;  /* 0x0000002e292e7223 */ /* 0x000fe20000000030 */
[----:B------:R-:W-:Y:S01]  /*223e0*/  FSEL R48, -R25, -0.026868773624300956726, P4 ;  /* 0xbcdc1be719307808 */ /* 0x000fe20002000100 */
[----:B------:R-:W-:Y:S01]  /*223f0*/  FFMA R38, R37, R38, R40 ;  /* 0x0000002625267223 */ /* 0x000fe20000000028 */
[C---:B------:R-:W-:Y:S01]  /*22400*/  FSEL R42, R20.reuse, -0.37612664699554443359, P1 ;  /* 0xbec093ac142a7808 */ /* 0x040fe20000800000 */
[----:B------:R-:W-:Y:S01]  /*22410*/  FFMA R54, R47, R50, R54 ;  /* 0x000000322f367223 */ /* 0x000fe20000000036 */
[----:B------:R-:W-:Y:S01]  /*22420*/  FSEL R50, R21, 0.11284004896879196167, P4 ;  /* 0x3de718af15327808 */ /* 0x000fe20002000000 */
[----:B------:R-:W-:Y:S01]  /*22430*/  FFMA R46, R41, R46, R48 ;  /* 0x0000002e292e7223 */ /* 0x000fe20000000030 */
        /* <DEDUP_REMOVED lines=13> */
[----:B------:R-:W-:-:S02]  /*22510*/  FFMA R48, R47, R52, R48 ;  /* 0x000000342f307223 */ /* 0x000fc40000000030 */
[----:B------:R-:W-:Y:S01]  /*22520*/  FFMA R42, R41, R42, R40 ;  /* 0x0000002a292a7223 */ /* 0x000fe20000000028 */
[----:B------:R-:W-:Y:S01]  /*22530*/  FSEL R41, R15, 0.12837915122509002686, P5 ;  /* 0x3e0375d30f297808 */ /* 0x000fe20002800000 */
[----:B------:R-:W-:-:S04]  /*22540*/  FFMA R38, R47, R48, R38 ;  /* 0x000000302f267223 */ /* 0x000fc80000000026 */
[----:B------:R-:W-:Y:S01]  /*22550*/  FFMA R38, R47, R38, R41 ;  /* 0x000000262f267223 */ /* 0x000fe20000000029 */
[----:B------:R-:W-:-:S05]  /*22560*/  F2FP.F16.E4M3.UNPACK_B R41, R5 ;  /* 0x00000005ff29723e */ /* 0x000fca00020006ff */
[--C-:B------:R-:W-:Y:S02]  /*22570*/  HADD2.F32 R48, -RZ, R41.reuse.H0_H0 ;  /* 0x20000029ff307230 */ /* 0x100fe40000004100 */
[----:B------:R-:W-:Y:S02]  /*22580*/  HADD2.F32 R52, -RZ, R41.H1_H1 ;  /* 0x30000029ff347230 */ /* 0x000fe40000004100 */
[----:B------:R-:W-:Y:S02]  /*22590*/  FMUL R41, R16, R55 ;  /* 0x0000003710297220 */ /* 0x000fe40000400000 */
[----:B------:R-:W3:Y:S04]  /*225a0*/  LDL.LU R55, [R1+0x39c] ;  /* 0x00039c0001377983 */ /* 0x000ee80000300800 */
[----:B------:R-:W4:Y:S04]  /*225b0*/  LDL.LU R59, [R1+0x360] ;  /* 0x00036000013b7983 */ /* 0x000f280000300800 */
[----:B------:R-:W5:Y:S01]  /*225c0*/  LDL.LU R57, [R1+0x364] ;  /* 0x0003640001397983 */ /* 0x000f620000300800 */
[----:B------:R-:W-:Y:S01]  /*225d0*/  FSEL R49, -|R43|, R43, P5 ;  /* 0x0000002b2b317208 */ /* 0x000fe20002800300 */
[----:B------:R-:W1:Y:S01]  /*225e0*/  @P1 MUFU.EX2 R40, R39 ;  /* 0x0000002700281308 */ /* 0x000e620000000800 */
[----:B------:R-:W-:-:S03]  /*225f0*/  FSEL R37, -|R45|, R45, P4 ;  /* 0x0000002d2d257208 */ /* 0x000fc60002000300 */
[----:B------:R-:W-:Y:S02]  /*22600*/  FFMA R38, R38, R49, R49 ;  /* 0x0000003126267223 */ /* 0x000fe40000000031 */
[----:B------:R-:W-:Y:S02]  /*22610*/  FFMA R37, R42, R37, R37 ;  /* 0x000000252a257223 */ /* 0x000fe40000000025 */
[----:B------:R-:W1:Y:S08]  /*22620*/  @P5 MUFU.EX2 R50, R38 ;  /* 0x0000002600325308 */ /* 0x000e700000000800 */
[----:B------:R-:W1:Y:S01]  /*22630*/  @P4 MUFU.EX2 R42, R37 ;  /* 0x00000025002a4308 */ /* 0x000e620000000800 */
[----:B------:R-:W-:Y:S01]  /*22640*/  FMUL R47, R16, R53 ;  /* 0x00000035102f7220 */ /* 0x000fe20000400000 */
[----:B------:R-:W-:-:S05]  /*22650*/  F2FP.F16.E4M3.UNPACK_B R46, R5.H1 ;  /* 0x00000005ff2e723e */ /* 0x000fca00030006ff */
[--C-:B------:R-:W-:Y:S02]  /*22660*/  HADD2.F32 R54, -RZ, R46.reuse.H0_H0 ;  /* 0x2000002eff367230 */ /* 0x100fe40000004100 */
[----:B------:R-:W-:Y:S02]  /*22670*/  HADD2.F32 R46, -RZ, R46.H1_H1 ;  /* 0x3000002eff2e7230 */ /* 0x000fe40000004100 */
[----:B------:R-:W-:Y:S01]  /*22680*/  FMUL R10, R10, 0.5 ;  /* 0x3f0000000a0a7820 */ /* 0x000fe20000400000 */
[----:B------:R-:W-:Y:S01]  /*22690*/  FADD R9, R9, 1 ;  /* 0x3f80000009097421 */ /* 0x000fe20000000000 */
[----:B--2---:R-:W-:Y:S01]  /*226a0*/  FMUL R49, R16, R51 ;  /* 0x0000003310317220 */ /* 0x004fe20000400000 */
[----:B-1----:R-:W-:Y:S01]  /*226b0*/  @P1 FADD R51, -R40, 1 ;  /* 0x3f80000028331421 */ /* 0x002fe20000000100 */
[C---:B------:R-:W-:Y:S01]  /*226c0*/  FFMA R40, R2.reuse, R48, R41 ;  /* 0x0000003002287223 */ /* 0x040fe20000000029 */
[----:B------:R-:W-:-:S03]  /*226d0*/  FFMA R41, R2, R52, R47 ;  /* 0x0000003402297223 */ /* 0x000fc6000000002f */
[----:B------:R-:W-:Y:S01]  /*226e0*/  @P1 LOP3.LUT R39, R51, 0x80000000, R44, 0xb8, !PT ;  /* 0x8000000033271812 */ /* 0x000fe200078eb82c */
[----:B------:R-:W-:Y:S01]  /*226f0*/  @P5 FADD R44, -R50, 1 ;  /* 0x3f800000322c5421 */ /* 0x000fe20000000100 */
[----:B------:R-:W-:Y:S01]  /*22700*/  FMUL R50, R40, 0.70710676908493041992 ;  /* 0x3f3504f328327820 */ /* 0x000fe20000400000 */
[----:B------:R-:W-:Y:S01]  /*22710*/  @P4 FADD R48, -R42, 1 ;  /* 0x3f8000002a304421 */ /* 0x000fe20000000100 */
[----:B------:R-:W-:Y:S02]  /*22720*/  FMUL R51, R41, 0.70710676908493041992 ;  /* 0x3f3504f329337820 */ /* 0x000fe40000400000 */
[----:B------:R-:W-:Y:S01]  /*22730*/  @P5 LOP3.LUT R38, R44, 0x80000000, R43, 0xb8, !PT ;  /* 0x800000002c265812 */ /* 0x000fe200078eb82b */
[C---:B------:R-:W-:Y:S01]  /*22740*/  FMUL R43, R50.reuse, R50 ;  /* 0x00000032322b7220 */ /* 0x040fe20000400000 */
[----:B------:R-:W-:Y:S01]  /*22750*/  FSETP.GE.AND P1, PT, |R50|, 1.0029599666595458984, PT ;  /* 0x3f8060fe3200780b */ /* 0x000fe20003f26200 */
[----:B------:R-:W-:Y:S01]  /*22760*/  FFMA R42, R2, R54, R49 ;  /* 0x00000036022a7223 */ /* 0x000fe20000000031 */
[----:B------:R-:W-:Y:S01]  /*22770*/  @P4 LOP3.LUT R37, R48, 0x80000000, R45, 0xb8, !PT ;  /* 0x8000000030254812 */ /* 0x000fe200078eb82d */
        /* <DEDUP_REMOVED lines=47> */
[----:B------:R-:W-:Y:S01]  /*22a70*/  FFMA R56, R53, R56, R44 ;  /* 0x0000003835387223 */ /* 0x000fe2000000002c */
[----:B------:R-:W-:Y:S02]  /*22a80*/  FSEL R43, -|R51|, R51, P4 ;  /* 0x00000033332b7208 */ /* 0x000fe40002000300 */
[----:B------:R-:W-:Y:S01]  /*22a90*/  FSEL R54, -|R49|, R49, P5 ;  /* 0x0000003131367208 */ /* 0x000fe20002800300 */
[----:B------:R-:W-:Y:S02]  /*22aa0*/  FFMA R47, R53, R56, R47 ;  /* 0x00000038352f7223 */ /* 0x000fe4000000002f */
[----:B------:R-:W-:Y:S01]  /*22ab0*/  FFMA R44, R52, R43, R43 ;  /* 0x0000002b342c7223 */ /* 0x000fe2000000002b */
[----:B------:R-:W-:Y:S01]  /*22ac0*/  @P1 MUFU.EX2 R48, R45 ;  /* 0x0000002d00301308 */ /* 0x000fe20000000800 */
[----:B------:R-:W-:-:S07]  /*22ad0*/  FFMA R43, R47, R54, R54 ;  /* 0x000000362f2b7223 */ /* 0x000fce0000000036 */
[----:B------:R-:W1:Y:S01]  /*22ae0*/  @P4 MUFU.EX2 R52, R44 ;  /* 0x0000002c00344308 */ /* 0x000e620000000800 */
[----:B------:R-:W-:-:S07]  /*22af0*/  F2FP.F16.E4M3.UNPACK_B R47, R0 ;  /* 0x00000000ff2f723e */ /* 0x000fce00020006ff */
[----:B------:R-:W2:Y:S01]  /*22b00*/  @P5 MUFU.EX2 R54, R43 ;  /* 0x0000002b00365308 */ /* 0x000ea20000000800 */
[--C-:B------:R-:W-:Y:S02]  /*22b10*/  HADD2.F32 R56, -RZ, R47.reuse.H0_H0 ;  /* 0x2000002fff387230 */ /* 0x100fe40000004100 */
[----:B------:R-:W-:Y:S02]  /*22b20*/  HADD2.F32 R58, -RZ, R47.H1_H1 ;  /* 0x3000002fff3a7230 */ /* 0x000fe40000004100 */
[----:B---3--:R-:W-:Y:S01]  /*22b30*/  FMUL R55, R16, R55 ;  /* 0x0000003710377220 */ /* 0x008fe20000400000 */
[----:B-1----:R-:W-:Y:S01]  /*22b40*/  @P4 FADD R52, -R52, 1 ;  /* 0x3f80000034344421 */ /* 0x002fe20000000100 */
[----:B----4-:R-:W-:Y:S02]  /*22b50*/  FMUL R47, R16, R59 ;  /* 0x0000003b102f7220 */ /* 0x010fe40000400000 */
[----:B------:R-:W-:Y:S01]  /*22b60*/  FFMA R46, R2, R46, R55 ;  /* 0x0000002e022e7223 */ /* 0x000fe20000000037 */
[----:B-----5:R-:W-:Y:S01]  /*22b70*/  FMUL R53, R16, R57 ;  /* 0x0000003910357220 */ /* 0x020fe20000400000 */
[----:B------:R-:W-:Y:S01]  /*22b80*/  @P1 FADD R57, -R48, 1 ;  /* 0x3f80000030391421 */ /* 0x000fe20000000100 */
[----:B------:R-:W-:Y:S01]  /*22b90*/  FFMA R47, R2, R56, R47 ;  /* 0x00000038022f7223 */ /* 0x000fe2000000002f */
[----:B--2---:R-:W-:Y:S01]  /*22ba0*/  @P5 FADD R54, -R54, 1 ;  /* 0x3f80000036365421 */ /* 0x004fe20000000100 */
[----:B------:R-:W-:-:S02]  /*22bb0*/  FFMA R48, R2, R58, R53 ;  /* 0x0000003a02307223 */ /* 0x000fc40000000035 */
[----:B------:R-:W-:Y:S01]  /*22bc0*/  @P1 LOP3.LUT R45, R57, 0x80000000, R50, 0xb8, !PT ;  /* 0x80000000392d1812 */ /* 0x000fe200078eb832 */
[----:B------:R-:W-:Y:S01]  /*22bd0*/  FMUL R50, R46, 0.70710676908493041992 ;  /* 0x3f3504f32e327820 */ /* 0x000fe20000400000 */
[----:B------:R-:W-:Y:S01]  /*22be0*/  @P4 LOP3.LUT R44, R52, 0x80000000, R51, 0xb8, !PT ;  /* 0x80000000342c4812 */ /* 0x000fe200078eb833 */
[----:B------:R-:W-:Y:S01]  /*22bf0*/  FMUL R52, R47, 0.70710676908493041992 ;  /* 0x3f3504f32f347820 */ /* 0x000fe20000400000 */
[----:B------:R-:W-:Y:S01]  /*22c00*/  @P5 LOP3.LUT R43, R54, 0x80000000, R49, 0xb8, !PT ;  /* 0x80000000362b5812 */ /* 0x000fe200078eb831 */
[----:B------:R-:W-:Y:S01]  /*22c10*/  FMUL R53, R50, R50 ;  /* 0x0000003232357220 */ /* 0x000fe20000400000 */
[----:B------:R-:W-:Y:S01]  /*22c20*/  FMUL R51, R48, 0.70710676908493041992 ;  /* 0x3f3504f330337820 */ /* 0x000fe20000400000 */
[----:B------:R-:W-:Y:S01]  /*22c30*/  FSETP.GE.AND P5, PT, |R50|, 1.0029599666595458984, PT ;  /* 0x3f8060fe3200780b */ /* 0x000fe20003fa6200 */
[C---:B------:R-:W-:Y:S01]  /*22c40*/  FMUL R49, R52.reuse, R52 ;  /* 0x0000003434317220 */ /* 0x040fe20000400000 */
[----:B------:R-:W-:Y:S01]  /*22c50*/  FSETP.GE.AND P1, PT, |R52|, 1.0029599666595458984, PT ;  /* 0x3f8060fe3400780b */ /* 0x000fe20003f26200 */
[----:B------:R-:W-:Y:S01]  /*22c60*/  FMUL R58, R51, R51 ;  /* 0x00000033333a7220 */ /* 0x000fe20000400000 */
[----:B------:R-:W-:-:S02]  /*22c70*/  FSEL R57, |R50|, R53, P5 ;  /* 0x0000003532397208 */ /* 0x000fc40002800200 */
[----:B------:R-:W-:Y:S02]  /*22c80*/  FSEL R60, R28, 8.4834944573231041431e-05, P5 ;  /* 0x38b1e96a1c3c7808 */ /* 0x000fe40002800000 */
[----:B------:R-:W-:Y:S02]  /*22c90*/  FSEL R62, -R27, -0.00082130916416645050049, P5 ;  /* 0xba574d201b3e7808 */ /* 0x000fe40002800100 */
[----:B------:R-:W-:Y:S02]  /*22ca0*/  FSETP.GE.AND P4, PT, |R51|, 1.0029599666595458984, PT ;  /* 0x3f8060fe3300780b */ /* 0x000fe40003f86200 */
[----:B------:R-:W-:Y:S02]  /*22cb0*/  FSEL R53, |R52|, R49, P1 ;  /* 0x0000003134357208 */ /* 0x000fe40000800200 */
[----:B------:R-:W-:Y:S02]  /*22cc0*/  FSEL R54, R28, 8.4834944573231041431e-05, P1 ;  /* 0x38b1e96a1c367808 */ /* 0x000fe40000800000 */
[----:B------:R-:W-:Y:S01]  /*22cd0*/  FSEL R56, -R27, -0.00082130916416645050049, P1 ;  /* 0xba574d201b387808 */ /* 0x000fe20000800100 */
[----:B------:R-:W-:Y:S01]  /*22ce0*/  FFMA R64, R57, R60, R62 ;  /* 0x0000003c39407223 */ /* 0x000fe2000000003e */
[----:B------:R-:W-:-:S02]  /*22cf0*/  FSEL R55, |R51|, R58, P4 ;  /* 0x0000003a33377208 */ /* 0x000fc40002000200 */
[----:B------:R-:W-:Y:S01]  /*22d00*/  FSEL R58, R28, 8.4834944573231041431e-05, P4 ;  /* 0x38b1e96a1c3a7808 */ /* 0x000fe20002000000 */
[----:B------:R-:W-:Y:S01]  /*22d10*/  FFMA R54, R53, R54, R56 ;  /* 0x0000003635367223 */ /* 0x000fe20000000038 */
[----:B------:R-:W-:Y:S02]  /*22d20*/  FSEL R60, -R27, -0.00082130916416645050049, P4 ;  /* 0xba574d201b3c7808 */ /* 0x000fe40002000100 */
[C---:B------:R-:W-:Y:S02]  /*22d30*/  FSEL R66, R26.reuse, 0.0052134888246655464172, P5 ;  /* 0x3baad5ea1a427808 */ /* 0x040fe40002800000 */
[----:B------:R-:W-:Y:S01]  /*22d40*/  FSEL R56, R26, 0.0052134888246655464172, P1 ;  /* 0x3baad5ea1a387808 */ /* 0x000fe20000800000 */
[----:B------:R-:W-:Y:S01]  /*22d50*/  FFMA R58, R55, R58, R60 ;  /* 0x0000003a373a7223 */ /* 0x000fe2000000003c */
[----:B------:R-:W-:Y:S01]  /*22d60*/  FSEL R60, -R25, -0.026868773624300956726, P5 ;  /* 0xbcdc1be7193c7808 */ /* 0x000fe20002800100 */
[----:B------:R-:W-:Y:S02]  /*22d70*/  FFMA R64, R57, R64, R66 ;  /* 0x0000004039407223 */ /* 0x000fe40000000042 */
[----:B------:R-:W-:Y:S01]  /*22d80*/  FFMA R54, R53, R54, R56 ;  /* 0x0000003635367223 */ /* 0x000fe20000000038 */
[----:B------:R-:W-:-:S02]  /*22d90*/  FSEL R56, -R25, -0.026868773624300956726, P1 ;  /* 0xbcdc1be719387808 */ /* 0x000fc40000800100 */
[----:B------:R-:W-:Y:S01]  /*22da0*/  FSEL R62, R26, 0.0052134888246655464172, P4 ;  /* 0x3baad5ea1a3e7808 */ /* 0x000fe20002000000 */
[----:B------:R-:W-:Y:S01]  /*22db0*/  FFMA R64, R57, R64, R60 ;  /* 0x0000004039407223 */ /* 0x000fe2000000003c */
[----:B------:R-:W-:Y:S01]  /*22dc0*/  FSEL R66, R21, 0.11284004896879196167, P5 ;  /* 0x3de718af15427808 */ /* 0x000fe20002800000 */
[----:B------:R-:W-:Y:S01]  /*22dd0*/  FFMA R54, R53, R54, R56 ;  /* 0x0000003635367223 */ /* 0x000fe20000000038 */
[----:B------:R-:W-:Y:S01]  /*22de0*/  FSEL R56, R20, -0.37612664699554443359, P5 ;  /* 0xbec093ac14387808 */ /* 0x000fe20002800000 */
[----:B------:R-:W-:Y:S01]  /*22df0*/  FFMA R62, R55, R58, R62 ;  /* 0x0000003a373e7223 */ /* 0x000fe2000000003e */
[----:B------:R-:W-:Y:S01]  /*22e00*/  FSEL R58, R21, 0.11284004896879196167, P1 ;  /* 0x3de718af153a7808 */ /* 0x000fe20000800000 */
[----:B------:R-:W-:Y:S01]  /*22e10*/  FFMA R64, R57, R64, R66 ;  /* 0x0000004039407223 */ /* 0x000fe20000000042 */
[----:B------:R-:W-:-:S03]  /*22e20*/  FSEL R60, -R25, -0.026868773624300956726, P4 ;  /* 0xbcdc1be7193c7808 */ /* 0x000fc60002000100 */
[----:B------:R-:W-:Y:S01]  /*22e30*/  FFMA R64, R57, R64, R56 ;  /* 0x0000004039407223 */ /* 0x000fe20000000038 */
[----:B------:R-:W-:Y:S01]  /*22e40*/  FFMA R54, R53, R54, R58 ;  /* 0x0000003635367223 */ /* 0x000fe2000000003a */
[----:B------:R-:W-:Y:S01]  /*22e50*/  FSEL R56, R20, -0.37612664699554443359, P1 ;  /* 0xbec093ac14387808 */ /* 0x000fe20000800000 */
[----:B------:R-:W-:Y:S01]  /*22e60*/  FFMA R60, R55, R62, R60 ;  /* 0x0000003e373c7223 */ /* 0x000fe2000000003c */
[----:B------:R-:W-:Y:S02]  /*22e70*/  FSEL R58, R15, 0.12837915122509002686, P5 ;  /* 0x3e0375d30f3a7808 */ /* 0x000fe40002800000 */
[----:B------:R-:W-:Y:S01]  /*22e80*/  FSEL R62, R21, 0.11284004896879196167, P4 ;  /* 0x3de718af153e7808 */ /* 0x000fe20002000000 */
[----:B------:R-:W-:Y:S01]  /*22e90*/  FFMA R54, R53, R54, R56 ;  /* 0x0000003635367223 */ /* 0x000fe20000000038 */
[----:B------:R-:W-:Y:S01]  /*22ea0*/  FSEL R49, -|R50|, R50, P5 ;  /* 0x0000003232317208 */ /* 0x000fe20002800300 */
[----:B------:R-:W-:Y:S01]  /*22eb0*/  FFMA R64, R57, R64, R58 ;  /* 0x0000004039407223 */ /* 0x000fe2000000003a */
[----:B------:R-:W-:Y:S01]  /*22ec0*/  FSEL R56, R20, -0.37612664699554443359, P4 ;  /* 0xbec093ac14387808 */ /* 0x000fe20002000000 */
[----:B------:R-:W-:Y:S01]  /*22ed0*/  FFMA R60, R55, R60, R62 ;  /* 0x0000003c373c7223 */ /* 0x000fe2000000003e */
[C---:B------:R-:W-:Y:S01]  /*22ee0*/  FSEL R58, R15.reuse, 0.12837915122509002686, P1 ;  /* 0x3e0375d30f3a7808 */ /* 0x040fe20000800000 */
[----:B------:R-:W-:Y:S01]  /*22ef0*/  FFMA R49, R64, R49, R49 ;  /* 0x0000003140317223 */ /* 0x000fe20000000031 */
[----:B------:R-:W-:Y:S01]  /*22f00*/  FSEL R57, R15, 0.12837915122509002686, P4 ;  /* 0x3e0375d30f397808 */ /* 0x000fe20002000000 */
[----:B------:R-:W-:-:S02]  /*22f10*/  FFMA R56, R55, R60, R56 ;  /* 0x0000003c37387223 */ /* 0x000fc40000000038 */
[----:B------:R-:W-:Y:S01]  /*22f20*/  FFMA R53, R53, R54, R58 ;  /* 0x0000003635357223 */ /* 0x000fe2000000003a */
[----:B------:R-:W-:Y:S01]  /*22f30*/  FSEL R54, -|R52|, R52, P1 ;  /* 0x0000003434367208 */ /* 0x000fe20000800300 */
[----:B------:R-:W1:Y:S01]  /*22f40*/  @P5 MUFU.EX2 R58, R49 ;  /* 0x00000031003a5308 */ /* 0x000e620000000800 */
[----:B------:R-:W-:Y:S01]  /*22f50*/  FSEL R59, -|R51|, R51, P4 ;  /* 0x00000033333b7208 */ /* 0x000fe20002000300 */
[----:B------:R-:W-:Y:S02]  /*22f60*/  FFMA R56, R55, R56, R57 ;  /* 0x0000003837387223 */ /* 0x000fe40000000039 */
[----:B------:R-:W-:Y:S02]  /*22f70*/  FFMA R53, R53, R54, R54 ;  /* 0x0000003635357223 */ /* 0x000fe40000000036 */
[----:B------:R-:W-:Y:S02]  /*22f80*/  FFMA R54, R56, R59, R59 ;  /* 0x0000003b38367223 */ /* 0x000fe4000000003b */
[----:B------:R-:W2:Y:S08]  /*22f90*/  @P1 MUFU.EX2 R55, R53 ;  /* 0x0000003500371308 */ /* 0x000eb00000000800 */
[----:B------:R-:W3:Y:S01]  /*22fa0*/  @P4 MUFU.EX2 R56, R54 ;  /* 0x0000003600384308 */ /* 0x000ee20000000800 */
[----:B-1----:R-:W-:Y:S01]  /*22fb0*/  @P5 FADD R57, -R58, 1 ;  /* 0x3f8000003a395421 */ /* 0x002fe20000000100 */
[----:B------:R-:W-:-:S04]  /*22fc0*/  FADD R33, R33, 1 ;  /* 0x3f80000021217421 */ /* 0x000fc80000000000 */
[----:B------:R-:W-:Y:S01]  /*22fd0*/  @P5 LOP3.LUT R49, R57, 0x80000000, R50, 0xb8, !PT ;  /* 0x8000000039315812 */ /* 0x000fe200078eb832 */
[----:B------:R-:W-:Y:S01]  /*22fe0*/  FMUL R50, R11, 0.5 ;  /* 0x3f0000000b327820 */ /* 0x000fe20000400000 */
[----:B------:R-:W-:Y:S01]  /*22ff0*/  FMUL R11, R12, 0.5 ;  /* 0x3f0000000c0b7820 */ /* 0x000fe20000400000 */
[----:B------:R-:W-:Y:S01]  /*23000*/  FMUL R12, R9, R10 ;  /* 0x0000000a090c7220 */ /* 0x000fe20000400000 */
[----:B--2---:R-:W-:Y:S01]  /*23010*/  @P1 FADD R55, -R55, 1 ;  /* 0x3f80000037371421 */ /* 0x004fe20000000100 */
[----:B------:R-:W-:Y:S01]  /*23020*/  FMUL R10, R29, 0.5 ;  /* 0x3f0000001d0a7820 */ /* 0x000fe20000400000 */
[----:B------:R-:W-:Y:S01]  /*23030*/  FMUL R9, R30, 0.5 ;  /* 0x3f0000001e097820 */ /* 0x000fe20000400000 */
[----:B------:R-:W-:Y:S01]  /*23040*/  FADD R32, R32, 1 ;  /* 0x3f80000020207421 */ /* 0x000fe20000000000 */
[----:B---3--:R-:W-:Y:S01]  /*23050*/  @P4 FADD R56, -R56, 1 ;  /* 0x3f80000038384421 */ /* 0x008fe20000000100 */
[----:B------:R-:W-:Y:S02]  /*23060*/  FMUL R33, R33, R10 ;  /* 0x0000000a21217220 */ /* 0x000fe40000400000 */
[----:B------:R-:W-:Y:S01]  /*23070*/  FMUL R32, R32, R9 ;  /* 0x0000000920207220 */ /* 0x000fe20000400000 */
[----:B------:R-:W-:Y:S01]  /*23080*/  @P1 LOP3.LUT R53, R55, 0x80000000, R52, 0xb8, !PT ;  /* 0x8000000037351812 */ /* 0x000fe200078eb834 */
[----:B------:R-:W-:Y:S01]  /*23090*/  FMUL R10, R35, 0.5 ;  /* 0x3f000000230a7820 */ /* 0x000fe20000400000 */
[----:B------:R-:W-:Y:S01]  /*230a0*/  @P4 LOP3.LUT R54, R56, 0x80000000, R51, 0xb8, !PT ;  /* 0x8000000038364812 */ /* 0x000fe200078eb833 */
[----:B------:R-:W-:Y:S01]  /*230b0*/  FMUL R9, R36, 0.5 ;  /* 0x3f00000024097820 */ /* 0x000fe20000400000 */
[----:B------:R-:W-:Y:S01]  /*230c0*/  FADD R37, R37, 1 ;  /* 0x3f80000025257421 */ /* 0x000fe20000000000 */
[----:B------:R-:W-:Y:S01]  /*230d0*/  FADD R38, R38, 1 ;  /* 0x3f80000026267421 */ /* 0x000fe20000000000 */
[----:B------:R-:W-:Y:S01]  /*230e0*/  FMUL R13, R13, 0.5 ;  /* 0x3f0000000d0d7820 */ /* 0x000fe20000400000 */
[----:B------:R-:W-:Y:S01]  /*230f0*/  FADD R23, R23, 1 ;  /* 0x3f80000017177421 */ /* 0x000fe20000000000 */
[----:B------:R-:W-:Y:S01]  /*23100*/  FMUL R37, R37, R10 ;  /* 0x0000000a25257220 */ /* 0x000fe20000400000 */
[----:B------:R-:W-:Y:S01]  /*23110*/  FMUL R38, R38, R9 ;  /* 0x0000000926267220 */ /* 0x000fe20000400000 */
[----:B------:R-:W-:Y:S01]  /*23120*/  FADD R22, R22, 1 ;  /* 0x3f80000016167421 */ /* 0x000fe20000000000 */
[----:B------:R-:W-:Y:S01]  /*23130*/  FADD R14, R14, 1 ;  /* 0x3f8000000e0e7421 */ /* 0x000fe20000000000 */
[----:B------:R-:W-:Y:S01]  /*23140*/  FMUL R24, R24, 0.5 ;  /* 0x3f00000018187820 */ /* 0x000fe20000400000 */
[----:B------:R-:W-:Y:S01]  /*23150*/  FMUL R34, R34, 0.5 ;  /* 0x3f00000022227820 */ /* 0x000fe20000400000 */
        /* <DEDUP_REMOVED lines=35> */
.L_x_137:
        /* <DEDUP_REMOVED lines=27> */
.L_x_139:
[----:B------:R-:W-:Y:S05]  /*23540*/  BSYNC B0 ;  /* 0x0000000000007941 */ /* 0x000fea0003800000 */
.L_x_138:
[----:B------:R-:W-:Y:S04]  /*23550*/  BSSY B0, `(.L_x_140) ;  /* 0x000003a000007945 */ /* 0x000fe80003800000 */
[----:B------:R-:W-:Y:S05]  /*23560*/  @P2 BRA `(.L_x_141) ;  /* 0x0000000000e02947 */ /* 0x000fea0003800000 */
[----:B------:R-:W-:-:S04]  /*23570*/  MOV R9, UR44 ;  /* 0x0000002c00097c02 */ /* 0x000fc80008000f00 */
[----:B------:R-:W-:-:S13]  /*23580*/  ISETP.NE.AND P4, PT, R9, 0x3, PT ;  /* 0x000000030900780c */ /* 0x000fda0003f85270 */
[----:B------:R-:W-:Y:S05]  /*23590*/  @!P4 BRA `(.L_x_142) ;  /* 0x000000000004c947 */ /* 0x000fea0003800000 */
[----:B------:R-:W-:Y:S01]  /*235a0*/  BPT.TRAP 0x1 ;  /* 0x000000040000795c */ /* 0x000fe20000300000 */
.L_x_142:
[----:B------:R-:W-:Y:S01]  /*235b0*/  LEA R9, R18, UR48, 0x3 ;  /* 0x0000003012097c11 */ /* 0x000fe2000f8e18ff */
[----:B------:R-:W-:Y:S01]  /*235c0*/  BSSY B1, `(.L_x_143) ;  /* 0x0000004000017945 */ /* 0x000fe20003800000 */
[----:B------:R-:W-:-:S04]  /*235d0*/  SHF.L.U32 R10, R19, 0x1f, RZ ;  /* 0x0000001f130a7819 */ /* 0x000fc800000006ff */
[----:B------:R-:W1:Y:S02]  /*235e0*/  SYNCS.PHASECHK.TRANS64.TRYWAIT P1, [R9+URZ+0x60], R10 ;  /* 0x0000600a090075a7 */ /* 0x000e64000802017f */
[----:B-1----:R-:W-:Y:S05]  /*235f0*/  @!P1 BRA `(.L_x_144) ;  /* 0x0000016000289947 */ /* 0x002fea0003800000 */
.L_x_385:
[----:B------:R-:W-:Y:S05]  /*23600*/  BSYNC B1 ;  /* 0x0000000000017941 */ /* 0x000fea0003800000 */
.L_x_143:
        /* <DEDUP_REMOVED lines=22> */
.L_x_146:
[----:B------:R-:W-:Y:S05]  /*23770*/  BSYNC B1 ;  /* 0x0000000000017941 */ /* 0x000fea0003800000 */
.L_x_145:
        /* <DEDUP_REMOVED lines=8> */
.L_x_147:
        /* <DEDUP_REMOVED lines=15> */
.L_x_141:
[----:B------:R-:W-:Y:S05]  /*238f0*/  BSYNC B0 ;  /* 0x0000000000007941 */ /* 0x000fea0003800000 */
.L_x_140:
[----:B------:R-:W-:Y:S01]  /*23900*/  F2FP.F16.E4M3.UNPACK_B R23, R0.H1 ;  /* 0x00000000ff17723e */ /* 0x000fe200030006ff */
[C---:B------:R-:W-:Y:S01]  /*23910*/  FMUL R9, R16.reuse, R216 ;  /* 0x000000d810097220 */ /* 0x040fe20000400000 */
[C---:B------:R-:W-:Y:S01]  /*23920*/  FMUL R219, R16.reuse, R219 ;  /* 0x000000db10db7220 */ /* 0x040fe20000400000 */
[----:B------:R-:W-:Y:S01]  /*23930*/  F2FP.F16.E4M3.UNPACK_B R47, R4 ;  /* 0x00000004ff2f723e */ /* 0x000fe200020006ff */
[C---:B------:R-:W-:Y:S01]  /*23940*/  FMUL R221, R16.reuse, R221 ;  /* 0x000000dd10dd7220 */ /* 0x040fe20000400000 */
[--C-:B------:R-:W-:Y:S02]  /*23950*/  HADD2.F32 R10, -RZ, R23.reuse.H0_H0 ;  /* 0x20000017ff0a7230 */ /* 0x100fe40000004100 */
[C---:B------:R-:W-:Y:S01]  /*23960*/  FMUL R223, R16.reuse, R223 ;  /* 0x000000df10df7220 */ /* 0x040fe20000400000 */
[----:B------:R-:W-:Y:S02]  /*23970*/  HADD2.F32 R23, -RZ, R23.H1_H1 ;  /* 0x30000017ff177230 */ /* 0x000fe40000004100 */
[----:B------:R-:W-:Y:S01]  /*23980*/  FMUL R225, R16, R225 ;  /* 0x000000e110e17220 */ /* 0x000fe20000400000 */
[----:B------:R-:W-:-:S02]  /*23990*/  HADD2.F32 R40, -RZ, R47.H0_H0 ;  /* 0x2000002fff287230 */ /* 0x000fc40000004100 */
[----:B------:R-:W-:Y:S01]  /*239a0*/  FFMA R10, R2, R10, R9 ;  /* 0x0000000a020a7223 */ /* 0x000fe20000000009 */
[----:B------:R-:W-:Y:S02]  /*239b0*/  HADD2.F32 R47, -RZ, R47.H1_H1 ;  /* 0x3000002fff2f7230 */ /* 0x000fe40000004100 */
[C---:B------:R-:W-:Y:S01]  /*239c0*/  FMUL R227, R16.reuse, R227 ;  /* 0x000000e310e37220 */ /* 0x040fe20000400000 */
[----:B------:R-:W-:Y:S01]  /*239d0*/  FMUL R229, R16, R229 ;  /* 0x000000e510e57220 */ /* 0x000fe20000400000 */
[----:B------:R-:W-:Y:S01]  /*239e0*/  FMUL R22, R10, 0.70710676908493041992 ;  /* 0x3f3504f30a167820 */ /* 0x000fe20000400000 */
[----:B------:R-:W-:Y:S01]  /*239f0*/  FMUL R215, R16, R215 ;  /* 0x000000d710d77220 */ /* 0x000fe20000400000 */
[----:B------:R-:W-:Y:S02]  /*23a00*/  FMUL R10, R10, 0.5 ;  /* 0x3f0000000a0a7820 */ /* 0x000fe40000400000 */
        /* <DEDUP_REMOVED lines=18> */
[----:B------:R-:W-:-:S03]  /*23b30*/  F2FP.F16.E4M3.UNPACK_B R11, R3 ;  /* 0x00000003ff0b723e */ /* 0x000fc600020006ff */
[----:B------:R-:W-:Y:S02]  /*23b40*/  FFMA R9, R9, R14, R14 ;  /* 0x0000000e09097223 */ /* 0x000fe4000000000e */
[--C-:B------:R-:W-:Y:S02]  /*23b50*/  HADD2.F32 R12, -RZ, R11.reuse.H0_H0 ;  /* 0x2000000bff0c7230 */ /* 0x100fe40000004100 */
[----:B------:R-:W1:Y:S01]  /*23b60*/  @P1 MUFU.EX2 R14, R9 ;  /* 0x00000009000e1308 */ /* 0x000e620000000800 */
[----:B------:R-:W-:Y:S02]  /*23b70*/  HADD2.F32 R24, -RZ, R11.H1_H1 ;  /* 0x3000000bff187230 */ /* 0x000fe40000004100 */
[----:B------:R-:W-:Y:S01]  /*23b80*/  FMUL R11, R16, R217 ;  /* 0x000000d9100b7220 */ /* 0x000fe20000400000 */
[----:B------:R-:W-:-:S03]  /*23b90*/  FFMA R12, R2, R12, R13 ;  /* 0x0000000c020c7223 */ /* 0x000fc6000000000d */
[----:B------:R-:W-:Y:S01]  /*23ba0*/  FFMA R11, R2, R23, R11 ;  /* 0x00000017020b7223 */ /* 0x000fe2000000000b */
[----:B------:R-:W-:Y:S01]  /*23bb0*/  FMUL R36, R12, 0.70710676908493041992 ;  /* 0x3f3504f30c247820 */ /* 0x000fe20000400000 */
[----:B------:R-:W-:Y:S02]  /*23bc0*/  FFMA R13, R2, R24, R219 ;  /* 0x00000018020d7223 */ /* 0x000fe400000000db */
[----:B------:R-:W-:Y:S02]  /*23bd0*/  FMUL R43, R11, 0.70710676908493041992 ;  /* 0x3f3504f30b2b7820 */ /* 0x000fe40000400000 */
[----:B------:R-:W-:Y:S01]  /*23be0*/  FSETP.GE.AND P4, PT, |R36|, 1.0029599666595458984, PT ;  /* 0x3f8060fe2400780b */ /* 0x000fe20003f86200 */
[C---:B------:R-:W-:Y:S01]  /*23bf0*/  FMUL R45, R13.reuse, 0.70710676908493041992 ;  /* 0x3f3504f30d2d7820 */ /* 0x040fe20000400000 */
[----:B------:R-:W-:Y:S02]  /*23c00*/  FMUL R13, R13, 0.5 ;  /* 0x3f0000000d0d7820 */ /* 0x000fe40000400000 */
[----:B------:R-:W-:Y:S01]  /*23c10*/  FSEL R31, R28, 8.4834944573231041431e-05, P4 ;  /* 0x38b1e96a1c1f7808 */ /* 0x000fe20002000000 */
[----:B-1----:R-:W-:Y:S01]  /*23c20*/  @P1 FADD R14, -R14, 1 ;  /* 0x3f8000000e0e1421 */ /* 0x002fe20000000100 */
[----:B------:R-:W-:Y:S01]  /*23c30*/  FSEL R33, -R27, -0.00082130916416645050049, P4 ;  /* 0xba574d201b217808 */ /* 0x000fe20002000100 */
[C---:B------:R-:W-:Y:S01]  /*23c40*/  FMUL R30, R45.reuse, R45 ;  /* 0x0000002d2d1e7220 */ /* 0x040fe20000400000 */
[----:B------:R-:W-:-:S02]  /*23c50*/  FSETP.GE.AND P5, PT, |R45|, 1.0029599666595458984, PT ;  /* 0x3f8060fe2d00780b */ /* 0x000fc40003fa6200 */
[----:B------:R-:W-:Y:S01]  /*23c60*/  @P1 LOP3.LUT R9, R14, 0x80000000, R22, 0xb8, !PT ;  /* 0x800000000e091812 */ /* 0x000fe200078eb816 */
[C---:B------:R-:W-:Y:S01]  /*23c70*/  FMUL R14, R43.reuse, R43 ;  /* 0x0000002b2b0e7220 */ /* 0x040fe20000400000 */
[----:B------:R-:W-:Y:S01]  /*23c80*/  FSETP.GE.AND P1, PT, |R43|, 1.0029599666595458984, PT ;  /* 0x3f8060fe2b00780b */ /* 0x000fe20003f26200 */
[----:B------:R-:W-:Y:S01]  /*23c90*/  FMUL R22, R36, R36 ;  /* 0x0000002424167220 */ /* 0x000fe20000400000 */
[----:B------:R-:W-:Y:S01]  /*23ca0*/  FSEL R30, |R45|, R30, P5 ;  /* 0x0000001e2d1e7208 */ /* 0x000fe20002800200 */
[----:B------:R-:W-:Y:S01]  /*23cb0*/  FADD R9, R9, 1 ;  /* 0x3f80000009097421 */ /* 0x000fe20000000000 */
[----:B------:R-:W-:Y:S02]  /*23cc0*/  FSEL R14, |R43|, R14, P1 ;  /* 0x0000000e2b0e7208 */ /* 0x000fe40000800200 */
[----:B------:R-:W-:Y:S02]  /*23cd0*/  FSEL R23, R28, 8.4834944573231041431e-05, P1 ;  /* 0x38b1e96a1c177808 */ /* 0x000fe40000800000 */
[----:B------:R-:W-:-:S02]  /*23ce0*/  FSEL R29, -R27, -0.00082130916416645050049, P1 ;  /* 0xba574d201b1d7808 */ /* 0x000fc40000800100 */
[----:B------:R-:W-:Y:S02]  /*23cf0*/  FSEL R24, |R36|, R22, P4 ;  /* 0x0000001624187208 */ /* 0x000fe40002000200 */
[----:B------:R-:W-:Y:S01]  /*23d00*/  FSEL R37, R28, 8.4834944573231041431e-05, P5 ;  /* 0x38b1e96a1c257808 */ /* 0x000fe20002800000 */
[----:B------:R-:W-:Y:S01]  /*23d10*/  FFMA R23, R14, R23, R29 ;  /* 0x000000170e177223 */ /* 0x000fe2000000001d */
[----:B------:R-:W-:Y:S01]  /*23d20*/  FSEL R29, R26, 0.0052134888246655464172, P1 ;  /* 0x3baad5ea1a1d7808 */ /* 0x000fe20000800000 */
[----:B------:R-:W-:Y:S01]  /*23d30*/  FFMA R33, R24, R31, R33 ;  /* 0x0000001f18217223 */ /* 0x000fe20000000021 */
[----:B------:R-:W-:Y:S02]  /*23d40*/  FSEL R39, -R27, -0.00082130916416645050049, P5 ;  /* 0xba574d201b277808 */ /* 0x000fe40002800100 */
[----:B------:R-:W-:Y:S01]  /*23d50*/  FSEL R35, R26, 0.0052134888246655464172, P4 ;  /* 0x3baad5ea1a237808 */ /* 0x000fe20002000000 */
[----:B------:R-:W-:Y:S01]  /*23d60*/  FFMA R23, R14, R23, R29 ;  /* 0x000000170e177223 */ /* 0x000fe2000000001d */
        /* <DEDUP_REMOVED lines=20> */
[----:B------:R-:W-:Y:S01]  /*23eb0*/  FSEL R22, -|R43|, R43, P1 ;  /* 0x0000002b2b167208 */ /* 0x000fe20000800300 */
        /* <DEDUP_REMOVED lines=13> */
[----:B------:R-:W-:-:S03]  /*23f90*/  FMUL R31, R16, R222 ;  /* 0x000000de101f7220 */ /* 0x000fc60000400000 */
[----:B------:R-:W-:Y:S01]  /*23fa0*/  FFMA R14, R14, R29, R29 ;  /* 0x0000001d0e0e7223 */ /* 0x000fe2000000001d */
[----:B------:R-:W2:Y:S01]  /*23fb0*/  @P4 MUFU.EX2 R30, R22 ;  /* 0x00000016001e4308 */ /* 0x000ea20000000800 */
[----:B------:R-:W-:-:S05]  /*23fc0*/  F2FP.F16.E4M3.UNPACK_B R29, R3.H1 ;  /* 0x00000003ff1d723e */ /* 0x000fca00030006ff */
[--C-:B------:R-:W-:Y:S02]  /*23fd0*/  HADD2.F32 R33, -RZ, R29.reuse.H0_H0 ;  /* 0x2000001dff217230 */ /* 0x100fe40000004100 */
[----:B------:R-:W3:Y:S01]  /*23fe0*/  @P5 MUFU.EX2 R34, R14 ;  /* 0x0000000e00225308 */ /* 0x000ee20000000800 */
[----:B------:R-:W-:Y:S02]  /*23ff0*/  HADD2.F32 R38, -RZ, R29.H1_H1 ;  /* 0x3000001dff267230 */ /* 0x000fe40000004100 */
[----:B------:R-:W-:Y:S01]  /*24000*/  FMUL R29, R16, R220 ;  /* 0x000000dc101d7220 */ /* 0x000fe20000400000 */
[----:B-1----:R-:W-:-:S03]  /*24010*/  @P1 FADD R32, -R24, 1 ;  /* 0x3f80000018201421 */ /* 0x002fc60000000100 */
[C---:B------:R-:W-:Y:S01]  /*24020*/  FFMA R24, R2.reuse, R33, R29 ;  /* 0x0000002102187223 */ /* 0x040fe2000000001d */
[----:B------:R-:W-:Y:S01]  /*24030*/  FFMA R29, R2, R38, R221 ;  /* 0x00000026021d7223 */ /* 0x000fe200000000dd */
[----:B------:R-:W-:Y:S01]  /*24040*/  @P1 LOP3.LUT R23, R32, 0x80000000, R43, 0xb8, !PT ;  /* 0x8000000020171812 */ /* 0x000fe200078eb82b */
[----:B--2---:R-:W-:Y:S01]  /*24050*/  @P4 FADD R33, -R30, 1 ;  /* 0x3f8000001e214421 */ /* 0x004fe20000000100 */
[----:B------:R-:W-:Y:S01]  /*24060*/  FMUL R48, R24, 0.70710676908493041992 ;  /* 0x3f3504f318307820 */ /* 0x000fe20000400000 */
[----:B------:R-:W-:Y:S01]  /*24070*/  FFMA R30, R2, R40, R31 ;  /* 0x00000028021e7223 */ /* 0x000fe2000000001f */
[----:B------:R-:W-:Y:S01]  /*24080*/  FMUL R41, R29, 0.70710676908493041992 ;  /* 0x3f3504f31d297820 */ /* 0x000fe20000400000 */
[----:B------:R-:W-:Y:S01]  /*24090*/  FADD R23, R23, 1 ;  /* 0x3f80000017177421 */ /* 0x000fe20000000000 */
[C---:B------:R-:W-:Y:S01]  /*240a0*/  FMUL R31, R48.reuse, R48 ;  /* 0x00000030301f7220 */ /* 0x040fe20000400000 */
[----:B------:R-:W-:Y:S01]  /*240b0*/  FSETP.GE.AND P1, PT, |R48|, 1.0029599666595458984, PT ;  /* 0x3f8060fe3000780b */ /* 0x000fe20003f26200 */
[----:B------:R-:W-:Y:S01]  /*240c0*/  FMUL R50, R30, 0.70710676908493041992 ;  /* 0x3f3504f31e327820 */ /* 0x000fe20000400000 */
[----:B---3--:R-:W-:Y:S01]  /*240d0*/  @P5 FADD R34, -R34, 1 ;  /* 0x3f80000022225421 */ /* 0x008fe20000000100 */
[----:B------:R-:W-:Y:S01]  /*240e0*/  @P4 LOP3.LUT R22, R33, 0x80000000, R36, 0xb8, !PT ;  /* 0x8000000021164812 */ /* 0x000fe200078eb824 */
[C---:B------:R-:W-:Y:S01]  /*240f0*/  FMUL R33, R41.reuse, R41 ;  /* 0x0000002929217220 */ /* 0x040fe20000400000 */
[----:B------:R-:W-:Y:S01]  /*24100*/  FSETP.GE.AND P4, PT, |R41|, 1.0029599666595458984, PT ;  /* 0x3f8060fe2900780b */ /* 0x000fe20003f86200 */
[----:B------:R-:W-:Y:S01]  /*24110*/  FMUL R35, R50, R50 ;  /* 0x0000003232237220 */ /* 0x000fe20000400000 */
[----:B------:R-:W-:Y:S01]  /*24120*/  @P5 LOP3.LUT R14, R34, 0x80000000, R45, 0xb8, !PT ;  /* 0x80000000220e5812 */ /* 0x000fe200078eb82d */
[----:B------:R-:W-:Y:S01]  /*24130*/  FADD R22, R22, 1 ;  /* 0x3f80000016167421 */ /* 0x000fe20000000000 */
[----:B------:R-:W-:Y:S01]  /*24140*/  FSEL R31, |R48|, R31, P1 ;  /* 0x0000001f301f7208 */ /* 0x000fe20000800200 */
[----:B------:R-:W-:Y:S01]  /*24150*/  FMUL R24, R24, 0.5 ;  /* 0x3f00000018187820 */ /* 0x000fe20000400000 */
[----:B------:R-:W-:Y:S01]  /*24160*/  FSEL R32, R28, 8.4834944573231041431e-05, P1 ;  /* 0x38b1e96a1c207808 */ /* 0x000fe20000800000 */
[----:B------:R-:W-:Y:S01]  /*24170*/  FADD R14, R14, 1 ;  /* 0x3f8000000e0e7421 */ /* 0x000fe20000000000 */
[----:B------:R-:W-:-:S02]  /*24180*/  FSEL R34, -R27, -0.00082130916416645050049, P1 ;  /* 0xba574d201b227808 */ /* 0x000fc40000800100 */
[----:B------:R-:W-:Y:S01]  /*24190*/  FSEL R33, |R41|, R33, P4 ;  /* 0x0000002129217208 */ /* 0x000fe20002000200 */
[----:B------:R-:W-:Y:S01]  /*241a0*/  FMUL R13, R14, R13 ;  /* 0x0000000d0e0d7220 */ /* 0x000fe20000400000 */
[----:B------:R-:W-:Y:S01]  /*241b0*/  FSEL R36, R28, 8.4834944573231041431e-05, P4 ;  /* 0x38b1e96a1c247808 */ /* 0x000fe20002000000 */
[----:B------:R-:W-:Y:S01]  /*241c0*/  FFMA R32, R31, R32, R34 ;  /* 0x000000201f207223 */ /* 0x000fe20000000022 */
[----:B------:R-:W-:Y:S02]  /*241d0*/  FSEL R38, -R27, -0.00082130916416645050049, P4 ;  /* 0xba574d201b267808 */ /* 0x000fe40002000100 */
[----:B------:R-:W-:Y:S02]  /*241e0*/  FSETP.GE.AND P5, PT, |R50|, 1.0029599666595458984, PT ;  /* 0x3f8060fe3200780b */ /* 0x000fe40003fa6200 */
[----:B------:R-:W-:Y:S01]  /*241f0*/  FSEL R34, R26, 0.0052134888246655464172, P1 ;  /* 0x3baad5ea1a227808 */ /* 0x000fe20000800000 */
[----:B------:R-:W-:Y:S01]  /*24200*/  FFMA R38, R33, R36, R38 ;  /* 0x0000002421267223 */ /* 0x000fe20000000026 */
[----:B------:R-:W-:-:S02]  /*24210*/  FSEL R35, |R50|, R35, P5 ;  /* 0x0000002332237208 */ /* 0x000fc40002800200 */
[----:B------:R-:W-:Y:S01]  /*24220*/  FSEL R42, R28, 8.4834944573231041431e-05, P5 ;  /* 0x38b1e96a1c2a7808 */ /* 0x000fe20002800000 */
[----:B------:R-:W-:Y:S01]  /*24230*/  FFMA R32, R31, R32, R34 ;  /* 0x000000201f207223 */ /* 0x000fe20000000022 */
[----:B------:R-:W-:Y:S02]  /*24240*/  FSEL R44, -R27, -0.00082130916416645050049, P5 ;  /* 0xba574d201b2c7808 */ /* 0x000fe40002800100 */
[C---:B------:R-:W-:Y:S02]  /*24250*/  FSEL R40, R26.reuse, 0.0052134888246655464172, P4 ;  /* 0x3baad5ea1a287808 */ /* 0x040fe40002000000 */
        /* <DEDUP_REMOVED lines=26> */
[----:B------:R-:W-:Y:S01]  /*24400*/  FSEL R37, R15, 0.12837915122509002686, P5 ;  /* 0x3e0375d30f257808 */ /* 0x000fe20002800000 */
[----:B------:R-:W-:Y:S01]  /*24410*/  FFMA R32, R33, R38, R32 ;  /* 0x0000002621207223 */ /* 0x000fe20000000020 */
[----:B------:R-:W-:Y:S01]  /*24420*/  FSEL R33, -|R41|, R41, P4 ;  /* 0x0000002929217208 */ /* 0x000fe20002000300 */
[C---:B------:R-:W-:Y:S01]  /*24430*/  FFMA R36, R35.reuse, R42, R36 ;  /* 0x0000002a23247223 */ /* 0x040fe20000000024 */
[----:B------:R-:W1:Y:S03]  /*24440*/  @P1 MUFU.EX2 R34, R31 ;  /* 0x0000001f00221308 */ /* 0x000e660000000800 */
[----:B------:R-:W-:Y:S01]  /*24450*/  FFMA R33, R32, R33, R33 ;  /* 0x0000002120217223 */ /* 0x000fe20000000021 */
[----:B------:R-:W-:Y:S01]  /*24460*/  FSEL R32, -|R50|, R50, P5 ;  /* 0x0000003232207208 */ /* 0x000fe20002800300 */
[----:B------:R-:W-:Y:S01]  /*24470*/  FFMA R37, R35, R36, R37 ;  /* 0x0000002423257223 */ /* 0x000fe20000000025 */
[----:B------:R-:W-:-:S02]  /*24480*/  F2FP.F16.E4M3.UNPACK_B R35, R4.H1 ;  /* 0x00000004ff23723e */ /* 0x000fc400030006ff */
[----:B------:R-:W2:Y:S01]  /*24490*/  @P4 MUFU.EX2 R36, R33 ;  /* 0x0000002100244308 */ /* 0x000ea20000000800 */
[----:B------:R-:W-:Y:S02]  /*244a0*/  FFMA R32, R37, R32, R32 ;  /* 0x0000002025207223 */ /* 0x000fe40000000020 */
[--C-:B------:R-:W-:Y:S02]  /*244b0*/  HADD2.F32 R40, -RZ, R35.reuse.H0_H0 ;  /* 0x20000023ff287230 */ /* 0x100fe40000004100 */
[----:B------:R-:W-:Y:S02]  /*244c0*/  HADD2.F32 R42, -RZ, R35.H1_H1 ;  /* 0x30000023ff2a7230 */ /* 0x000fe40000004100 */
[----:B------:R-:W-:Y:S01]  /*244d0*/  FMUL R35, R16, R224 ;  /* 0x000000e010237220 */ /* 0x000fe20000400000 */
[----:B------:R-:W3:Y:S01]  /*244e0*/  @P5 MUFU.EX2 R39, R32 ;  /* 0x0000002000275308 */ /* 0x000ee20000000800 */
[----:B-1----:R-:W-:Y:S01]  /*244f0*/  @P1 FADD R37, -R34, 1 ;  /* 0x3f80000022251421 */ /* 0x002fe20000000100 */
[C---:B------:R-:W-:Y:S01]  /*24500*/  FFMA R34, R2.reuse, R47, R223 ;  /* 0x0000002f02227223 */ /* 0x040fe200000000df */
[----:B------:R-:W-:-:S03]  /*24510*/  FFMA R35, R2, R40, R35 ;  /* 0x0000002802237223 */ /* 0x000fc60000000023 */
[----:B------:R-:W-:Y:S01]  /*24520*/  FMUL R49, R34, 0.70710676908493041992 ;  /* 0x3f3504f322317820 */ /* 0x000fe20000400000 */
[----:B------:R-:W-:Y:S01]  /*24530*/  @P1 LOP3.LUT R31, R37, 0x80000000, R48, 0xb8, !PT ;  /* 0x80000000251f1812 */ /* 0x000fe200078eb830 */
[----:B------:R-:W-:Y:S01]  /*24540*/  FMUL R54, R35, 0.70710676908493041992 ;  /* 0x3f3504f323367820 */ /* 0x000fe20000400000 */
[----:B--2---:R-:W-:Y:S01]  /*24550*/  @P4 FADD R38, -R36, 1 ;  /* 0x3f80000024264421 */ /* 0x004fe20000000100 */
[C---:B------:R-:W-:Y:S01]  /*24560*/  FMUL R37, R49.reuse, R49 ;  /* 0x0000003131257220 */ /* 0x040fe20000400000 */
[----:B------:R-:W-:Y:S01]  /*24570*/  FSETP.GE.AND P1, PT, |R49|, 1.0029599666595458984, PT ;  /* 0x3f8060fe3100780b */ /* 0x000fe20003f26200 */
[----:B------:R-:W-:Y:S01]  /*24580*/  FFMA R36, R2, R42, R225 ;  /* 0x0000002a02247223 */ /* 0x000fe200000000e1 */
[----:B------:R-:W-:Y:S01]  /*24590*/  FMUL R34, R34, 0.5 ;  /* 0x3f00000022227820 */ /* 0x000fe20000400000 */
[----:B------:R-:W-:Y:S01]  /*245a0*/  @P4 LOP3.LUT R33, R38, 0x80000000, R41, 0xb8, !PT ;  /* 0x8000000026214812 */ /* 0x000fe200078eb829 */
[----:B------:R-:W-:Y:S01]  /*245b0*/  FADD R31, R31, 1 ;  /* 0x3f8000001f1f7421 */ /* 0x000fe20000000000 */
[----:B------:R-:W-:Y:S01]  /*245c0*/  FSETP.GE.AND P4, PT, |R54|, 1.0029599666595458984, PT ;  /* 0x3f8060fe3600780b */ /* 0x000fe20003f86200 */
[----:B---3--:R-:W-:Y:S01]  /*245d0*/  @P5 FADD R39, -R39, 1 ;  /* 0x3f80000027275421 */ /* 0x008fe20000000100 */
[----:B------:R-:W-:Y:S01]  /*245e0*/  FSEL R37, |R49|, R37, P1 ;  /* 0x0000002531257208 */ /* 0x000fe20000800200 */
[----:B------:R-:W-:Y:S01]  /*245f0*/  FMUL R43, R36, 0.70710676908493041992 ;  /* 0x3f3504f3242b7820 */ /* 0x000fe20000400000 */
[----:B------:R-:W-:Y:S01]  /*24600*/  FSEL R38, R28, 8.4834944573231041431e-05, P1 ;  /* 0x38b1e96a1c267808 */ /* 0x000fe20000800000 */
[----:B------:R-:W-:Y:S01]  /*24610*/  FADD R33, R33, 1 ;  /* 0x3f80000021217421 */ /* 0x000fe20000000000 */
[----:B------:R-:W-:Y:S01]  /*24620*/  @P5 LOP3.LUT R32, R39, 0x80000000, R50, 0xb8, !PT ;  /* 0x8000000027205812 */ /* 0x000fe200078eb832 */
[----:B------:R-:W-:Y:S01]  /*24630*/  FMUL R39, R54, R54 ;  /* 0x0000003636277220 */ /* 0x000fe20000400000 */
[----:B------:R-:W-:Y:S01]  /*24640*/  FSEL R40, -R27, -0.00082130916416645050049, P1 ;  /* 0xba574d201b287808 */ /* 0x000fe20000800100 */
[----:B------:R-:W-:Y:S01]  /*24650*/  FMUL R46, R43, R43 ;  /* 0x0000002b2b2e7220 */ /* 0x000fe20000400000 */
[----:B------:R-:W-:Y:S01]  /*24660*/  FSEL R42, R28, 8.4834944573231041431e-05, P4 ;  /* 0x38b1e96a1c2a7808 */ /* 0x000fe20002000000 */
[----:B------:R-:W-:Y:S01]  /*24670*/  FADD R32, R32, 1 ;  /* 0x3f80000020207421 */ /* 0x000fe20000000000 */
[----:B------:R-:W-:Y:S01]  /*24680*/  FSEL R41, |R54|, R39, P4 ;  /* 0x0000002736297208 */ /* 0x000fe20002000200 */
        /* <DEDUP_REMOVED lines=9> */
[----:B------:R-:W-:Y:S01]  /*24720*/  FSEL R48, R28, 8.4834944573231041431e-05, P5 ;  /* 0x38b1e96a1c307808 */ /* 0x000fe20002800000 */
[----:B------:R-:W-:Y:S01]  /*24730*/  FFMA R38, R37, R38, R42 ;  /* 0x0000002625267223 */ /* 0x000fe2000000002a */
[----:B------:R-:W-:Y:S02]  /*24740*/  FSEL R50, -R27, -0.00082130916416645050049, P5 ;  /* 0xba574d201b327808 */ /* 0x000fe40002800100 */
[----:B------:R-:W-:-:S02]  /*24750*/  FSEL R46, R26, 0.0052134888246655464172, P4 ;  /* 0x3baad5ea1a2e7808 */ /* 0x000fc40002000000 */
        /* <DEDUP_REMOVED lines=28> */
[----:B------:R-:W-:Y:S01]  /*24920*/  FSEL R37, -|R54|, R54, P4 ;  /* 0x0000003636257208 */ /* 0x000fe20002000300 */
[----:B------:R-:W1:Y:S01]  /*24930*/  @P1 MUFU.EX2 R40, R39 ;  /* 0x0000002700281308 */ /* 0x000e620000000800 */
[-C--:B------:R-:W-:Y:S01]  /*24940*/  F2FP.F16.E4M3.UNPACK_B R46, R5.reuse.H1 ;  /* 0x00000005ff2e723e */ /* 0x080fe200030006ff */
[----:B------:R-:W-:Y:S01]  /*24950*/  FFMA R38, R45, R38, R41 ;  /* 0x000000262d267223 */ /* 0x000fe20000000029 */
[----:B------:R-:W-:Y:S01]  /*24960*/  F2FP.F16.E4M3.UNPACK_B R41, R5 ;  /* 0x00000005ff29723e */ /* 0x000fe200020006ff */
[----:B------:R-:W-:Y:S01]  /*24970*/  FFMA R37, R42, R37, R37 ;  /* 0x000000252a257223 */ /* 0x000fe20000000025 */
[----:B------:R-:W-:Y:S01]  /*24980*/  FMUL R45, R16, R228 ;  /* 0x000000e4102d7220 */ /* 0x000fe20000400000 */
[----:B------:R-:W-:Y:S01]  /*24990*/  FFMA R38, R38, R47, R47 ;  /* 0x0000002f26267223 */ /* 0x000fe2000000002f */
[----:B------:R-:W-:Y:S01]  /*249a0*/  HADD2.F32 R52, -RZ, R46.H0_H0 ;  /* 0x2000002eff347230 */ /* 0x000fe20000004100 */
[----:B------:R-:W2:Y:S01]  /*249b0*/  @P4 MUFU.EX2 R42, R37 ;  /* 0x00000025002a4308 */ /* 0x000ea20000000800 */
[----:B------:R-:W-:-:S02]  /*249c0*/  HADD2.F32 R47, -RZ, R41.H0_H0 ;  /* 0x20000029ff2f7230 */ /* 0x000fc40000004100 */
[----:B------:R-:W-:Y:S02]  /*249d0*/  HADD2.F32 R50, -RZ, R41.H1_H1 ;  /* 0x30000029ff327230 */ /* 0x000fe40000004100 */
[----:B------:R-:W-:Y:S01]  /*249e0*/  FMUL R41, R16, R226 ;  /* 0x000000e210297220 */ /* 0x000fe20000400000 */
[----:B------:R-:W-:Y:S02]  /*249f0*/  HADD2.F32 R46, -RZ, R46.H1_H1 ;  /* 0x3000002eff2e7230 */ /* 0x000fe40000004100 */
[----:B------:R-:W3:Y:S01]  /*24a00*/  @P5 MUFU.EX2 R48, R38 ;  /* 0x0000002600305308 */ /* 0x000ee20000000800 */
[----:B-1----:R-:W-:Y:S01]  /*24a10*/  @P1 FADD R44, -R40, 1 ;  /* 0x3f800000282c1421 */ /* 0x002fe20000000100 */
[C---:B------:R-:W-:Y:S01]  /*24a20*/  FFMA R40, R2.reuse, R47, R41 ;  /* 0x0000002f02287223 */ /* 0x040fe20000000029 */
[C---:B------:R-:W-:Y:S01]  /*24a30*/  FFMA R41, R2.reuse, R52, R45 ;  /* 0x0000003402297223 */ /* 0x040fe2000000002d */
[----:B------:R-:W-:Y:S02]  /*24a40*/  FFMA R46, R2, R46, R229 ;  /* 0x0000002e022e7223 */ /* 0x000fe400000000e5 */
[----:B------:R-:W-:Y:S01]  /*24a50*/  FMUL R64, R40, 0.70710676908493041992 ;  /* 0x3f3504f328407820 */ /* 0x000fe20000400000 */
[----:B------:R-:W-:Y:S01]  /*24a60*/  @P1 LOP3.LUT R39, R44, 0x80000000, R49, 0xb8, !PT ;  /* 0x800000002c271812 */ /* 0x000fe200078eb831 */
[----:B------:R-:W-:Y:S01]  /*24a70*/  FMUL R49, R41, 0.70710676908493041992 ;  /* 0x3f3504f329317820 */ /* 0x000fe20000400000 */
[----:B--2---:R-:W-:Y:S01]  /*24a80*/  @P4 FADD R47, -R42, 1 ;  /* 0x3f8000002a2f4421 */ /* 0x004fe20000000100 */
[----:B------:R-:W-:Y:S01]  /*24a90*/  FFMA R42, R2, R50, R227 ;  /* 0x00000032022a7223 */ /* 0x000fe200000000e3 */
[----:B------:R-:W-:Y:S01]  /*24aa0*/  FSETP.GE.AND P1, PT, |R64|, 1.0029599666595458984, PT ;  /* 0x3f8060fe4000780b */ /* 0x000fe20003f26200 */
[----:B------:R-:W-:Y:S01]  /*24ab0*/  FMUL R56, R49, R49 ;  /* 0x0000003131387220 */ /* 0x000fe20000400000 */
[----:B------:R-:W-:Y:S01]  /*24ac0*/  FMUL R59, R46, 0.70710676908493041992 ;  /* 0x3f3504f32e3b7820 */ /* 0x000fe20000400000 */
[----:B------:R-:W-:Y:S01]  /*24ad0*/  FMUL R50, R42, 0.70710676908493041992 ;  /* 0x3f3504f32a327820 */ /* 0x000fe20000400000 */
[----:B------:R-:W-:Y:S01]  /*24ae0*/  @P4 LOP3.LUT R37, R47, 0x80000000, R54, 0xb8, !PT ;  /* 0x800000002f254812 */ /* 0x000fe200078eb836 */
[----:B------:R-:W-:Y:S01]  /*24af0*/  FADD R39, R39, 1 ;  /* 0x3f80000027277421 */ /* 0x000fe20000000000 */
[----:B---3--:R-:W-:Y:S01]  /*24b00*/  @P5 FADD R48, -R48, 1 ;  /* 0x3f80000030305421 */ /* 0x008fe20000000100 */
[C---:B------:R-:W-:Y:S01]  /*24b10*/  FMUL R45, R50.reuse, R50 ;  /* 0x00000032322d7220 */ /* 0x040fe20000400000 */
[----:B------:R-:W-:Y:S01]  /*24b20*/  FSETP.GE.AND P4, PT, |R50|, 1.0029599666595458984, PT ;  /* 0x3f8060fe3200780b */ /* 0x000fe20003f86200 */
[----:B------:R-:W-:Y:S01]  /*24b30*/  FADD R37, R37, 1 ;  /* 0x3f80000025257421 */ /* 0x000fe20000000000 */
[----:B------:R-:W-:Y:S01]  /*24b40*/  FSEL R44, R28, 8.4834944573231041431e-05, P1 ;  /* 0x38b1e96a1c2c7808 */ /* 0x000fe20000800000 */
[----:B------:R-:W-:Y:S01]  /*24b50*/  FMUL R40, R40, 0.5 ;  /* 0x3f00000028287820 */ /* 0x000fe20000400000 */
[----:B------:R-:W-:Y:S01]  /*24b60*/  @P5 LOP3.LUT R38, R48, 0x80000000, R43, 0xb8, !PT ;  /* 0x8000000030265812 */ /* 0x000fe200078eb82b */
[----:B------:R-:W-:Y:S01]  /*24b70*/  FMUL R43, R64, R64 ;  /* 0x00000040402b7220 */ /* 0x000fe20000400000 */
[----:B------:R-:W-:Y:S01]  /*24b80*/  FSEL R48, -R27, -0.00082130916416645050049, P1 ;  /* 0xba574d201b307808 */ /* 0x000fe20000800100 */
[----:B------:R-:W-:Y:S01]  /*24b90*/  FMUL R39, R39, R34 ;  /* 0x0000002227277220 */ /* 0x000fe20000400000 */
[----:B------:R-:W-:Y:S01]  /*24ba0*/  FSEL R47, |R50|, R45, P4 ;  /* 0x0000002d322f7208 */ /* 0x000fe20002000200 */
[----:B------:R-:W-:Y:S01]  /*24bb0*/  FADD R38, R38, 1 ;  /* 0x3f80000026267421 */ /* 0x000fe20000000000 */
[----:B------:R-:W-:-:S02]  /*24bc0*/  FSEL R43, |R64|, R43, P1 ;  /* 0x0000002b402b7208 */ /* 0x000fc40000800200 */
[----:B------:R-:W-:Y:S02]  /*24bd0*/  FSEL R52, R28, 8.4834944573231041431e-05, P4 ;  /* 0x38b1e96a1c347808 */ /* 0x000fe40002000000 */
[----:B------:R-:W-:Y:S01]  /*24be0*/  FSEL R54, -R27, -0.00082130916416645050049, P4 ;  /* 0xba574d201b367808 */ /* 0x000fe20002000100 */
[----:B------:R-:W-:Y:S01]  /*24bf0*/  FFMA R44, R43, R44, R48 ;  /* 0x0000002c2b2c7223 */ /* 0x000fe20000000030 */
[----:B------:R-:W-:Y:S02]  /*24c00*/  FSEL R48, R26, 0.0052134888246655464172, P1 ;  /* 0x3baad5ea1a307808 */ /* 0x000fe40000800000 */
[----:B------:R-:W-:Y:S01]  /*24c10*/  FSETP.GE.AND P5, PT, |R49|, 1.0029599666595458984, PT ;  /* 0x3f8060fe3100780b */ /* 0x000fe20003fa6200 */
[----:B------:R-:W-:Y:S01]  /*24c20*/  FFMA R54, R47, R52, R54 ;  /* 0x000000342f367223 */ /* 0x000fe20000000036 */
[----:B------:R-:W-:Y:S01]  /*24c30*/  FSEL R52, -R25, -0.026868773624300956726, P1 ;  /* 0xbcdc1be719347808 */ /* 0x000fe20000800100 */
[----:B------:R-:W-:Y:S01]  /*24c40*/  FFMA R44, R43, R44, R48 ;  /* 0x0000002c2b2c7223 */ /* 0x000fe20000000030 */
[----:B------:R-:W-:-:S02]  /*24c50*/  FSEL R51, |R49|, R56, P5 ;  /* 0x0000003831337208 */ /* 0x000fc40002800200 */
[----:B------:R-:W-:Y:S01]  /*24c60*/  FSEL R58, R28, 8.4834944573231041431e-05, P5 ;  /* 0x38b1e96a1c3a7808 */ /* 0x000fe20002800000 */
[----:B------:R-:W-:Y:S01]  /*24c70*/  FFMA R44, R43, R44, R52 ;  /* 0x0000002c2b2c7223 */ /* 0x000fe20000000034 */
[----:B------:R-:W-:Y:S02]  /*24c80*/  FSEL R60, -R27, -0.00082130916416645050049, P5 ;  /* 0xba574d201b3c7808 */ /* 0x000fe40002800100 */
[C---:B------:R-:W-:Y:S02]  /*24c90*/  FSEL R56, R26.reuse, 0.0052134888246655464172, P4 ;  /* 0x3baad5ea1a387808 */ /* 0x040fe40002000000 */
        /* <DEDUP_REMOVED lines=30> */
[----:B------:R-:W1:Y:S01]  /*24e80*/  @P1 MUFU.EX2 R48, R45 ;  /* 0x0000002d00301308 */ /* 0x000e620000000800 */
[----:B------:R-:W-:-:S04]  /*24e90*/  FFMA R47, R51, R56, R47 ;  /* 0x00000038332f7223 */ /* 0x000fc8000000002f */
[----:B------:R-:W-:Y:S01]  /*24ea0*/  FFMA R43, R47, R54, R54 ;  /* 0x000000362f2b7223 */ /* 0x000fe20000000036 */
[----:B------:R-:W-:Y:S02]  /*24eb0*/  F2FP.F16.E4M3.UNPACK_B R47, R0 ;  /* 0x00000000ff2f723e */ /* 0x000fe400020006ff */
[----:B------:R-:W2:Y:S03]  /*24ec0*/  @P4 MUFU.EX2 R52, R44 ;  /* 0x0000002c00344308 */ /* 0x000ea60000000800 */
[--C-:B------:R-:W-:Y:S02]  /*24ed0*/  HADD2.F32 R56, -RZ, R47.reuse.H0_H0 ;  /* 0x2000002fff387230 */ /* 0x100fe40000004100 */
[----:B------:R-:W-:Y:S02]  /*24ee0*/  HADD2.F32 R58, -RZ, R47.H1_H1 ;  /* 0x3000002fff3a7230 */ /* 0x000fe40000004100 */
[----:B------:R-:W-:Y:S01]  /*24ef0*/  FMUL R47, R16, R214 ;  /* 0x000000d6102f7220 */ /* 0x000fe20000400000 */
[----:B------:R-:W3:Y:S01]  /*24f00*/  @P5 MUFU.EX2 R54, R43 ;  /* 0x0000002b00365308 */ /* 0x000ee20000000800 */
[----:B-1----:R-:W-:-:S02]  /*24f10*/  @P1 FADD R51, -R48, 1 ;  /* 0x3f80000030331421 */ /* 0x002fc40000000100 */
[C---:B------:R-:W-:Y:S01]  /*24f20*/  FFMA R47, R2.reuse, R56, R47 ;  /* 0x00000038022f7223 */ /* 0x040fe2000000002f */
[----:B------:R-:W-:-:S03]  /*24f30*/  FFMA R48, R2, R58, R215 ;  /* 0x0000003a02307223 */ /* 0x000fc600000000d7 */
[----:B------:R-:W-:Y:S01]  /*24f40*/  FMUL R57, R47, 0.70710676908493041992 ;  /* 0x3f3504f32f397820 */ /* 0x000fe20000400000 */
[----:B------:R-:W-:Y:S01]  /*24f50*/  @P1 LOP3.LUT R45, R51, 0x80000000, R64, 0xb8, !PT ;  /* 0x80000000332d1812 */ /* 0x000fe200078eb840 */
[----:B------:R-:W-:Y:S01]  /*24f60*/  FMUL R64, R48, 0.70710676908493041992 ;  /* 0x3f3504f330407820 */ /* 0x000fe20000400000 */
[----:B--2---:R-:W-:Y:S02]  /*24f70*/  @P4 FADD R53, -R52, 1 ;  /* 0x3f80000034354421 */ /* 0x004fe40000000100 */
[----:B------:R-:W-:Y:S01]  /*24f80*/  FSETP.GE.AND P1, PT, |R57|, 1.0029599666595458984, PT ;  /* 0x3f8060fe3900780b */ /* 0x000fe20003f26200 */
[C---:B------:R-:W-:Y:S01]  /*24f90*/  FMUL R51, R64.reuse, R64 ;  /* 0x0000004040337220 */ /* 0x040fe20000400000 */
[----:B------:R-:W-:Y:S01]  /*24fa0*/  FADD R45, R45, 1 ;  /* 0x3f8000002d2d7421 */ /* 0x000fe20000000000 */
[----:B------:R-:W-:Y:S01]  /*24fb0*/  @P4 LOP3.LUT R44, R53, 0x80000000, R50, 0xb8, !PT ;  /* 0x80000000352c4812 */ /* 0x000fe200078eb832 */
[----:B------:R-:W-:Y:S01]  /*24fc0*/  FMUL R50, R59, R59 ;  /* 0x0000003b3b327220 */ /* 0x000fe20000400000 */
[----:B------:R-:W-:Y:S01]  /*24fd0*/  FSETP.GE.AND P4, PT, |R64|, 1.0029599666595458984, PT ;  /* 0x3f8060fe4000780b */ /* 0x000fe20003f86200 */
[----:B---3--:R-:W-:Y:S01]  /*24fe0*/  @P5 FADD R54, -R54, 1 ;  /* 0x3f80000036365421 */ /* 0x008fe20000000100 */
[----:B------:R-:W-:Y:S01]  /*24ff0*/  FSEL R52, -R27, -0.00082130916416645050049, P1 ;  /* 0xba574d201b347808 */ /* 0x000fe20000800100 */
[----:B------:R-:W-:Y:S01]  /*25000*/  FADD R44, R44, 1 ;  /* 0x3f8000002c2c7421 */ /* 0x000fe20000000000 */
[----:B------:R-:W-:Y:S01]  /*25010*/  FSEL R51, |R64|, R51, P4 ;  /* 0x0000003340337208 */ /* 0x000fe20002000200 */
[----:B------:R-:W-:Y:S01]  /*25020*/  FMUL R40, R45, R40 ;  /* 0x000000282d287220 */ /* 0x000fe20000400000 */
[----:B------:R-:W-:Y:S01]  /*25030*/  @P5 LOP3.LUT R43, R54, 0x80000000, R49, 0xb8, !PT ;  /* 0x80000000362b5812 */ /* 0x000fe200078eb831 */
[----:B------:R-:W-:Y:S01]  /*25040*/  FMUL R49, R57, R57 ;  /* 0x0000003939317220 */ /* 0x000fe20000400000 */
[----:B------:R-:W-:-:S02]  /*25050*/  FSETP.GE.AND P5, PT, |R59|, 1.0029599666595458984, PT ;  /* 0x3f8060fe3b00780b */ /* 0x000fc40003fa6200 */
[----:B------:R-:W-:Y:S01]  /*25060*/  FSEL R58, R26, 0.0052134888246655464172, P4 ;  /* 0x3baad5ea1a3a7808 */ /* 0x000fe20002000000 */
[----:B------:R-:W-:Y:S01]  /*25070*/  FADD R43, R43, 1 ;  /* 0x3f8000002b2b7421 */ /* 0x000fe20000000000 */
[----:B------:R-:W-:Y:S02]  /*25080*/  FSEL R53, |R59|, R50, P5 ;  /* 0x000000323b357208 */ /* 0x000fe40002800200 */
[C---:B------:R-:W-:Y:S02]  /*25090*/  FSEL R54, R28.reuse, 8.4834944573231041431e-05, P5 ;  /* 0x38b1e96a1c367808 */ /* 0x040fe40002800000 */
[----:B------:R-:W-:Y:S02]  /*250a0*/  FSEL R56, -R27, -0.00082130916416645050049, P5 ;  /* 0xba574d201b387808 */ /* 0x000fe40002800100 */
[----:B------:R-:W-:Y:S02]  /*250b0*/  FSEL R49, |R57|, R49, P1 ;  /* 0x0000003139317208 */ /* 0x000fe40000800200 */
[C---:B------:R-:W-:Y:S01]  /*250c0*/  FSEL R50, R28.reuse, 8.4834944573231041431e-05, P1 ;  /* 0x38b1e96a1c327808 */ /* 0x040fe20000800000 */
[----:B------:R-:W-:Y:S01]  /*250d0*/  FFMA R60, R53, R54, R56 ;  /* 0x00000036353c7223 */ /* 0x000fe20000000038 */
[----:B------:R-:W-:-:S02]  /*250e0*/  FSEL R54, R28, 8.4834944573231041431e-05, P4 ;  /* 0x38b1e96a1c367808 */ /* 0x000fc40002000000 */
[----:B------:R-:W-:Y:S01]  /*250f0*/  FSEL R56, -R27, -0.00082130916416645050049, P4 ;  /* 0xba574d201b387808 */ /* 0x000fe20002000100 */
[----:B------:R-:W-:Y:S01]  /*25100*/  FFMA R50, R49, R50, R52 ;  /* 0x0000003231327223 */ /* 0x000fe20000000034 */
[C---:B------:R-:W-:Y:S02]  /*25110*/  FSEL R62, R26.reuse, 0.0052134888246655464172, P5 ;  /* 0x3baad5ea1a3e7808 */ /* 0x040fe40002800000 */
[----:B------:R-:W-:Y:S01]  /*25120*/  FSEL R52, R26, 0.0052134888246655464172, P1 ;  /* 0x3baad5ea1a347808 */ /* 0x000fe20000800000 */
[----:B------:R-:W-:Y:S01]  /*25130*/  FFMA R54, R51, R54, R56 ;  /* 0x0000003633367223 */ /* 0x000fe20000000038 */
[----:B------:R-:W-:Y:S01]  /*25140*/  FSEL R56, -R25, -0.026868773624300956726, P5 ;  /* 0xbcdc1be719387808 */ /* 0x000fe20002800100 */
[----:B------:R-:W-:Y:S01]  /*25150*/  FFMA R60, R53, R60, R62 ;  /* 0x0000003c353c7223 */ /* 0x000fe2000000003e */
[----:B------:R-:W-:Y:S01]  /*25160*/  FSEL R62, R21, 0.11284004896879196167, P5 ;  /* 0x3de718af153e7808 */ /* 0x000fe20002800000 */
[----:B------:R-:W-:Y:S01]  /*25170*/  FFMA R50, R49, R50, R52 ;  /* 0x0000003231327223 */ /* 0x000fe20000000034 */
[----:B------:R-:W-:Y:S01]  /*25180*/  FSEL R52, -R25, -0.026868773624300956726, P1 ;  /* 0xbcdc1be719347808 */ /* 0x000fe20000800100 */
[----:B------:R-:W-:Y:S01]  /*25190*/  FFMA R60, R53, R60, R56 ;  /* 0x0000003c353c7223 */ /* 0x000fe20000000038 */
[----:B------:R-:W-:Y:S01]  /*251a0*/  FFMA R58, R51, R54, R58 ;  /* 0x00000036333a7223 */ /* 0x000fe2000000003a */
[----:B------:R-:W-:-:S02]  /*251b0*/  FSEL R56, -R25, -0.026868773624300956726, P4 ;  /* 0xbcdc1be719387808 */ /* 0x000fc40002000100 */
[----:B------:R-:W-:Y:S01]  /*251c0*/  FFMA R50, R49, R50, R52 ;  /* 0x0000003231327223 */ /* 0x000fe20000000034 */
[C---:B------:R-:W-:Y:S01]  /*251d0*/  FSEL R52, R20.reuse, -0.37612664699554443359, P5 ;  /* 0xbec093ac14347808 */ /* 0x040fe20002800000 */
[----:B------:R-:W-:Y:S01]  /*251e0*/  FFMA R60, R53, R60, R62 ;  /* 0x0000003c353c7223 */ /* 0x000fe2000000003e */
[----:B------:R-:W-:Y:S01]  /*251f0*/  FSEL R54, R21, 0.11284004896879196167, P1 ;  /* 0x3de718af15367808 */ /* 0x000fe20000800000 */
[----:B------:R-:W-:Y:S01]  /*25200*/  FFMA R56, R51, R58, R56 ;  /* 0x0000003a33387223 */ /* 0x000fe20000000038 */
[----:B------:R-:W-:Y:S01]  /*25210*/  FSEL R58, R21, 0.11284004896879196167, P4 ;  /* 0x3de718af153a7808 */ /* 0x000fe20002000000 */
[----:B------:R-:W-:Y:S01]  /*25220*/  FFMA R60, R53, R60, R52 ;  /* 0x0000003c353c7223 */ /* 0x000fe20000000034 */
[C---:B------:R-:W-:Y:S01]  /*25230*/  FSEL R52, R20.reuse, -0.37612664699554443359, P1 ;  /* 0xbec093ac14347808 */ /* 0x040fe20000800000 */
[----:B------:R-:W-:Y:S01]  /*25240*/  FFMA R50, R49, R50, R54 ;  /* 0x0000003231327223 */ /* 0x000fe20000000036 */
[----:B------:R-:W-:Y:S01]  /*25250*/  FSEL R54, R15, 0.12837915122509002686, P5 ;  /* 0x3e0375d30f367808 */ /* 0x000fe20002800000 */
[----:B------:R-:W-:Y:S01]  /*25260*/  FFMA R56, R51, R56, R58 ;  /* 0x0000003833387223 */ /* 0x000fe2000000003a */
[----:B------:R-:W-:Y:S01]  /*25270*/  FSEL R55, -|R59|, R59, P5 ;  /* 0x0000003b3b377208 */ /* 0x000fe20002800300 */
[----:B------:R-:W-:Y:S01]  /*25280*/  FFMA R50, R49, R50, R52 ;  /* 0x0000003231327223 */ /* 0x000fe20000000034 */
[----:B------:R-:W-:Y:S01]  /*25290*/  FSEL R52, R20, -0.37612664699554443359, P4 ;  /* 0xbec093ac14347808 */ /* 0x000fe20002000000 */
[----:B------:R-:W-:Y:S01]  /*252a0*/  FFMA R60, R53, R60, R54 ;  /* 0x0000003c353c7223 */ /* 0x000fe20000000036 */
[----:B------:R-:W-:-:S02]  /*252b0*/  FSEL R54, R15, 0.12837915122509002686, P1 ;  /* 0x3e0375d30f367808 */ /* 0x000fc40000800000 */
[----:B------:R-:W-:Y:S01]  /*252c0*/  FSEL R53, R15, 0.12837915122509002686, P4 ;  /* 0x3e0375d30f357808 */ /* 0x000fe20002000000 */
[----:B------:R-:W-:Y:S01]  /*252d0*/  FFMA R52, R51, R56, R52 ;  /* 0x0000003833347223 */ /* 0x000fe20000000034 */
[----:B------:R-:W-:Y:S01]  /*252e0*/  FFMA R60, R60, R55, R55 ;  /* 0x000000373c3c7223 */ /* 0x000fe20000000037 */
[----:B------:R-:W-:Y:S01]  /*252f0*/  FFMA R50, R49, R50, R54 ;  /* 0x0000003231327223 */ /* 0x000fe20000000036 */
[----:B------:R-:W-:Y:S01]  /*25300*/  FSEL R49, -|R57|, R57, P1 ;  /* 0x0000003939317208 */ /* 0x000fe20000800300 */
[----:B------:R-:W-:Y:S01]  /*25310*/  FFMA R52, R51, R52, R53 ;  /* 0x0000003433347223 */ /* 0x000fe20000000035 */
[----:B------:R-:W-:Y:S01]  /*25320*/  FSEL R55, -|R64|, R64, P4 ;  /* 0x0000004040377208 */ /* 0x000fe20002000300 */
[----:B------:R-:W1:Y:S02]  /*25330*/  @P5 MUFU.EX2 R54, R60 ;  /* 0x0000003c00365308 */ /* 0x000e640000000800 */
[----:B------:R-:W-:Y:S02]  /*25340*/  FFMA R49, R50, R49, R49 ;  /* 0x0000003132317223 */ /* 0x000fe40000000031 */
[----:B------:R-:W-:-:S04]  /*25350*/  FFMA R52, R52, R55, R55 ;  /* 0x0000003734347223 */ /* 0x000fc80000000037 */
[----:B------:R-:W2:Y:S08]  /*25360*/  @P1 MUFU.EX2 R50, R49 ;  /* 0x0000003100321308 */ /* 0x000eb00000000800 */
[----:B------:R-:W3:Y:S01]  /*25370*/  @P4 MUFU.EX2 R51, R52 ;  /* 0x0000003400334308 */ /* 0x000ee20000000800 */
[----:B-1----:R-:W-:-:S05]  /*25380*/  @P5 FADD R54, -R54, 1 ;  /* 0x3f80000036365421 */ /* 0x002fca0000000100 */
[----:B------:R-:W-:Y:S01]  /*25390*/  @P5 LOP3.LUT R60, R54, 0x80000000, R59, 0xb8, !PT ;  /* 0x80000000363c5812 */ /* 0x000fe200078eb83b */
[----:B--2---:R-:W-:-:S04]  /*253a0*/  @P1 FADD R50, -R50, 1 ;  /* 0x3f80000032321421 */ /* 0x004fc80000000100 */
[----:B------:R-:W-:Y:S01]  /*253b0*/  FADD R60, R60, 1 ;  /* 0x3f8000003c3c7421 */ /* 0x000fe20000000000 */
[----:B------:R-:W-:Y:S01]  /*253c0*/  @P1 LOP3.LUT R49, R50, 0x80000000, R57, 0xb8, !PT ;  /* 0x8000000032311812 */ /* 0x000fe200078eb839 */
[----:B------:R-:W-:Y:S01]  /*253d0*/  FMUL R50, R11, 0.5 ;  /* 0x3f0000000b327820 */ /* 0x000fe20000400000 */
[----:B------:R-:W-:Y:S01]  /*253e0*/  FMUL R11, R12, 0.5 ;  /* 0x3f0000000c0b7820 */ /* 0x000fe20000400000 */
[----:B---3--:R-:W-:Y:S01]  /*253f0*/  @P4 FADD R51, -R51, 1 ;  /* 0x3f80000033334421 */ /* 0x008fe20000000100 */
[----:B------:R-:W-:Y:S01]  /*25400*/  FMUL R12, R41, 0.5 ;  /* 0x3f000000290c7820 */ /* 0x000fe20000400000 */
[----:B------:R-:W-:Y:S01]  /*25410*/  FMUL R50, R23, R50 ;  /* 0x0000003217327220 */ /* 0x000fe20000400000 */
[----:B------:R-:W-:Y:S01]  /*25420*/  FMUL R22, R22, R11 ;  /* 0x0000000b16167220 */ /* 0x000fe20000400000 */
[----:B------:R-:W-:Y:S01]  /*25430*/  FMUL R11, R42, 0.5 ;  /* 0x3f0000002a0b7820 */ /* 0x000fe20000400000 */
[----:B------:R-:W-:Y:S01]  /*25440*/  @P4 LOP3.LUT R52, R51, 0x80000000, R64, 0xb8, !PT ;  /* 0x8000000033344812 */ /* 0x000fe200078eb840 */
[----:B------:R-:W-:Y:S01]  /*25450*/  FMUL R51, R9, R10 ;  /* 0x0000000a09337220 */ /* 0x000fe20000400000 */
[----:B------:R-:W-:Y:S01]  /*25460*/  FMUL R10, R29, 0.5 ;  /* 0x3f0000001d0a7820 */ /* 0x000fe20000400000 */
[----:B------:R-:W-:Y:S01]  /*25470*/  FMUL R9, R30, 0.5 ;  /* 0x3f0000001e097820 */ /* 0x000fe20000400000 */
[----:B------:R-:W-:Y:S01]  /*25480*/  FMUL R23, R44, R11 ;  /* 0x0000000b2c177220 */ /* 0x000fe20000400000 */
[----:B------:R-:W-:Y:S01]  /*25490*/  FMUL R11, R46, 0.5 ;  /* 0x3f0000002e0b7820 */ /* 0x000fe20000400000 */
[----:B------:R-:W-:Y:S01]  /*254a0*/  FMUL R33, R33, R10 ;  /* 0x0000000a21217220 */ /* 0x000fe20000400000 */
[----:B------:R-:W-:Y:S01]  /*254b0*/  FMUL R32, R32, R9 ;  /* 0x0000000920207220 */ /* 0x000fe20000400000 */
[----:B------:R-:W-:Y:S01]  /*254c0*/  FMUL R10, R35, 0.5 ;  /* 0x3f000000230a7820 */ /* 0x000fe20000400000 */
[----:B------:R-:W-:Y:S01]  /*254d0*/  FMUL R9, R36, 0.5 ;  /* 0x3f00000024097820 */ /* 0x000fe20000400000 */
[----:B------:R-:W-:Y:S01]  /*254e0*/  FADD R49, R49, 1 ;  /* 0x3f80000031317421 */ /* 0x000fe20000000000 */
[----:B------:R-:W-:Y:S01]  /*254f0*/  FADD R52, R52, 1 ;  /* 0x3f80000034347421 */ /* 0x000fe20000000000 */
[----:B------:R-:W-:Y:S01]  /*25500*/  FMUL R37, R37, R10 ;  /* 0x0000000a25257220 */ /* 0x000fe20000400000 */
[----:B------:R-:W-:Y:S01]  /*25510*/  FMUL R38, R38, R9 ;  /* 0x0000000926267220 */ /* 0x000fe20000400000 */
[----:B------:R-:W-:Y:S01]  /*25520*/  FMUL R10, R47, 0.5 ;  /* 0x3f0000002f0a7820 */ /* 0x000fe20000400000 */
[----:B------:R-:W-:Y:S01]  /*25530*/  FMUL R9, R48, 0.5 ;  /* 0x3f00000030097820 */ /* 0x000fe20000400000 */
        /* <DEDUP_REMOVED lines=14> */
.L_x_148:
        /* <DEDUP_REMOVED lines=27> */
.L_x_150:
[----:B------:R-:W-:Y:S05]  /*257d0*/  BSYNC B0 ;  /* 0x0000000000007941 */ /* 0x000fea0003800000 */
.L_x_149:
[----:B------:R-:W-:Y:S04]  /*257e0*/  BSSY B0, `(.L_x_151) ;  /* 0x000003a000007945 */ /* 0x000fe80003800000 */
[----:B------:R-:W-:Y:S05]  /*257f0*/  @P2 BRA `(.L_x_152) ;  /* 0x0000000000e02947 */ /* 0x000fea0003800000 */
[----:B------:R-:W-:-:S04]  /*25800*/  MOV R9, UR44 ;  /* 0x0000002c00097c02 */ /* 0x000fc80008000f00 */
[----:B------:R-:W-:-:S13]  /*25810*/  ISETP.NE.AND P4, PT, R9, 0x3, PT ;  /* 0x000000030900780c */ /* 0x000fda0003f85270 */
[----:B------:R-:W-:Y:S05]  /*25820*/  @!P4 BRA `(.L_x_153) ;  /* 0x000000000004c947 */ /* 0x000fea0003800000 */
[----:B------:R-:W-:Y:S01]  /*25830*/  BPT.TRAP 0x1 ;  /* 0x000000040000795c */ /* 0x000fe20000300000 */
.L_x_153:
[----:B------:R-:W-:Y:S01]  /*25840*/  LEA R9, R18, UR48, 0x3 ;  /* 0x0000003012097c11 */ /* 0x000fe2000f8e18ff */
[----:B------:R-:W-:Y:S01]  /*25850*/  BSSY B1, `(.L_x_154) ;  /* 0x0000004000017945 */ /* 0x000fe20003800000 */
[----:B------:R-:W-:-:S04]  /*25860*/  SHF.L.U32 R10, R19, 0x1f, RZ ;  /* 0x0000001f130a7819 */ /* 0x000fc800000006ff */
[----:B------:R-:W1:Y:S02]  /*25870*/  SYNCS.PHASECHK.TRANS64.TRYWAIT P1, [R9+URZ+0x60], R10 ;  /* 0x0000600a090075a7 */ /* 0x000e64000802017f */
[----:B-1----:R-:W-:Y:S05]  /*25880*/  @!P1 BRA `(.L_x_155) ;  /* 0x0000013c00989947 */ /* 0x002fea0003800000 */
.L_x_386:
[----:B------:R-:W-:Y:S05]  /*25890*/  BSYNC B1 ;  /* 0x0000000000017941 */ /* 0x000fea0003800000 */
.L_x_154:
        /* <DEDUP_REMOVED lines=22> */
.L_x_157:
[----:B------:R-:W-:Y:S05]  /*25a00*/  BSYNC B1 ;  /* 0x0000000000017941 */ /* 0x000fea0003800000 */
.L_x_156:
        /* <DEDUP_REMOVED lines=8> */
.L_x_158:
        /* <DEDUP_REMOVED lines=15> */
.L_x_152:
[----:B------:R-:W-:Y:S05]  /*25b80*/  BSYNC B0 ;  /* 0x0000000000007941 */ /* 0x000fea0003800000 */
.L_x_151:
        /* <DEDUP_REMOVED lines=22> */
[----:B------:R-:W-:Y:S01]  /*25cf0*/  FSETP.GE.AND P1, PT, |R29|, 1.0029599666595458984, PT ;  /* 0x3f8060fe1d00780b */ /* 0x000fe20003f26200 */
[----:B-----5:R-:W-:-:S03]  /*25d00*/  FMUL R23, R16, R23 ;  /* 0x0000001710177220 */ /* 0x020fc60000400000 */
        /* <DEDUP_REMOVED lines=13> */
[----:B------:R-:W-:-:S04]  /*25de0*/  FFMA R11, R10, R11, R14 ;  /* 0x0000000b0a0b7223 */ /* 0x000fc8000000000e */
[----:B------:R-:W-:Y:S01]  /*25df0*/  FFMA R10, R10, R11, R12 ;  /* 0x0000000b0a0a7223 */ /* 0x000fe2000000000c */
[----:B------:R-:W-:Y:S01]  /*25e00*/  F2FP.F16.E4M3.UNPACK_B R11, R3 ;  /* 0x00000003ff0b723e */ /* 0x000fe200020006ff */
[----:B------:R-:W-:Y:S02]  /*25e10*/  HADD2.F32 R12, -RZ, R22.H1_H1 ;  /* 0x30000016ff0c7230 */ /* 0x000fe40000004100 */
[----:B------:R-:W-:Y:S01]  /*25e20*/  FFMA R10, R10, R13, R13 ;  /* 0x0000000d0a0a7223 */ /* 0x000fe2000000000d */
[C---:B----4-:R-:W-:Y:S01]  /*25e30*/  FMUL R13, R16.reuse, R30 ;  /* 0x0000001e100d7220 */ /* 0x050fe20000400000 */
[--C-:B------:R-:W-:Y:S02]  /*25e40*/  HADD2.F32 R22, -RZ, R11.reuse.H0_H0 ;  /* 0x2000000bff167230 */ /* 0x100fe40000004100 */
[----:B------:R-:W1:Y:S01]  /*25e50*/  @P1 MUFU.EX2 R14, R10 ;  /* 0x0000000a000e1308 */ /* 0x000e620000000800 */
[----:B------:R-:W-:Y:S02]  /*25e60*/  HADD2.F32 R24, -RZ, R11.H1_H1 ;  /* 0x3000000bff187230 */ /* 0x000fe40000004100 */
[----:B---3--:R-:W-:-:S04]  /*25e70*/  FMUL R11, R16, R31 ;  /* 0x0000001f100b7220 */ /* 0x008fc80000400000 */
[C---:B------:R-:W-:Y:S01]  /*25e80*/  FFMA R12, R2.reuse, R12, R11 ;  /* 0x0000000c020c7223 */ /* 0x040fe2000000000b */
[----:B------:R-:W-:-:S03]  /*25e90*/  FFMA R11, R2, R22, R13 ;  /* 0x00000016020b7223 */ /* 0x000fc6000000000d */
[----:B------:R-:W-:Y:S01]  /*25ea0*/  FMUL R43, R12, 0.70710676908493041992 ;  /* 0x3f3504f30c2b7820 */ /* 0x000fe20000400000 */
[----:B------:R-:W-:Y:S01]  /*25eb0*/  FMUL R45, R11, 0.70710676908493041992 ;  /* 0x3f3504f30b2d7820 */ /* 0x000fe20000400000 */
[----:B-1----:R-:W-:Y:S01]  /*25ec0*/  @P1 FADD R14, -R14, 1 ;  /* 0x3f8000000e0e1421 */ /* 0x002fe20000000100 */
[----:B------:R-:W-:-:S04]  /*25ed0*/  FFMA R13, R2, R24, R23 ;  /* 0x00000018020d7223 */ /* 0x000fc80000000017 */
[----:B------:R-:W-:Y:S01]  /*25ee0*/  @P1 LOP3.LUT R10, R14, 0x80000000, R29, 0xb8, !PT ;  /* 0x800000000e0a1812 */ /* 0x000fe200078eb81d */
[C---:B------:R-:W-:Y:S01]  /*25ef0*/  FMUL R14, R43.reuse, R43 ;  /* 0x0000002b2b0e7220 */ /* 0x040fe20000400000 */
[----:B------:R-:W-:Y:S01]  /*25f00*/  FSETP.GE.AND P1, PT, |R43|, 1.0029599666595458984, PT ;  /* 0x3f8060fe2b00780b */ /* 0x000fe20003f26200 */
        /* <DEDUP_REMOVED lines=10> */
[C---:B------:R-:W-:Y:S02]  /*25fb0*/  FSEL R33, -R27.reuse, -0.00082130916416645050049, P4 ;  /* 0xba574d201b217808 */ /* 0x040fe40002000100 */
[----:B------:R-:W-:Y:S02]  /*25fc0*/  FSETP.GE.AND P5, PT, |R36|, 1.0029599666595458984, PT ;  /* 0x3f8060fe2400780b */ /* 0x000fe40003fa6200 */
        /* <DEDUP_REMOVED lines=23> */
[----:B------:R-:W-:Y:S01]  /*26140*/  FSEL R39, -R25, -0.026868773624300956726, P5 ;  /* 0xbcdc1be719277808 */ /* 0x000fe20002800100 */
[----:B------:R-:W-:Y:S01]  /*26150*/  FFMA R14, R14, R23, R29 ;  /* 0x000000170e0e7223 */ /* 0x000fe2000000001d */
[----:B------:R-:W-:Y:S01]  /*26160*/  FSEL R23, R15, 0.12837915122509002686, P4 ;  /* 0x3e0375d30f177808 */ /* 0x000fe20002000000 */
[----:B------:R-:W-:Y:S01]  /*26170*/  FFMA R33, R22, R33, R35 ;  /* 0x0000002116217223 */ /* 0x000fe20000000023 */
[----:B------:R-:W-:Y:S01]  /*26180*/  FSEL R37, R21, 0.11284004896879196167, P5 ;  /* 0x3de718af15257808 */ /* 0x000fe20002800000 */
[----:B------:R-:W-:Y:S01]  /*26190*/  FFMA R39, R30, R41, R39 ;  /* 0x000000291e277223 */ /* 0x000fe20000000027 */
[----:B------:R-:W-:Y:S01]  /*261a0*/  FSEL R31, -|R43|, R43, P1 ;  /* 0x0000002b2b1f7208 */ /* 0x000fe20000800300 */
[----:B------:R-:W-:Y:S01]  /*261b0*/  FFMA R22, R22, R33, R23 ;  /* 0x0000002116167223 */ /* 0x000fe20000000017 */
[----:B------:R-:W-:Y:S01]  /*261c0*/  FSEL R29, R20, -0.37612664699554443359, P5 ;  /* 0xbec093ac141d7808 */ /* 0x000fe20002800000 */
[----:B------:R-:W-:Y:S01]  /*261d0*/  FFMA R37, R30, R39, R37 ;  /* 0x000000271e257223 */ /* 0x000fe20000000025 */
[----:B------:R-:W-:Y:S01]  /*261e0*/  FSEL R23, -|R45|, R45, P4 ;  /* 0x0000002d2d177208 */ /* 0x000fe20002000300 */
[----:B------:R-:W-:Y:S01]  /*261f0*/  FFMA R14, R14, R31, R31 ;  /* 0x0000001f0e0e7223 */ /* 0x000fe2000000001f */
[----:B------:R-:W-:Y:S01]  /*26200*/  FSEL R32, R15, 0.12837915122509002686, P5 ;  /* 0x3e0375d30f207808 */ /* 0x000fe20002800000 */
[----:B------:R-:W-:-:S02]  /*26210*/  FFMA R29, R30, R37, R29 ;  /* 0x000000251e1d7223 */ /* 0x000fc4000000001d */
[----:B------:R-:W1:Y:S01]  /*26220*/  @P1 MUFU.EX2 R24, R14 ;  /* 0x0000000e00181308 */ /* 0x000e620000000800 */
[----:B------:R-:W-:Y:S01]  /*26230*/  FFMA R22, R22, R23, R23 ;  /* 0x0000001716167223 */ /* 0x000fe20000000017 */
[----:B------:R-:W-:Y:S01]  /*26240*/  FSEL R34, -|R36|, R36, P5 ;  /* 0x0000002424227208 */ /* 0x000fe20002800300 */
[----:B------:R-:W-:-:S05]  /*26250*/  FFMA R29, R30, R29, R32 ;  /* 0x0000001d1e1d7223 */ /* 0x000fca0000000020 */
[----:B------:R-:W2:Y:S01]  /*26260*/  @P4 MUFU.EX2 R30, R22 ;  /* 0x00000016001e4308 */ /* 0x000ea20000000800 */
[----:B------:R-:W-:Y:S01]  /*26270*/  FFMA R23, R29, R34, R34 ;  /* 0x000000221d177223 */ /* 0x000fe20000000022 */
[----:B------:R-:W-:-:S05]  /*26280*/  F2FP.F16.E4M3.UNPACK_B R29, R3.H1 ;  /* 0x00000003ff1d723e */ /* 0x000fca00030006ff */
[--C-:B------:R-:W-:Y:S01]  /*26290*/  HADD2.F32 R34, -RZ, R29.reuse.H0_H0 ;  /* 0x2000001dff227230 */ /* 0x100fe20000004100 */
[----:B------:R-:W3:Y:S01]  /*262a0*/  @P5 MUFU.EX2 R35, R23 ;  /* 0x0000001700235308 */ /* 0x000ee20000000800 */
[----:B------:R-:W-:Y:S02]  /*262b0*/  HADD2.F32 R38, -RZ, R29.H1_H1 ;  /* 0x3000001dff267230 */ /* 0x000fe40000004100 */
[----:B------:R-:W-:Y:S01]  /*262c0*/  FMUL R29, R16, R44 ;  /* 0x0000002c101d7220 */ /* 0x000fe20000400000 */
[----:B-1----:R-:W-:Y:S01]  /*262d0*/  @P1 FADD R32, -R24, 1 ;  /* 0x3f80000018201421 */ /* 0x002fe20000000100 */
[----:B------:R-:W-:Y:S01]  /*262e0*/  FMUL R31, R16, R42 ;  /* 0x0000002a101f7220 */ /* 0x000fe20000400000 */
[----:B------:R-:W-:Y:S01]  /*262f0*/  F2FP.F16.E4M3.UNPACK_B R39, R4 ;  /* 0x00000004ff27723e */ /* 0x000fe200020006ff */
[----:B------:R-:W-:Y:S02]  /*26300*/  FFMA R24, R2, R34, R29 ;  /* 0x0000002202187223 */ /* 0x000fe4000000001d */
[----:B------:R-:W-:Y:S01]  /*26310*/  @P1 LOP3.LUT R14, R32, 0x80000000, R43, 0xb8, !PT ;  /* 0x80000000200e1812 */ /* 0x000fe200078eb82b */
[----:B--2---:R-:W-:Y:S01]  /*26320*/  @P4 FADD R34, -R30, 1 ;  /* 0x3f8000001e224421 */ /* 0x004fe20000000100 */
[----:B------:R-:W-:Y:S01]  /*26330*/  FFMA R29, R2, R38, R31 ;  /* 0x00000026021d7223 */ /* 0x000fe2000000001f */
[----:B------:R-:W-:Y:S01]  /*26340*/  FMUL R43, R24, 0.70710676908493041992 ;  /* 0x3f3504f3182b7820 */ /* 0x000fe20000400000 */
[----:B------:R-:W-:Y:S01]  /*26350*/  FMUL R33, R16, R40 ;  /* 0x0000002810217220 */ /* 0x000fe20000400000 */
[----:B------:R-:W-:Y:S01]  /*26360*/  HADD2.F32 R40, -RZ, R39.H0_H0 ;  /* 0x20000027ff287230 */ /* 0x000fe20000004100 */
[----:B------:R-:W-:Y:S01]  /*26370*/  @P4 LOP3.LUT R22, R34, 0x80000000, R45, 0xb8, !PT ;  /* 0x8000000022164812 */ /* 0x000fe200078eb82d */
[----:B------:R-:W-:Y:S01]  /*26380*/  FMUL R45, R29, 0.70710676908493041992 ;  /* 0x3f3504f31d2d7820 */ /* 0x000fe20000400000 */
[C---:B------:R-:W-:Y:S01]  /*26390*/  FMUL R31, R43.reuse, R43 ;  /* 0x0000002b2b1f7220 */ /* 0x040fe20000400000 */
[----:B------:R-:W-:Y:S01]  /*263a0*/  FSETP.GE.AND P1, PT, |R43|, 1.0029599666595458984, PT ;  /* 0x3f8060fe2b00780b */ /* 0x000fe20003f26200 */
[----:B------:R-:W-:Y:S01]  /*263b0*/  FFMA R30, R2, R40, R33 ;  /* 0x00000028021e7223 */ /* 0x000fe20000000021 */
[----:B---3--:R-:W-:Y:S01]  /*263c0*/  @P5 FADD R35, -R35, 1 ;  /* 0x3f80000023235421 */ /* 0x008fe20000000100 */
[C---:B------:R-:W-:Y:S01]  /*263d0*/  FMUL R33, R45.reuse, R45 ;  /* 0x0000002d2d217220 */ /* 0x040fe20000400000 */
[----:B------:R-:W-:-:S02]  /*263e0*/  FSETP.GE.AND P4, PT, |R45|, 1.0029599666595458984, PT ;  /* 0x3f8060fe2d00780b */ /* 0x000fc40003f86200 */
[----:B------:R-:W-:Y:S02]  /*263f0*/  FSEL R31, |R43|, R31, P1 ;  /* 0x0000001f2b1f7208 */ /* 0x000fe40000800200 */
[----:B------:R-:W-:Y:S02]  /*26400*/  FSEL R32, R28, 8.4834944573231041431e-05, P1 ;  /* 0x38b1e96a1c207808 */ /* 0x000fe40000800000 */
[----:B------:R-:W-:Y:S01]  /*26410*/  FSEL R34, -R27, -0.00082130916416645050049, P1 ;  /* 0xba574d201b227808 */ /* 0x000fe20000800100 */
[----:B------:R-:W-:Y:S01]  /*26420*/  FMUL R48, R30, 0.70710676908493041992 ;  /* 0x3f3504f31e307820 */ /* 0x000fe20000400000 */
[----:B------:R-:W-:Y:S02]  /*26430*/  @P5 LOP3.LUT R23, R35, 0x80000000, R36, 0xb8, !PT ;  /* 0x8000000023175812 */ /* 0x000fe400078eb824 */
[----:B------:R-:W-:Y:S01]  /*26440*/  FSEL R33, |R45|, R33, P4 ;  /* 0x000000212d217208 */ /* 0x000fe20002000200 */
[----:B------:R-:W-:Y:S01]  /*26450*/  FFMA R32, R31, R32, R34 ;  /* 0x000000201f207223 */ /* 0x000fe20000000022 */
[----:B------:R-:W-:-:S02]  /*26460*/  FSEL R36, R28, 8.4834944573231041431e-05, P4 ;  /* 0x38b1e96a1c247808 */ /* 0x000fc40002000000 */
[----:B------:R-:W-:Y:S01]  /*26470*/  FSEL R38, -R27, -0.00082130916416645050049, P4 ;  /* 0xba574d201b267808 */ /* 0x000fe20002000100 */
[----:B------:R-:W-:Y:S01]  /*26480*/  FMUL R35, R48, R48 ;  /* 0x0000003030237220 */ /* 0x000fe20000400000 */
[----:B------:R-:W-:Y:S02]  /*26490*/  FSEL R34, R26, 0.0052134888246655464172, P1 ;  /* 0x3baad5ea1a227808 */ /* 0x000fe40000800000 */
[C---:B------:R-:W-:Y:S01]  /*264a0*/  FSETP.GE.AND P5, PT, |R48|.reuse, 1.0029599666595458984, PT ;  /* 0x3f8060fe3000780b */ /* 0x040fe20003fa6200 */
[----:B------:R-:W-:Y:S01]  /*264b0*/  FFMA R38, R33, R36, R38 ;  /* 0x0000002421267223 */ /* 0x000fe20000000026 */
[----:B------:R-:W-:Y:S01]  /*264c0*/  FSEL R36, -R25, -0.026868773624300956726, P1 ;  /* 0xbcdc1be719247808 */ /* 0x000fe20000800100 */
[----:B------:R-:W-:Y:S01]  /*264d0*/  FFMA R32, R31, R32, R34 ;  /* 0x000000201f207223 */ /* 0x000fe20000000022 */
[----:B------:R-:W-:Y:S02]  /*264e0*/  FSEL R35, |R48|, R35, P5 ;  /* 0x0000002330237208 */ /* 0x000fe40002800200 */
[----:B------:R-:W-:-:S02]  /*264f0*/  FSEL R42, R28, 8.4834944573231041431e-05, P5 ;  /* 0x38b1e96a1c2a7808 */ /* 0x000fc40002800000 */
        /* <DEDUP_REMOVED lines=17> */
[C---:B------:R-:W-:Y:S01]  /*26610*/  FSEL R40, R20.reuse, -0.37612664699554443359, P4 ;  /* 0xbec093ac14287808 */ /* 0x040fe20002000000 */
        /* <DEDUP_REMOVED lines=10> */
[----:B------:R-:W-:Y:S01]  /*266c0*/  FSEL R33, -|R45|, R45, P4 ;  /* 0x0000002d2d217208 */ /* 0x000fe20002000300 */
[----:B------:R-:W-:Y:S01]  /*266d0*/  FFMA R36, R35, R42, R36 ;  /* 0x0000002a23247223 */ /* 0x000fe20000000024 */
[----:B------:R-:W-:Y:S01]  /*266e0*/  FSEL R37, R15, 0.12837915122509002686, P5 ;  /* 0x3e0375d30f257808 */ /* 0x000fe20002800000 */
[----:B------:R-:W1:Y:S01]  /*266f0*/  @P1 MUFU.EX2 R34, R31 ;  /* 0x0000001f00221308 */ /* 0x000e620000000800 */
[----:B------:R-:W-:Y:S01]  /*26700*/  FSEL R38, -|R48|, R48, P5 ;  /* 0x0000003030267208 */ /* 0x000fe20002800300 */
[----:B------:R-:W-:Y:S02]  /*26710*/  FFMA R32, R32, R33, R33 ;  /* 0x0000002120207223 */ /* 0x000fe40000000021 */
[----:B------:R-:W-:Y:S01]  /*26720*/  FFMA R37, R35, R36, R37 ;  /* 0x0000002423257223 */ /* 0x000fe20000000025 */
[----:B------:R-:W-:-:S03]  /*26730*/  F2FP.F16.E4M3.UNPACK_B R35, R4.H1 ;  /* 0x00000004ff23723e */ /* 0x000fc600030006ff */
[----:B------:R-:W2:Y:S01]  /*26740*/  @P4 MUFU.EX2 R36, R32 ;  /* 0x0000002000244308 */ /* 0x000ea20000000800 */
[----:B------:R-:W-:Y:S01]  /*26750*/  FFMA R33, R37, R38, R38 ;  /* 0x0000002625217223 */ /* 0x000fe20000000026 */
[----:B------:R-:W-:Y:S02]  /*26760*/  HADD2.F32 R40, -RZ, R39.H1_H1 ;  /* 0x30000027ff287230 */ /* 0x000fe40000004100 */
[--C-:B------:R-:W-:Y:S02]  /*26770*/  HADD2.F32 R42, -RZ, R35.reuse.H0_H0 ;  /* 0x20000023ff2a7230 */ /* 0x100fe40000004100 */
[----:B------:R-:W-:Y:S02]  /*26780*/  HADD2.F32 R44, -RZ, R35.H1_H1 ;  /* 0x30000023ff2c7230 */ /* 0x000fe40000004100 */
[C---:B------:R-:W-:Y:S01]  /*26790*/  FMUL R35, R16.reuse, R50 ;  /* 0x0000003210237220 */ /* 0x040fe20000400000 */
[----:B------:R-:W3:Y:S01]  /*267a0*/  @P5 MUFU.EX2 R41, R33 ;  /* 0x0000002100295308 */ /* 0x000ee20000000800 */
[----:B------:R-:W-:-:S02]  /*267b0*/  FMUL R37, R16, R49 ;  /* 0x0000003110257220 */ /* 0x000fc40000400000 */
[----:B------:R-:W-:Y:S01]  /*267c0*/  FFMA R35, R2, R40, R35 ;  /* 0x0000002802237223 */ /* 0x000fe20000000023 */
[----:B-1----:R-:W-:Y:S01]  /*267d0*/  @P1 FADD R38, -R34, 1 ;  /* 0x3f80000022261421 */ /* 0x002fe20000000100 */
[----:B------:R-:W-:Y:S02]  /*267e0*/  FFMA R34, R2, R42, R37 ;  /* 0x0000002a02227223 */ /* 0x000fe40000000025 */
[----:B------:R-:W-:Y:S01]  /*267f0*/  FMUL R49, R35, 0.70710676908493041992 ;  /* 0x3f3504f323317820 */ /* 0x000fe20000400000 */
[----:B------:R-:W-:Y:S01]  /*26800*/  FMUL R39, R16, R47 ;  /* 0x0000002f10277220 */ /* 0x000fe20000400000 */
[----:B--2---:R-:W-:Y:S01]  /*26810*/  @P4 FADD R40, -R36, 1 ;  /* 0x3f80000024284421 */ /* 0x004fe20000000100 */
[----:B------:R-:W-:Y:S01]  /*26820*/  @P1 LOP3.LUT R31, R38, 0x80000000, R43, 0xb8, !PT ;  /* 0x80000000261f1812 */ /* 0x000fe200078eb82b */
[----:B------:R-:W-:Y:S01]  /*26830*/  FMUL R51, R34, 0.70710676908493041992 ;  /* 0x3f3504f322337820 */ /* 0x000fe20000400000 */
[C---:B------:R-:W-:Y:S01]  /*26840*/  FMUL R37, R49.reuse, R49 ;  /* 0x0000003131257220 */ /* 0x040fe20000400000 */
[----:B------:R-:W-:Y:S01]  /*26850*/  FSETP.GE.AND P1, PT, |R49|, 1.0029599666595458984, PT ;  /* 0x3f8060fe3100780b */ /* 0x000fe20003f26200 */
[----:B------:R-:W-:Y:S01]  /*26860*/  FFMA R36, R2, R44, R39 ;  /* 0x0000002c02247223 */ /* 0x000fe20000000027 */
[----:B------:R-:W-:Y:S01]  /*26870*/  @P4 LOP3.LUT R32, R40, 0x80000000, R45, 0xb8, !PT ;  /* 0x8000000028204812 */ /* 0x000fe200078eb82d */
[----:B------:R-:W-:Y:S01]  /*26880*/  FMUL R39, R51, R51 ;  /* 0x0000003333277220 */ /* 0x000fe20000400000 */
[----:B---3--:R-:W-:Y:S01]  /*26890*/  @P5 FADD R41, -R41, 1 ;  /* 0x3f80000029295421 */ /* 0x008fe20000000100 */
[----:B------:R-:W-:Y:S01]  /*268a0*/  FSETP.GE.AND P4, PT, |R51|, 1.0029599666595458984, PT ;  /* 0x3f8060fe3300780b */ /* 0x000fe20003f86200 */
[----:B------:R-:W-:Y:S01]  /*268b0*/  FMUL R54, R36, 0.70710676908493041992 ;  /* 0x3f3504f324367820 */ /* 0x000fe20000400000 */
[----:B------:R-:W-:-:S02]  /*268c0*/  FSEL R37, |R49|, R37, P1 ;  /* 0x0000002531257208 */ /* 0x000fc40000800200 */
[----:B------:R-:W-:Y:S02]  /*268d0*/  FSEL R38, R28, 8.4834944573231041431e-05, P1 ;  /* 0x38b1e96a1c267808 */ /* 0x000fe40000800000 */
[----:B------:R-:W-:Y:S02]  /*268e0*/  FSEL R40, -R27, -0.00082130916416645050049, P1 ;  /* 0xba574d201b287808 */ /* 0x000fe40000800100 */
[----:B------:R-:W-:Y:S01]  /*268f0*/  @P5 LOP3.LUT R33, R41, 0x80000000, R48, 0xb8, !PT ;  /* 0x8000000029215812 */ /* 0x000fe200078eb830 */
[----:B------:R-:W-:Y:S01]  /*26900*/  FMUL R41, R54, R54 ;  /* 0x0000003636297220 */ /* 0x000fe20000400000 */
[----:B------:R-:W-:Y:S01]  /*26910*/  FSEL R39, |R51|, R39, P4 ;  /* 0x0000002733277208 */ /* 0x000fe20002000200 */
[----:B------:R-:W-:Y:S01]  /*26920*/  FFMA R38, R37, R38, R40 ;  /* 0x0000002625267223 */ /* 0x000fe20000000028 */
[----:B------:R-:W-:Y:S02]  /*26930*/  FSEL R42, R28, 8.4834944573231041431e-05, P4 ;  /* 0x38b1e96a1c2a7808 */ /* 0x000fe40002000000 */
[----:B------:R-:W-:-:S02]  /*26940*/  FSEL R44, -R27, -0.00082130916416645050049, P4 ;  /* 0xba574d201b2c7808 */ /* 0x000fc40002000100 */
[----:B------:R-:W-:Y:S02]  /*26950*/  FSETP.GE.AND P5, PT, |R54|, 1.0029599666595458984, PT ;  /* 0x3f8060fe3600780b */ /* 0x000fe40003fa6200 */
[----:B------:R-:W-:Y:S01]  /*26960*/  FSEL R40, R26, 0.0052134888246655464172, P1 ;  /* 0x3baad5ea1a287808 */ /* 0x000fe20000800000 */
[----:B------:R-:W-:Y:S01]  /*26970*/  FFMA R44, R39, R42, R44 ;  /* 0x0000002a272c7223 */ /* 0x000fe2000000002c */
[----:B------:R-:W-:Y:S02]  /*26980*/  FSEL R41, |R54|, R41, P5 ;  /* 0x0000002936297208 */ /* 0x000fe40002800200 */
[----:B------:R-:W-:Y:S01]  /*26990*/  FSEL R48, R28, 8.4834944573231041431e-05, P5 ;  /* 0x38b1e96a1c307808 */ /* 0x000fe20002800000 */
[----:B------:R-:W-:Y:S01]  /*269a0*/  FFMA R38, R37, R38, R40 ;  /* 0x0000002625267223 */ /* 0x000fe20000000028 */
[----:B------:R-:W-:Y:S02]  /*269b0*/  FSEL R50, -R27, -0.00082130916416645050049, P5 ;  /* 0xba574d201b327808 */ /* 0x000fe40002800100 */
[----:B------:R-:W-:-:S02]  /*269c0*/  FSEL R46, R26, 0.0052134888246655464172, P4 ;  /* 0x3baad5ea1a2e7808 */ /* 0x000fc40002000000 */
        /* <DEDUP_REMOVED lines=30> */
[----:B------:R-:W1:Y:S02]  /*26bb0*/  @P1 MUFU.EX2 R40, R37 ;  /* 0x0000002500281308 */ /* 0x000e640000000800 */
[----:B------:R-:W-:Y:S02]  /*26bc0*/  FFMA R38, R38, R39, R39 ;  /* 0x0000002726267223 */ /* 0x000fe40000000027 */
[----:B------:R-:W-:Y:S01]  /*26bd0*/  FFMA R43, R41, R42, R43 ;  /* 0x0000002a292b7223 */ /* 0x000fe2000000002b */
[----:B------:R-:W-:-:S03]  /*26be0*/  FSEL R44, -|R54|, R54, P5 ;  /* 0x00000036362c7208 */ /* 0x000fc60002800300 */
[----:B------:R-:W2:Y:S01]  /*26bf0*/  @P4 MUFU.EX2 R42, R38 ;  /* 0x00000026002a4308 */ /* 0x000ea20000000800 */
[----:B------:R-:W-:Y:S01]  /*26c00*/  F2FP.F16.E4M3.UNPACK_B R41, R5 ;  /* 0x00000005ff29723e */ /* 0x000fe200020006ff */
[----:B------:R-:W-:-:S04]  /*26c10*/  FFMA R39, R43, R44, R44 ;  /* 0x0000002c2b277223 */ /* 0x000fc8000000002c */
[--C-:B------:R-:W-:Y:S02]  /*26c20*/  HADD2.F32 R46, -RZ, R41.reuse.H0_H0 ;  /* 0x20000029ff2e7230 */ /* 0x100fe40000004100 */
[----:B------:R-:W-:Y:S02]  /*26c30*/  HADD2.F32 R48, -RZ, R41.H1_H1 ;  /* 0x30000029ff307230 */ /* 0x000fe40000004100 */
[----:B------:R-:W-:Y:S01]  /*26c40*/  FMUL R41, R16, R56 ;  /* 0x0000003810297220 */ /* 0x000fe20000400000 */
[----:B------:R-:W3:Y:S01]  /*26c50*/  @P5 MUFU.EX2 R47, R39 ;  /* 0x00000027002f5308 */ /* 0x000ee20000000800 */
[----:B-1----:R-:W-:Y:S01]  /*26c60*/  @P1 FADD R44, -R40, 1 ;  /* 0x3f800000282c1421 */ /* 0x002fe20000000100 */
[----:B------:R-:W-:Y:S01]  /*26c70*/  FMUL R43, R16, R55 ;  /* 0x00000037102b7220 */ /* 0x000fe20000400000 */
[----:B------:R-:W-:Y:S01]  /*26c80*/  FFMA R40, R2, R46, R41 ;  /* 0x0000002e02287223 */ /* 0x000fe20000000029 */
[----:B------:R-:W-:Y:S01]  /*26c90*/  F2FP.F16.E4M3.UNPACK_B R57, R5.H1 ;  /* 0x00000005ff39723e */ /* 0x000fe200030006ff */
[----:B------:R-:W-:Y:S01]  /*26ca0*/  FMUL R45, R16, R53 ;  /* 0x00000035102d7220 */ /* 0x000fe20000400000 */
[----:B--2---:R-:W-:Y:S01]  /*26cb0*/  @P4 FADD R46, -R42, 1 ;  /* 0x3f8000002a2e4421 */ /* 0x004fe20000000100 */
[----:B------:R-:W-:Y:S01]  /*26cc0*/  FFMA R42, R2, R48, R43 ;  /* 0x00000030022a7223 */ /* 0x000fe2000000002b */
[----:B------:R-:W-:Y:S01]  /*26cd0*/  FMUL R53, R40, 0.70710676908493041992 ;  /* 0x3f3504f328357820 */ /* 0x000fe20000400000 */
[----:B------:R-:W-:Y:S01]  /*26ce0*/  HADD2.F32 R50, -RZ, R57.H0_H0 ;  /* 0x20000039ff327230 */ /* 0x000fe20000004100 */
[----:B------:R-:W-:Y:S01]  /*26cf0*/  @P1 LOP3.LUT R37, R44, 0x80000000, R49, 0xb8, !PT ;  /* 0x800000002c251812 */ /* 0x000fe200078eb831 */
[----:B------:R-:W-:Y:S01]  /*26d00*/  FMUL R60, R42, 0.70710676908493041992 ;  /* 0x3f3504f32a3c7820 */ /* 0x000fe20000400000 */
[C---:B------:R-:W-:Y:S01]  /*26d10*/  FMUL R43, R53.reuse, R53 ;  /* 0x00000035352b7220 */ /* 0x040fe20000400000 */
[----:B------:R-:W-:Y:S01]  /*26d20*/  FSETP.GE.AND P1, PT, |R53|, 1.0029599666595458984, PT ;  /* 0x3f8060fe3500780b */ /* 0x000fe20003f26200 */
[----:B------:R-:W-:Y:S01]  /*26d30*/  FFMA R41, R2, R50, R45 ;  /* 0x0000003202297223 */ /* 0x000fe2000000002d */
[----:B------:R-:W-:Y:S01]  /*26d40*/  @P4 LOP3.LUT R38, R46, 0x80000000, R51, 0xb8, !PT ;  /* 0x800000002e264812 */ /* 0x000fe200078eb833 */
[C---:B------:R-:W-:Y:S01]  /*26d50*/  FMUL R45, R60.reuse, R60 ;  /* 0x0000003c3c2d7220 */ /* 0x040fe20000400000 */
[----:B------:R-:W-:Y:S01]  /*26d60*/  FSETP.GE.AND P4, PT, |R60|, 1.0029599666595458984, PT ;  /* 0x3f8060fe3c00780b */ /* 0x000fe20003f86200 */
[----:B---3--:R-:W-:Y:S01]  /*26d70*/  @P5 FADD R47, -R47, 1 ;  /* 0x3f8000002f2f5421 */ /* 0x008fe20000000100 */
[----:B------:R-:W-:-:S02]  /*26d80*/  FSEL R43, |R53|, R43, P1 ;  /* 0x0000002b352b7208 */ /* 0x000fc40000800200 */
[----:B------:R-:W-:Y:S02]  /*26d90*/  FSEL R44, R28, 8.4834944573231041431e-05, P1 ;  /* 0x38b1e96a1c2c7808 */ /* 0x000fe40000800000 */
[----:B------:R-:W-:Y:S01]  /*26da0*/  FSEL R46, -R27, -0.00082130916416645050049, P1 ;  /* 0xba574d201b2e7808 */ /* 0x000fe20000800100 */
[----:B------:R-:W-:Y:S01]  /*26db0*/  FMUL R55, R41, 0.70710676908493041992 ;  /* 0x3f3504f329377820 */ /* 0x000fe20000400000 */
[----:B------:R-:W-:Y:S02]  /*26dc0*/  FSEL R45, |R60|, R45, P4 ;  /* 0x0000002d3c2d7208 */ /* 0x000fe40002000200 */
[----:B------:R-:W-:Y:S01]  /*26dd0*/  FSEL R48, R28, 8.4834944573231041431e-05, P4 ;  /* 0x38b1e96a1c307808 */ /* 0x000fe20002000000 */
[----:B------:R-:W-:Y:S01]  /*26de0*/  FFMA R44, R43, R44, R46 ;  /* 0x0000002c2b2c7223 */ /* 0x000fe2000000002e */
[----:B------:R-:W-:Y:S02]  /*26df0*/  FSEL R50, -R27, -0.00082130916416645050049, P4 ;  /* 0xba574d201b327808 */ /* 0x000fe40002000100 */
[----:B------:R-:W-:Y:S01]  /*26e00*/  @P5 LOP3.LUT R39, R47, 0x80000000, R54, 0xb8, !PT ;  /* 0x800000002f275812 */ /* 0x000fe200078eb836 */
[----:B------:R-:W-:Y:S01]  /*26e10*/  FMUL R47, R55, R55 ;  /* 0x00000037372f7220 */ /* 0x000fe20000400000 */
[----:B------:R-:W-:Y:S01]  /*26e20*/  FSEL R46, R26, 0.0052134888246655464172, P1 ;  /* 0x3baad5ea1a2e7808 */ /* 0x000fe20000800000 */
[----:B------:R-:W-:Y:S01]  /*26e30*/  FFMA R50, R45, R48, R50 ;  /* 0x000000302d327223 */ /* 0x000fe20000000032 */
[----:B------:R-:W-:-:S02]  /*26e40*/  FSETP.GE.AND P5, PT, |R55|, 1.0029599666595458984, PT ;  /* 0x3f8060fe3700780b */ /* 0x000fc40003fa6200 */
        /* <DEDUP_REMOVED lines=21> */
[----:B------:R-:W-:Y:S01]  /*26fa0*/  FSEL R48, -|R53|, R53, P1 ;  /* 0x0000003535307208 */ /* 0x000fe20000800300 */
[----:B------:R-:W-:Y:S01]  /*26fb0*/  FFMA R43, R43, R44, R46 ;  /* 0x0000002c2b2b7223 */ /* 0x000fe2000000002e */
[----:B------:R-:W-:Y:S01]  /*26fc0*/  FSEL R54, R21, 0.11284004896879196167, P5 ;  /* 0x3de718af15367808 */ /* 0x000fe20002800000 */
[----:B------:R-:W-:Y:S01]  /*26fd0*/  FFMA R56, R47, R58, R56 ;  /* 0x0000003a2f387223 */ /* 0x000fe20000000038 */
[C---:B------:R-:W-:Y:S01]  /*26fe0*/  FSEL R52, R20.reuse, -0.37612664699554443359, P4 ;  /* 0xbec093ac14347808 */ /* 0x040fe20002000000 */
[----:B------:R-:W-:Y:S01]  /*26ff0*/  FFMA R43, R43, R48, R48 ;  /* 0x000000302b2b7223 */ /* 0x000fe20000000030 */
[----:B------:R-:W-:Y:S01]  /*27000*/  FSEL R48, R20, -0.37612664699554443359, P5 ;  /* 0xbec093ac14307808 */ /* 0x000fe20002800000 */
[----:B------:R-:W-:Y:S01]  /*27010*/  FFMA R54, R47, R56, R54 ;  /* 0x000000382f367223 */ /* 0x000fe20000000036 */
[----:B------:R-:W-:Y:S01]  /*27020*/  FSEL R44, R15, 0.12837915122509002686, P4 ;  /* 0x3e0375d30f2c7808 */ /* 0x000fe20002000000 */
[----:B------:R-:W-:Y:S01]  /*27030*/  FFMA R50, R45, R50, R52 ;  /* 0x000000322d327223 */ /* 0x000fe20000000034 */
[----:B------:R-:W-:Y:S01]  /*27040*/  FSEL R49, R15, 0.12837915122509002686, P5 ;  /* 0x3e0375d30f317808 */ /* 0x000fe20002800000 */
[----:B------:R-:W-:-:S02]  /*27050*/  FFMA R48, R47, R54, R48 ;  /* 0x000000362f307223 */ /* 0x000fc40000000030 */
[----:B------:R-:W-:Y:S01]  /*27060*/  FFMA R44, R45, R50, R44 ;  /* 0x000000322d2c7223 */ /* 0x000fe2000000002c */
[----:B------:R-:W-:Y:S01]  /*27070*/  FSEL R45, -|R60|, R60, P4 ;  /* 0x0000003c3c2d7208 */ /* 0x000fe20002000300 */
[----:B------:R-:W-:Y:S01]  /*27080*/  FFMA R49, R47, R48, R49 ;  /* 0x000000302f317223 */ /* 0x000fe20000000031 */
[----:B------:R-:W-:Y:S01]  /*27090*/  FSEL R50, -|R55|, R55, P5 ;  /* 0x0000003737327208 */ /* 0x000fe20002800300 */
[----:B------:R-:W1:Y:S02]  /*270a0*/  @P1 MUFU.EX2 R46, R43 ;  /* 0x0000002b002e1308 */ /* 0x000e640000000800 */
[----:B------:R-:W-:Y:S02]  /*270b0*/  FFMA R44, R44, R45, R45 ;  /* 0x0000002d2c2c7223 */ /* 0x000fe4000000002d */
[----:B------:R-:W-:-:S04]  /*270c0*/  FFMA R45, R49, R50, R50 ;  /* 0x00000032312d7223 */ /* 0x000fc80000000032 */
[----:B------:R-:W2:Y:S01]  /*270d0*/  @P5 MUFU.EX2 R52, R45 ;  /* 0x0000002d00345308 */ /* 0x000ea20000000800 */
[----:B------:R-:W-:-:S07]  /*270e0*/  F2FP.F16.E4M3.UNPACK_B R47, R0 ;  /* 0x00000000ff2f723e */ /* 0x000fce00020006ff */
[----:B------:R-:W3:Y:S01]  /*270f0*/  @P4 MUFU.EX2 R48, R44 ;  /* 0x0000002c00304308 */ /* 0x000ee20000000800 */
[----:B------:R-:W-:Y:S02]  /*27100*/  HADD2.F32 R57, -RZ, R57.H1_H1 ;  /* 0x30000039ff397230 */ /* 0x000fe40000004100 */
[C---:B------:R-:W-:Y:S01]  /*27110*/  FMUL R51, R16.reuse, R62 ;  /* 0x0000003e10337220 */ /* 0x040fe20000400000 */
[--C-:B------:R-:W-:Y:S02]  /*27120*/  HADD2.F32 R54, -RZ, R47.reuse.H0_H0 ;  /* 0x2000002fff367230 */ /* 0x100fe40000004100 */
[----:B------:R-:W-:Y:S02]  /*27130*/  HADD2.F32 R56, -RZ, R47.H1_H1 ;  /* 0x3000002fff387230 */ /* 0x000fe40000004100 */
[----:B------:R-:W-:Y:S01]  /*27140*/  FMUL R47, R16, R61 ;  /* 0x0000003d102f7220 */ /* 0x000fe20000400000 */
[----:B-1----:R-:W-:Y:S01]  /*27150*/  @P1 FADD R50, -R46, 1 ;  /* 0x3f8000002e321421 */ /* 0x002fe20000000100 */
[----:B------:R-:W-:Y:S01]  /*27160*/  FFMA R46, R2, R57, R51 ;  /* 0x00000039022e7223 */ /* 0x000fe20000000033 */
[----:B------:R-:W-:Y:S01]  /*27170*/  FMUL R49, R16, R59 ;  /* 0x0000003b10317220 */ /* 0x000fe20000400000 */
[----:B------:R-:W-:Y:S01]  /*27180*/  FFMA R47, R2, R54, R47 ;  /* 0x00000036022f7223 */ /* 0x000fe2000000002f */
[----:B--2---:R-:W-:Y:S01]  /*27190*/  @P5 FADD R52, -R52, 1 ;  /* 0x3f80000034345421 */ /* 0x004fe20000000100 */
[----:B------:R-:W-:Y:S01]  /*271a0*/  FMUL R59, R46, 0.70710676908493041992 ;  /* 0x3f3504f32e3b7820 */ /* 0x000fe20000400000 */
[----:B------:R-:W-:Y:S01]  /*271b0*/  @P1 LOP3.LUT R43, R50, 0x80000000, R53, 0xb8, !PT ;  /* 0x80000000322b1812 */ /* 0x000fe200078eb835 */
[----:B------:R-:W-:Y:S01]  /*271c0*/  FMUL R57, R47, 0.70710676908493041992 ;  /* 0x3f3504f32f397820 */ /* 0x000fe20000400000 */
[----:B---3--:R-:W-:Y:S01]  /*271d0*/  @P4 FADD R51, -R48, 1 ;  /* 0x3f80000030334421 */ /* 0x008fe20000000100 */
[----:B------:R-:W-:Y:S01]  /*271e0*/  FFMA R48, R2, R56, R49 ;  /* 0x0000003802307223 */ /* 0x000fe20000000031 */
[----:B------:R-:W-:Y:S01]  /*271f0*/  @P5 LOP3.LUT R45, R52, 0x80000000, R55, 0xb8, !PT ;  /* 0x80000000342d5812 */ /* 0x000fe200078eb837 */
[C---:B------:R-:W-:Y:S01]  /*27200*/  FMUL R50, R59.reuse, R59 ;  /* 0x0000003b3b327220 */ /* 0x040fe20000400000 */
[----:B------:R-:W-:Y:S01]  /*27210*/  FSETP.GE.AND P5, PT, |R59|, 1.0029599666595458984, PT ;  /* 0x3f8060fe3b00780b */ /* 0x000fe20003fa6200 */
[----:B------:R-:W-:Y:S01]  /*27220*/  FMUL R64, R48, 0.70710676908493041992 ;  /* 0x3f3504f330407820 */ /* 0x000fe20000400000 */
[C---:B------:R-:W-:Y:S01]  /*27230*/  FMUL R49, R57.reuse, R57 ;  /* 0x0000003939317220 */ /* 0x040fe20000400000 */
[----:B------:R-:W-:-:S02]  /*27240*/  FSETP.GE.AND P1, PT, |R57|, 1.0029599666595458984, PT ;  /* 0x3f8060fe3900780b */ /* 0x000fc40003f26200 */
[----:B------:R-:W-:Y:S01]  /*27250*/  @P4 LOP3.LUT R44, R51, 0x80000000, R60, 0xb8, !PT ;  /* 0x80000000332c4812 */ /* 0x000fe200078eb83c */
[----:B------:R-:W-:Y:S01]  /*27260*/  FMUL R51, R64, R64 ;  /* 0x0000004040337220 */ /* 0x000fe20000400000 */
[----:B------:R-:W-:Y:S02]  /*27270*/  FSEL R53, |R59|, R50, P5 ;  /* 0x000000323b357208 */ /* 0x000fe40002800200 */
[----:B------:R-:W-:Y:S02]  /*27280*/  FSEL R54, R28, 8.4834944573231041431e-05, P5 ;  /* 0x38b1e96a1c367808 */ /* 0x000fe40002800000 */
[----:B------:R-:W-:Y:S02]  /*27290*/  FSEL R56, -R27, -0.00082130916416645050049, P5 ;  /* 0xba574d201b387808 */ /* 0x000fe40002800100 */
[----:B------:R-:W-:Y:S02]  /*272a0*/  FSETP.GE.AND P4, PT, |R64|, 1.0029599666595458984, PT ;  /* 0x3f8060fe4000780b */ /* 0x000fe40003f86200 */
[----:B------:R-:W-:-:S02]  /*272b0*/  FSEL R49, |R57|, R49, P1 ;  /* 0x0000003139317208 */ /* 0x000fc40000800200 */
[----:B------:R-:W-:Y:S02]  /*272c0*/  FSEL R50, R28, 8.4834944573231041431e-05, P1 ;  /* 0x38b1e96a1c327808 */ /* 0x000fe40000800000 */
[----:B------:R-:W-:Y:S01]  /*272d0*/  FSEL R52, -R27, -0.00082130916416645050049, P1 ;  /* 0xba574d201b347808 */ /* 0x000fe20000800100 */
[----:B------:R-:W-:Y:S01]  /*272e0*/  FFMA R60, R53, R54, R56 ;  /* 0x00000036353c7223 */ /* 0x000fe20000000038 */
[----:B------:R-:W-:Y:S02]  /*272f0*/  FSEL R51, |R64|, R51, P4 ;  /* 0x0000003340337208 */ /* 0x000fe40002000200 */
[----:B------:R-:W-:Y:S01]  /*27300*/  FSEL R54, R28, 8.4834944573231041431e-05, P4 ;  /* 0x38b1e96a1c367808 */ /* 0x000fe20002000000 */
[----:B------:R-:W-:Y:S01]  /*27310*/  FFMA R50, R49, R50, R52 ;  /* 0x0000003231327223 */ /* 0x000fe20000000034 */
[----:B------:R-:W-:Y:S02]  /*27320*/  FSEL R56, -R27, -0.00082130916416645050049, P4 ;  /* 0xba574d201b387808 */ /* 0x000fe40002000100 */
[----:B------:R-:W-:-:S02]  /*27330*/  FSEL R62, R26, 0.0052134888246655464172, P5 ;  /* 0x3baad5ea1a3e7808 */ /* 0x000fc40002800000 */
[C---:B------:R-:W-:Y:S01]  /*27340*/  FSEL R52, R26.reuse, 0.0052134888246655464172, P1 ;  /* 0x3baad5ea1a347808 */ /* 0x040fe20000800000 */
[----:B------:R-:W-:Y:S01]  /*27350*/  FFMA R54, R51, R54, R56 ;  /* 0x0000003633367223 */ /* 0x000fe20000000038 */
[----:B------:R-:W-:Y:S01]  /*27360*/  FSEL R56, -R25, -0.026868773624300956726, P5 ;  /* 0xbcdc1be719387808 */ /* 0x000fe20002800100 */
[----:B------:R-:W-:Y:S02]  /*27370*/  FFMA R60, R53, R60, R62 ;  /* 0x0000003c353c7223 */ /* 0x000fe4000000003e */
[----:B------:R-:W-:Y:S01]  /*27380*/  FFMA R50, R49, R50, R52 ;  /* 0x0000003231327223 */ /* 0x000fe20000000034 */
[----:B------:R-:W-:Y:S01]  /*27390*/  FSEL R52, -R25, -0.026868773624300956726, P1 ;  /* 0xbcdc1be719347808 */ /* 0x000fe20000800100 */
[----:B------:R-:W-:Y:S01]  /*273a0*/  FFMA R60, R53, R60, R56 ;  /* 0x0000003c353c7223 */ /* 0x000fe20000000038 */
[----:B------:R-:W-:Y:S02]  /*273b0*/  FSEL R58, R26, 0.0052134888246655464172, P4 ;  /* 0x3baad5ea1a3a7808 */ /* 0x000fe40002000000 */
[----:B------:R-:W-:Y:S01]  /*273c0*/  FSEL R62, R21, 0.11284004896879196167, P5 ;  /* 0x3de718af153e7808 */ /* 0x000fe20002800000 */
[----:B------:R-:W-:Y:S01]  /*273d0*/  FFMA R50, R49, R50, R52 ;  /* 0x0000003231327223 */ /* 0x000fe20000000034 */
[----:B------:R-:W-:Y:S01]  /*273e0*/  FSEL R52, R20, -0.37612664699554443359, P5 ;  /* 0xbec093ac14347808 */ /* 0x000fe20002800000 */
[----:B------:R-:W-:Y:S01]  /*273f0*/  FFMA R58, R51, R54, R58 ;  /* 0x00000036333a7223 */ /* 0x000fe2000000003a */
[----:B------:R-:W-:Y:S01]  /*27400*/  FSEL R56, -R25, -0.026868773624300956726, P4 ;  /* 0xbcdc1be719387808 */ /* 0x000fe20002000100 */
[----:B------:R-:W-:Y:S01]  /*27410*/  FFMA R60, R53, R60, R62 ;  /* 0x0000003c353c7223 */ /* 0x000fe2000000003e */
[----:B------:R-:W-:-:S03]  /*27420*/  FSEL R54, R21, 0.11284004896879196167, P1 ;  /* 0x3de718af15367808 */ /* 0x000fc60000800000 */
[----:B------:R-:W-:Y:S01]  /*27430*/  FFMA R60, R53, R60, R52 ;  /* 0x0000003c353c7223 */ /* 0x000fe20000000034 */
[C---:B------:R-:W-:Y:S01]  /*27440*/  FSEL R52, R20.reuse, -0.37612664699554443359, P1 ;  /* 0xbec093ac14347808 */ /* 0x040fe20000800000 */
[----:B------:R-:W-:Y:S01]  /*27450*/  FFMA R56, R51, R58, R56 ;  /* 0x0000003a33387223 */ /* 0x000fe20000000038 */
[----:B------:R-:W-:Y:S01]  /*27460*/  FFMA R50, R49, R50, R54 ;  /* 0x0000003231327223 */ /* 0x000fe20000000036 */
[----:B------:R-:W-:Y:S02]  /*27470*/  FSEL R58, R21, 0.11284004896879196167, P4 ;  /* 0x3de718af153a7808 */ /* 0x000fe40002000000 */
        /* <DEDUP_REMOVED lines=11> */
[----:B------:R-:W-:-:S02]  /*27530*/  FFMA R52, R51, R52, R53 ;  /* 0x0000003433347223 */ /* 0x000fc40000000035 */
[----:B------:R-:W-:Y:S01]  /*27540*/  FFMA R50, R49, R50, R54 ;  /* 0x0000003231327223 */ /* 0x000fe20000000036 */
[----:B------:R-:W-:Y:S01]  /*27550*/  FSEL R49, -|R57|, R57, P1 ;  /* 0x0000003939317208 */ /* 0x000fe20000800300 */
[----:B------:R-:W-:-:S04]  /*27560*/  FFMA R52, R52, R55, R55 ;  /* 0x0000003734347223 */ /* 0x000fc80000000037 */
[----:B------:R-:W-:Y:S01]  /*27570*/  FFMA R49, R50, R49, R49 ;  /* 0x0000003132317223 */ /* 0x000fe20000000031 */
[----:B------:R-:W1:Y:S08]  /*27580*/  @P4 MUFU.EX2 R51, R52 ;  /* 0x0000003400334308 */ /* 0x000e700000000800 */
[----:B------:R-:W2:Y:S08]  /*27590*/  @P5 MUFU.EX2 R54, R60 ;  /* 0x0000003c00365308 */ /* 0x000eb00000000800 */
[----:B------:R-:W3:Y:S01]  /*275a0*/  @P1 MUFU.EX2 R50, R49 ;  /* 0x0000003100321308 */ /* 0x000ee20000000800 */
[----:B-1----:R-:W-:Y:S01]  /*275b0*/  @P4 FADD R51, -R51, 1 ;  /* 0x3f80000033334421 */ /* 0x002fe20000000100 */
[----:B------:R-:W-:Y:S01]  /*275c0*/  FMUL R9, R9, 0.5 ;  /* 0x3f00000009097820 */ /* 0x000fe20000400000 */
[----:B------:R-:W-:Y:S01]  /*275d0*/  FMUL R11, R11, 0.5 ;  /* 0x3f0000000b0b7820 */ /* 0x000fe20000400000 */
[----:B------:R-:W-:Y:S01]  /*275e0*/  FADD R10, R10, 1 ;  /* 0x3f8000000a0a7421 */ /* 0x000fe20000000000 */
[----:B------:R-:W-:Y:S01]  /*275f0*/  FADD R22, R22, 1 ;  /* 0x3f80000016167421 */ /* 0x000fe20000000000 */
[----:B------:R-:W-:Y:S01]  /*27600*/  @P4 LOP3.LUT R52, R51, 0x80000000, R64, 0xb8, !PT ;  /* 0x8000000033344812 */ /* 0x000fe200078eb840 */
[----:B------:R-:W-:Y:S01]  /*27610*/  FMUL R51, R12, 0.5 ;  /* 0x3f0000000c337820 */ /* 0x000fe20000400000 */
[----:B--2---:R-:W-:Y:S01]  /*27620*/  @P5 FADD R54, -R54, 1 ;  /* 0x3f80000036365421 */ /* 0x004fe20000000100 */
[----:B------:R-:W-:Y:S01]  /*27630*/  FMUL R12, R13, 0.5 ;  /* 0x3f0000000d0c7820 */ /* 0x000fe20000400000 */
[----:B------:R-:W-:Y:S01]  /*27640*/  FMUL R13, R10, R9 ;  /* 0x000000090a0d7220 */ /* 0x000fe20000400000 */
[----:B------:R-:W-:Y:S01]  /*27650*/  FMUL R22, R22, R11 ;  /* 0x0000000b16167220 */ /* 0x000fe20000400000 */
[----:B------:R-:W-:Y:S01]  /*27660*/  FMUL R24, R24, 0.5 ;  /* 0x3f00000018187820 */ /* 0x000fe20000400000 */
[----:B---3--:R-:W-:Y:S01]  /*27670*/  @P1 FADD R50, -R50, 1 ;  /* 0x3f80000032321421 */ /* 0x008fe20000000100 */
[----:B------:R-:W-:Y:S01]  /*27680*/  FADD R31, R31, 1 ;  /* 0x3f8000001f1f7421 */ /* 0x000fe20000000000 */
[----:B------:R-:W-:Y:S01]  /*27690*/  @P5 LOP3.LUT R60, R54, 0x80000000, R59, 0xb8, !PT ;  /* 0x80000000363c5812 */ /* 0x000fe200078eb83b */
[----:B------:R-:W-:Y:S01]  /*276a0*/  FADD R23, R23, 1 ;  /* 0x3f80000017177421 */ /* 0x000fe20000000000 */
[----:B------:R-:W-:Y:S01]  /*276b0*/  FMUL R10, R35, 0.5 ;  /* 0x3f000000230a7820 */ /* 0x000fe20000400000 */
[----:B------:R-:W-:Y:S01]  /*276c0*/  @P1 LOP3.LUT R49, R50, 0x80000000, R57, 0xb8, !PT ;  /* 0x8000000032311812 */ /* 0x000fe200078eb839 */
[----:B------:R-:W-:Y:S01]  /*276d0*/  FADD R37, R37, 1 ;  /* 0x3f80000025257421 */ /* 0x000fe20000000000 */
[----:B------:R-:W-:Y:S01]  /*276e0*/  FMUL R9, R34, 0.5 ;  /* 0x3f00000022097820 */ /* 0x000fe20000400000 */
[----:B------:R-:W-:Y:S01]  /*276f0*/  FMUL R11, R42, 0.5 ;  /* 0x3f0000002a0b7820 */ /* 0x000fe20000400000 */
[----:B------:R-:W-:Y:S01]  /*27700*/  FADD R38, R38, 1 ;  /* 0x3f80000026267421 */ /* 0x000fe20000000000 */
[----:B------:R-:W-:Y:S01]  /*27710*/  FADD R44, R44, 1 ;  /* 0x3f8000002c2c7421 */ /* 0x000fe20000000000 */
[----:B------:R-:W-:Y:S01]  /*27720*/  FMUL R24, R31, R24 ;  /* 0x000000181f187220 */ /* 0x000fe20000400000 */
[----:B------:R-:W-:Y:S01]  /*27730*/  FMUL R23, R23, R12 ;  /* 0x0000000c17177220 */ /* 0x000fe20000400000 */
[----:B------:R-:W-:Y:S01]  /*27740*/  FMUL R37, R37, R10 ;  /* 0x0000000a25257220 */ /* 0x000fe20000400000 */
[----:B------:R-:W-:Y:S01]  /*27750*/  FMUL R38, R38, R9 ;  /* 0x0000000926267220 */ /* 0x000fe20000400000 */
[----:B------:R-:W-:Y:S01]  /*27760*/  FMUL R31, R44, R11 ;  /* 0x0000000b2c1f7220 */ /* 0x000fe20000400000 */
        /* <DEDUP_REMOVED lines=36> */
.L_x_159:
        /* <DEDUP_REMOVED lines=27> */
.L_x_161:
[----:B------:R-:W-:Y:S05]  /*27b60*/  BSYNC B0 ;  /* 0x0000000000007941 */ /* 0x000fea0003800000 */
.L_x_160:
[----:B------:R-:W-:Y:S04]  /*27b70*/  BSSY B0, `(.L_x_162) ;  /* 0x000003a000007945 */ /* 0x000fe80003800000 */
[----:B------:R-:W-:Y:S05]  /*27b80*/  @P2 BRA `(.L_x_163) ;  /* 0x0000000000e02947 */ /* 0x000fea0003800000 */
[----:B------:R-:W-:-:S04]  /*27b90*/  MOV R9, UR44 ;  /* 0x0000002c00097c02 */ /* 0x000fc80008000f00 */
[----:B------:R-:W-:-:S13]  /*27ba0*/  ISETP.NE.AND P4, PT, R9, 0x3, PT ;  /* 0x000000030900780c */ /* 0x000fda0003f85270 */
[----:B------:R-:W-:Y:S05]  /*27bb0*/  @!P4 BRA `(.L_x_164) ;  /* 0x000000000004c947 */ /* 0x000fea0003800000 */
[----:B------:R-:W-:Y:S01]  /*27bc0*/  BPT.TRAP 0x1 ;  /* 0x000000040000795c */ /* 0x000fe20000300000 */
.L_x_164:
[----:B------:R-:W-:Y:S01]  /*27bd0*/  LEA R9, R18, UR48, 0x3 ;  /* 0x0000003012097c11 */ /* 0x000fe2000f8e18ff */
[----:B------:R-:W-:Y:S01]  /*27be0*/  BSSY B1, `(.L_x_165) ;  /* 0x0000004000017945 */ /* 0x000fe20003800000 */
[----:B------:R-:W-:-:S04]  /*27bf0*/  SHF.L.U32 R10, R19, 0x1f, RZ ;  /* 0x0000001f130a7819 */ /* 0x000fc800000006ff */
[----:B------:R-:W1:Y:S02]  /*27c00*/  SYNCS.PHASECHK.TRANS64.TRYWAIT P1, [R9+URZ+0x60], R10 ;  /* 0x0000600a090075a7 */ /* 0x000e64000802017f */
[----:B-1----:R-:W-:Y:S05]  /*27c10*/  @!P1 BRA `(.L_x_166) ;  /* 0x0000011800c89947 */ /* 0x002fea0003800000 */
.L_x_387:
[----:B------:R-:W-:Y:S05]  /*27c20*/  BSYNC B1 ;  /* 0x0000000000017941 */ /* 0x000fea0003800000 */
.L_x_165:
        /* <DEDUP_REMOVED lines=22> */
.L_x_168:
[----:B------:R-:W-:Y:S05]  /*27d90*/  BSYNC B1 ;  /* 0x0000000000017941 */ /* 0x000fea0003800000 */
.L_x_167:
        /* <DEDUP_REMOVED lines=8> */
.L_x_169:
        /* <DEDUP_REMOVED lines=15> */
.L_x_163:
[----:B------:R-:W-:Y:S05]  /*27f10*/  BSYNC B0 ;  /* 0x0000000000007941 */ /* 0x000fea0003800000 */
.L_x_162:
[----:B------:R-:W-:Y:S01]  /*27f20*/  F2FP.F16.E4M3.UNPACK_B R22, R0.H1 ;  /* 0x00000000ff16723e */ /* 0x000fe200030006ff */
[C---:B------:R-:W-:Y:S01]  /*27f30*/  FMUL R9, R16.reuse, R232 ;  /* 0x000000e810097220 */ /* 0x040fe20000400000 */
[----:B------:R-:W2:Y:S01]  /*27f40*/  LDL.LU R40, [R1+0x200] ;  /* 0x0002000001287983 */ /* 0x000ea20000300800 */
[C---:B------:R-:W-:Y:S01]  /*27f50*/  FMUL R233, R16.reuse, R233 ;  /* 0x000000e910e97220 */ /* 0x040fe20000400000 */
[----:B------:R-:W-:Y:S01]  /*27f60*/  FMUL R237, R16, R237 ;  /* 0x000000ed10ed7220 */ /* 0x000fe20000400000 */
[----:B------:R-:W-:Y:S01]  /*27f70*/  HADD2.F32 R10, -RZ, R22.H0_H0 ;  /* 0x20000016ff0a7230 */ /* 0x000fe20000004100 */
[----:B------:R-:W3:Y:S04]  /*27f80*/  LDL.LU R51, [R1+0x204] ;  /* 0x0002040001337983 */ /* 0x000ee80000300800 */
[----:B------:R-:W-:Y:S01]  /*27f90*/  FFMA R9, R2, R10, R9 ;  /* 0x0000000a02097223 */ /* 0x000fe20000000009 */
[----:B------:R-:W4:Y:S03]  /*27fa0*/  LDL.LU R50, [R1+0x208] ;  /* 0x0002080001327983 */ /* 0x000f260000300800 */
[----:B------:R-:W-:Y:S01]  /*27fb0*/  FMUL R23, R9, 0.70710676908493041992 ;  /* 0x3f3504f309177820 */ /* 0x000fe20000400000 */
[----:B------:R-:W5:Y:S03]  /*27fc0*/  LDL.LU R49, [R1+0x20c] ;  /* 0x00020c0001317983 */ /* 0x000f660000300800 */
[C---:B------:R-:W-:Y:S01]  /*27fd0*/  FMUL R10, R23.reuse, R23 ;  /* 0x00000017170a7220 */ /* 0x040fe20000400000 */
[C---:B------:R-:W-:Y:S01]  /*27fe0*/  FSETP.GE.AND P1, PT, |R23|.reuse, 1.0029599666595458984, PT ;  /* 0x3f8060fe1700780b */ /* 0x040fe20003f26200 */
[----:B------:R-:W5:Y:S03]  /*27ff0*/  LDL.LU R56, [R1+0x210] ;  /* 0x0002100001387983 */ /* 0x000f660000300800 */
[----:B------:R-:W-:Y:S01]  /*28000*/  FSEL R10, |R23|, R10, P1 ;  /* 0x0000000a170a7208 */ /* 0x000fe20000800200 */
[----:B------:R-:W5:Y:S01]  /*28010*/  LDL.LU R53, [R1+0x214] ;  /* 0x0002140001357983 */ /* 0x000f620000300800 */
[----:B------:R-:W-:-:S02]  /*28020*/  FSEL R11, R28, 8.4834944573231041431e-05, P1 ;  /* 0x38b1e96a1c0b7808 */ /* 0x000fc40000800000 */
        /* <DEDUP_REMOVED lines=16> */
[----:B------:R-:W-:Y:S01]  /*28130*/  FMUL R13, R16, R235 ;  /* 0x000000eb100d7220 */ /* 0x000fe20000400000 */
[--C-:B------:R-:W-:Y:S02]  /*28140*/  HADD2.F32 R22, -RZ, R11.reuse.H0_H0 ;  /* 0x2000000bff167230 */ /* 0x100fe40000004100 */
[----:B------:R-:W-:Y:S01]  /*28150*/  FFMA R12, R2, R12, R233 ;  /* 0x0000000c020c7223 */ /* 0x000fe200000000e9 */
[----:B------:R-:W1:Y:S01]  /*28160*/  @P1 MUFU.EX2 R14, R10 ;  /* 0x0000000a000e1308 */ /* 0x000e620000000800 */
[----:B------:R-:W-:-:S02]  /*28170*/  HADD2.F32 R24, -RZ, R11.H1_H1 ;  /* 0x3000000bff187230 */ /* 0x000fc40000004100 */
[----:B------:R-:W-:Y:S01]  /*28180*/  FMUL R11, R16, R234 ;  /* 0x000000ea100b7220 */ /* 0x000fe20000400000 */
[----:B------:R-:W-:-:S03]  /*28190*/  FMUL R43, R12, 0.70710676908493041992 ;  /* 0x3f3504f30c2b7820 */ /* 0x000fc60000400000 */
        /* <DEDUP_REMOVED lines=10> */
[----:B------:R-:W-:Y:S01]  /*28240*/  @P1 LOP3.LUT R10, R14, 0x80000000, R23, 0xb8, !PT ;  /* 0x800000000e0a1812 */ /* 0x000fe200078eb817 */
[C---:B------:R-:W-:Y:S01]  /*28250*/  FMUL R14, R43.reuse, R43 ;  /* 0x0000002b2b0e7220 */ /* 0x040fe20000400000 */
[----:B------:R-:W-:-:S02]  /*28260*/  FSETP.GE.AND P1, PT, |R43|, 1.0029599666595458984, PT ;  /* 0x3f8060fe2b00780b */ /* 0x000fc40003f26200 */
[C---:B------:R-:W-:Y:S02]  /*28270*/  FSEL R31, R28.reuse, 8.4834944573231041431e-05, P4 ;  /* 0x38b1e96a1c1f7808 */ /* 0x040fe40002000000 */
[----:B------:R-:W-:Y:S02]  /*28280*/  FSEL R14, |R43|, R14, P1 ;  /* 0x0000000e2b0e7208 */ /* 0x000fe40000800200 */
[----:B------:R-:W-:Y:S02]  /*28290*/  FSEL R23, R28, 8.4834944573231041431e-05, P1 ;  /* 0x38b1e96a1c177808 */ /* 0x000fe40000800000 */
        /* <DEDUP_REMOVED lines=10> */
[C---:B------:R-:W-:Y:S01]  /*28340*/  FSEL R31, -R25.reuse, -0.026868773624300956726, P1 ;  /* 0xbcdc1be7191f7808 */ /* 0x040fe20000800100 */
[----:B------:R-:W-:Y:S01]  /*28350*/  FFMA R37, R30, R37, R39 ;  /* 0x000000251e257223 */ /* 0x000fe20000000027 */
[----:B------:R-:W-:Y:S01]  /*28360*/  FSEL R41, R26, 0.0052134888246655464172, P5 ;  /* 0x3baad5ea1a297808 */ /* 0x000fe20002800000 */
[----:B------:R-:W-:Y:S01]  /*28370*/  FFMA R33, R22, R33, R35 ;  /* 0x0000002116217223 */ /* 0x000fe20000000023 */
[----:B------:R-:W-:Y:S01]  /*28380*/  FSEL R35, -R25, -0.026868773624300956726, P4 ;  /* 0xbcdc1be719237808 */ /* 0x000fe20002000100 */
[----:B------:R-:W-:Y:S01]  /*28390*/  FFMA R23, R14, R23, R31 ;  /* 0x000000170e177223 */ /* 0x000fe2000000001f */
[C---:B------:R-:W-:Y:S01]  /*283a0*/  FSEL R29, R21.reuse, 0.11284004896879196167, P1 ;  /* 0x3de718af151d7808 */ /* 0x040fe20000800000 */
[----:B------:R-:W-:Y:S01]  /*283b0*/  FFMA R41, R30, R37, R41 ;  /* 0x000000251e297223 */ /* 0x000fe20000000029 */
[----:B------:R-:W-:Y:S01]  /*283c0*/  FSEL R37, R21, 0.11284004896879196167, P4 ;  /* 0x3de718af15257808 */ /* 0x000fe20002000000 */
        /* <DEDUP_REMOVED lines=9> */
[----:B------:R-:W-:Y:S01]  /*28460*/  FSEL R35, R20, -0.37612664699554443359, P4 ;  /* 0xbec093ac14237808 */ /* 0x000fe20002000000 */
[----:B------:R-:W-:Y:S01]  /*28470*/  FFMA R14, R14, R23, R29 ;  /* 0x000000170e0e7223 */ /* 0x000fe2000000001d */
[----:B------:R-:W-:Y:S01]  /*28480*/  FSEL R29, R20, -0.37612664699554443359, P5 ;  /* 0xbec093ac141d7808 */ /* 0x000fe20002800000 */
[----:B------:R-:W-:Y:S01]  /*28490*/  FFMA R37, R30, R39, R37 ;  /* 0x000000271e257223 */ /* 0x000fe20000000025 */
[C---:B------:R-:W-:Y:S01]  /*284a0*/  FSEL R23, R15.reuse, 0.12837915122509002686, P4 ;  /* 0x3e0375d30f177808 */ /* 0x040fe20002000000 */
[----:B------:R-:W-:Y:S01]  /*284b0*/  FFMA R33, R22, R33, R35 ;  /* 0x0000002116217223 */ /* 0x000fe20000000023 */
[----:B------:R-:W-:Y:S01]  /*284c0*/  FSEL R32, R15, 0.12837915122509002686, P5 ;  /* 0x3e0375d30f207808 */ /* 0x000fe20002800000 */
[----:B------:R-:W-:Y:S01]  /*284d0*/  FFMA R29, R30, R37, R29 ;  /* 0x000000251e1d7223 */ /* 0x000fe2000000001d */
[----:B------:R-:W-:Y:S01]  /*284e0*/  FSEL R34, -|R45|, R45, P5 ;  /* 0x0000002d2d227208 */ /* 0x000fe20002800300 */
[----:B------:R-:W-:Y:S01]  /*284f0*/  FFMA R22, R22, R33, R23 ;  /* 0x0000002116167223 */ /* 0x000fe20000000017 */
[----:B------:R-:W-:Y:S01]  /*28500*/  FSEL R23, -|R36|, R36, P4 ;  /* 0x0000002424177208 */ /* 0x000fe20002000300 */
[----:B------:R-:W-:Y:S01]  /*28510*/  FFMA R29, R30, R29, R32 ;  /* 0x0000001d1e1d7223 */ /* 0x000fe20000000020 */
[----:B------:R-:W-:-:S02]  /*28520*/  FSEL R31, -|R43|, R43, P1 ;  /* 0x0000002b2b1f7208 */ /* 0x000fc40000800300 */
[----:B------:R-:W-:Y:S01]  /*28530*/  F2FP.F16.E4M3.UNPACK_B R39, R4 ;  /* 0x00000004ff27723e */ /* 0x000fe200020006ff */
[----:B------:R-:W-:Y:S01]  /*28540*/  FFMA R22, R22, R23, R23 ;  /* 0x0000001716167223 */ /* 0x000fe20000000017 */
[----:B------:R-:W-:Y:S01]  /*28550*/  FFMA R23, R29, R34, R34 ;  /* 0x000000221d177223 */ /* 0x000fe20000000022 */
[----:B------:R-:W-:Y:S01]  /*28560*/  FFMA R14, R14, R31, R31 ;  /* 0x0000001f0e0e7223 */ /* 0x000fe2000000001f */
[----:B------:R-:W-:Y:S01]  /*28570*/  F2FP.F16.E4M3.UNPACK_B R29, R3.H1 ;  /* 0x00000003ff1d723e */ /* 0x000fe200030006ff */
[----:B------:R-:W-:Y:S04]  /*28580*/  @P4 MUFU.EX2 R30, R22 ;  /* 0x00000016001e4308 */ /* 0x000fe80000000800 */
[--C-:B------:R-:W-:Y:S02]  /*28590*/  HADD2.F32 R33, -RZ, R29.reuse.H0_H0 ;  /* 0x2000001dff217230 */ /* 0x100fe40000004100 */
[----:B------:R-:W-:-:S02]  /*285a0*/  HADD2.F32 R38, -RZ, R29.H1_H1 ;  /* 0x3000001dff267230 */ /* 0x000fc40000004100 */
[----:B------:R-:W-:Y:S01]  /*285b0*/  FMUL R29, R16, R236 ;  /* 0x000000ec101d7220 */ /* 0x000fe20000400000 */
[----:B------:R-:W1:Y:S08]  /*285c0*/  @P5 MUFU.EX2 R34, R23 ;  /* 0x0000001700225308 */ /* 0x000e700000000800 */
[----:B------:R-:W1:Y:S02]  /*285d0*/  @P1 MUFU.EX2 R24, R14 ;  /* 0x0000000e00181308 */ /* 0x000e640000000800 */
[----:B-1----:R-:W-:-:S05]  /*285e0*/  @P5 FADD R34, -R34, 1 ;  /* 0x3f80000022225421 */ /* 0x002fca0000000100 */
[----:B------:R-:W-:Y:S02]  /*285f0*/  @P5 LOP3.LUT R23, R34, 0x80000000, R45, 0xb8, !PT ;  /* 0x8000000022175812 */ /* 0x000fe400078eb82d */
[----:B------:R-:W5:Y:S04]  /*28600*/  LDL.LU R45, [R1+0x218] ;  /* 0x00021800012d7983 */ /* 0x000f680000300800 */
[----:B------:R-:W5:Y:S01]  /*28610*/  LDL.LU R57, [R1+0x21c] ;  /* 0x00021c0001397983 */ /* 0x000f620000300800 */
[----:B------:R-:W-:Y:S01]  /*28620*/  @P1 FADD R32, -R24, 1 ;  /* 0x3f80000018201421 */ /* 0x000fe20000000100 */
[C---:B------:R-:W-:Y:S01]  /*28630*/  FFMA R24, R2.reuse, R33, R29 ;  /* 0x0000002102187223 */ /* 0x040fe2000000001d */
[----:B------:R-:W-:-:S03]  /*28640*/  FFMA R29, R2, R38, R237 ;  /* 0x00000026021d7223 */ /* 0x000fc600000000ed */
[----:B------:R-:W-:Y:S01]  /*28650*/  @P1 LOP3.LUT R14, R32, 0x80000000, R43, 0xb8, !PT ;  /* 0x80000000200e1812 */ /* 0x000fe200078eb82b */
[----:B------:R-:W-:Y:S01]  /*28660*/  FMUL R43, R24, 0.70710676908493041992 ;  /* 0x3f3504f3182b7820 */ /* 0x000fe20000400000 */
[----:B------:R-:W-:Y:S01]  /*28670*/  @P4 FADD R33, -R30, 1 ;  /* 0x3f8000001e214421 */ /* 0x000fe20000000100 */
[----:B------:R-:W-:-:S03]  /*28680*/  FMUL R47, R29, 0.70710676908493041992 ;  /* 0x3f3504f31d2f7820 */ /* 0x000fc60000400000 */
[----:B------:R-:W-:Y:S02]  /*28690*/  FSETP.GE.AND P1, PT, |R43|, 1.0029599666595458984, PT ;  /* 0x3f8060fe2b00780b */ /* 0x000fe40003f26200 */
[----:B------:R-:W-:Y:S01]  /*286a0*/  @P4 LOP3.LUT R22, R33, 0x80000000, R36, 0xb8, !PT ;  /* 0x8000000021164812 */ /* 0x000fe200078eb824 */
[C---:B------:R-:W-:Y:S01]  /*286b0*/  FMUL R33, R47.reuse, R47 ;  /* 0x0000002f2f217220 */ /* 0x040fe20000400000 */
[----:B------:R-:W-:Y:S02]  /*286c0*/  FSETP.GE.AND P4, PT, |R47|, 1.0029599666595458984, PT ;  /* 0x3f8060fe2f00780b */ /* 0x000fe40003f86200 */
[----:B------:R-:W-:Y:S02]  /*286d0*/  FSEL R32, R28, 8.4834944573231041431e-05, P1 ;  /* 0x38b1e96a1c207808 */ /* 0x000fe40000800000 */
[----:B------:R-:W-:Y:S02]  /*286e0*/  FSEL R34, -R27, -0.00082130916416645050049, P1 ;  /* 0xba574d201b227808 */ /* 0x000fe40000800100 */
[----:B------:R-:W-:-:S02]  /*286f0*/  FSEL R33, |R47|, R33, P4 ;  /* 0x000000212f217208 */ /* 0x000fc40002000200 */
[----:B------:R-:W-:Y:S02]  /*28700*/  FSEL R36, R28, 8.4834944573231041431e-05, P4 ;  /* 0x38b1e96a1c247808 */ /* 0x000fe40002000000 */
[----:B------:R-:W-:-:S05]  /*28710*/  FSEL R38, -R27, -0.00082130916416645050049, P4 ;  /* 0xba574d201b267808 */ /* 0x000fca0002000100 */
[----:B------:R-:W-:Y:S01]  /*28720*/  FFMA R38, R33, R36, R38 ;  /* 0x0000002421267223 */ /* 0x000fe20000000026 */
[----:B------:R-:W-:Y:S01]  /*28730*/  FSEL R36, -R25, -0.026868773624300956726, P1 ;  /* 0xbcdc1be719247808 */ /* 0x000fe20000800100 */
[----:B--2---:R-:W-:Y:S01]  /*28740*/  FMUL R31, R16, R40 ;  /* 0x00000028101f7220 */ /* 0x004fe20000400000 */
[----:B------:R-:W-:-:S05]  /*28750*/  HADD2.F32 R40, -RZ, R39.H0_H0 ;  /* 0x20000027ff287230 */ /* 0x000fca0000004100 */
[----:B------:R-:W-:Y:S01]  /*28760*/  FFMA R30, R2, R40, R31 ;  /* 0x00000028021e7223 */ /* 0x000fe2000000001f */
[----:B------:R-:W-:-:S03]  /*28770*/  FMUL R31, R43, R43 ;  /* 0x0000002b2b1f7220 */ /* 0x000fc60000400000 */
[----:B------:R-:W-:Y:S02]  /*28780*/  FMUL R48, R30, 0.70710676908493041992 ;  /* 0x3f3504f31e307820 */ /* 0x000fe40000400000 */
[----:B------:R-:W-:Y:S02]  /*28790*/  FSEL R31, |R43|, R31, P1 ;  /* 0x0000001f2b1f7208 */ /* 0x000fe40000800200 */
[C---:B------:R-:W-:Y:S01]  /*287a0*/  FMUL R35, R48.reuse, R48 ;  /* 0x0000003030237220 */ /* 0x040fe20000400000 */
[----:B------:R-:W-:Y:S02]  /*287b0*/  FSETP.GE.AND P5, PT, |R48|, 1.0029599666595458984, PT ;  /* 0x3f8060fe3000780b */ /* 0x000fe40003fa6200 */
[----:B------:R-:W-:Y:S01]  /*287c0*/  FFMA R32, R31, R32, R34 ;  /* 0x000000201f207223 */ /* 0x000fe20000000022 */
[----:B------:R-:W-:Y:S02]  /*287d0*/  FSEL R34, R26, 0.0052134888246655464172, P1 ;  /* 0x3baad5ea1a227808 */ /* 0x000fe40000800000 */
[----:B------:R-:W-:-:S02]  /*287e0*/  FSEL R35, |R48|, R35, P5 ;  /* 0x0000002330237208 */ /* 0x000fc40002800200 */
[----:B------:R-:W-:Y:S01]  /*287f0*/  FSEL R42, R28, 8.4834944573231041431e-05, P5 ;  /* 0x38b1e96a1c2a7808 */ /* 0x000fe20002800000 */
[----:B------:R-:W-:Y:S01]  /*28800*/  FFMA R32, R31, R32, R34 ;  /* 0x000000201f207223 */ /* 0x000fe20000000022 */
[----:B------:R-:W-:Y:S02]  /*28810*/  FSEL R44, -R27, -0.00082130916416645050049, P5 ;  /* 0xba574d201b2c7808 */ /* 0x000fe40002800100 */
[C---:B------:R-:W-:Y:S01]  /*28820*/  FSEL R40, R26.reuse, 0.0052134888246655464172, P4 ;  /* 0x3baad5ea1a287808 */ /* 0x040fe20002000000 */
        /* <DEDUP_REMOVED lines=30> */
[----:B------:R-:W-:Y:S01]  /*28a10*/  FFMA R32, R32, R33, R33 ;  /* 0x0000002120207223 */ /* 0x000fe20000000021 */
[----:B------:R-:W-:Y:S01]  /*28a20*/  FSEL R33, -|R48|, R48, P5 ;  /* 0x0000003030217208 */ /* 0x000fe20002800300 */
[----:B------:R-:W-:Y:S01]  /*28a30*/  FFMA R36, R35, R36, R37 ;  /* 0x0000002423247223 */ /* 0x000fe20000000025 */
[----:B------:R-:W-:-:S03]  /*28a40*/  F2FP.F16.E4M3.UNPACK_B R35, R4.H1 ;  /* 0x00000004ff23723e */ /* 0x000fc600030006ff */
[----:B------:R-:W2:Y:S01]  /*28a50*/  @P4 MUFU.EX2 R40, R32 ;  /* 0x0000002000284308 */ /* 0x000ea20000000800 */
[----:B------:R-:W-:Y:S01]  /*28a60*/  FFMA R33, R36, R33, R33 ;  /* 0x0000002124217223 */ /* 0x000fe20000000021 */
[----:B------:R-:W-:Y:S02]  /*28a70*/  HADD2.F32 R36, -RZ, R39.H1_H1 ;  /* 0x30000027ff247230 */ /* 0x000fe40000004100 */
[--C-:B------:R-:W-:Y:S02]  /*28a80*/  HADD2.F32 R42, -RZ, R35.reuse.H0_H0 ;  /* 0x20000023ff2a7230 */ /* 0x100fe40000004100 */
[----:B------:R-:W-:Y:S02]  /*28a90*/  HADD2.F32 R44, -RZ, R35.H1_H1 ;  /* 0x30000023ff2c7230 */ /* 0x000fe40000004100 */
[C---:B---3--:R-:W-:Y:S01]  /*28aa0*/  FMUL R35, R16.reuse, R51 ;  /* 0x0000003310237220 */ /* 0x048fe20000400000 */
[----:B------:R-:W3:Y:S01]  /*28ab0*/  @P5 MUFU.EX2 R41, R33 ;  /* 0x0000002100295308 */ /* 0x000ee20000000800 */
[----:B----4-:R-:W-:-:S02]  /*28ac0*/  FMUL R37, R16, R50 ;  /* 0x0000003210257220 */ /* 0x010fc40000400000 */
[----:B------:R-:W-:Y:S01]  /*28ad0*/  FFMA R36, R2, R36, R35 ;  /* 0x0000002402247223 */ /* 0x000fe20000000023 */
[----:B-----5:R-:W-:Y:S01]  /*28ae0*/  FMUL R39, R16, R49 ;  /* 0x0000003110277220 */ /* 0x020fe20000400000 */
[----:B-1----:R-:W-:Y:S01]  /*28af0*/  @P1 FADD R38, -R34, 1 ;  /* 0x3f80000022261421 */ /* 0x002fe20000000100 */
[----:B------:R-:W-:Y:S01]  /*28b00*/  FFMA R34, R2, R42, R37 ;  /* 0x0000002a02227223 */ /* 0x000fe20000000025 */
[----:B------:R-:W-:Y:S01]  /*28b10*/  FMUL R49, R36, 0.70710676908493041992 ;  /* 0x3f3504f324317820 */ /* 0x000fe20000400000 */
[----:B--2---:R-:W-:Y:S02]  /*28b20*/  @P4 FADD R40, -R40, 1 ;  /* 0x3f80000028284421 */ /* 0x004fe40000000100 */
        /* <DEDUP_REMOVED lines=56> */
[----:B------:R-:W-:-:S03]  /*28eb0*/  FSEL R43, R15, 0.12837915122509002686, P5 ;  /* 0x3e0375d30f2b7808 */ /* 0x000fc60002800000 */
[----:B------:R-:W-:Y:S01]  /*28ec0*/  FFMA R38, R38, R39, R39 ;  /* 0x0000002726267223 */ /* 0x000fe20000000027 */
[----:B------:R-:W1:Y:S01]  /*28ed0*/  @P1 MUFU.EX2 R40, R37 ;  /* 0x0000002500281308 */ /* 0x000e620000000800 */
[----:B------:R-:W-:Y:S01]  /*28ee0*/  FFMA R43, R41, R42, R43 ;  /* 0x0000002a292b7223 */ /* 0x000fe2000000002b */
[----:B------:R-:W-:Y:S02]  /*28ef0*/  FSEL R44, -|R54|, R54, P5 ;  /* 0x00000036362c7208 */ /* 0x000fe40002800300 */
[----:B------:R-:W-:-:S04]  /*28f00*/  F2FP.F16.E4M3.UNPACK_B R41, R5 ;  /* 0x00000005ff29723e */ /* 0x000fc800020006ff */
[----:B------:R-:W2:Y:S01]  /*28f10*/  @P4 MUFU.EX2 R42, R38 ;  /* 0x00000026002a4308 */ /* 0x000ea20000000800 */
[----:B------:R-:W-:Y:S01]  /*28f20*/  FFMA R39, R43, R44, R44 ;  /* 0x0000002c2b277223 */ /* 0x000fe2000000002c */
[--C-:B------:R-:W-:Y:S02]  /*28f30*/  HADD2.F32 R46, -RZ, R41.reuse.H0_H0 ;  /* 0x20000029ff2e7230 */ /* 0x100fe40000004100 */
[----:B------:R-:W-:Y:S02]  /*28f40*/  HADD2.F32 R48, -RZ, R41.H1_H1 ;  /* 0x30000029ff307230 */ /* 0x000fe40000004100 */
[C---:B------:R-:W-:Y:S02]  /*28f50*/  FMUL R41, R16.reuse, R56 ;  /* 0x0000003810297220 */ /* 0x040fe40000400000 */
[----:B------:R-:W3:Y:S01]  /*28f60*/  @P5 MUFU.EX2 R47, R39 ;  /* 0x00000027002f5308 */ /* 0x000ee20000000800 */
[----:B------:R-:W-:Y:S01]  /*28f70*/  F2FP.F16.E4M3.UNPACK_B R55, R5.H1 ;  /* 0x00000005ff37723e */ /* 0x000fe200030006ff */
[----:B------:R-:W-:Y:S01]  /*28f80*/  FMUL R43, R16, R53 ;  /* 0x00000035102b7220 */ /* 0x000fe20000400000 */
[----:B------:R-:W-:Y:S01]  /*28f90*/  FFMA R41, R2, R46, R41 ;  /* 0x0000002e02297223 */ /* 0x000fe20000000029 */
[----:B-1----:R-:W-:Y:S01]  /*28fa0*/  @P1 FADD R44, -R40, 1 ;  /* 0x3f800000282c1421 */ /* 0x002fe20000000100 */
[----:B------:R-:W-:Y:S01]  /*28fb0*/  FMUL R45, R16, R45 ;  /* 0x0000002d102d7220 */ /* 0x000fe20000400000 */
[----:B------:R-:W-:-:S02]  /*28fc0*/  HADD2.F32 R50, -RZ, R55.H0_H0 ;  /* 0x20000037ff327230 */ /* 0x000fc40000004100 */
[----:B------:R-:W-:Y:S01]  /*28fd0*/  FMUL R53, R41, 0.70710676908493041992 ;  /* 0x3f3504f329357820 */ /* 0x000fe20000400000 */
[----:B--2---:R-:W-:Y:S01]  /*28fe0*/  @P4 FADD R46, -R42, 1 ;  /* 0x3f8000002a2e4421 */ /* 0x004fe20000000100 */
[----:B------:R-:W-:Y:S01]  /*28ff0*/  FFMA R42, R2, R48, R43 ;  /* 0x00000030022a7223 */ /* 0x000fe2000000002b */
[----:B------:R-:W-:Y:S01]  /*29000*/  @P1 LOP3.LUT R37, R44, 0x80000000, R49, 0xb8, !PT ;  /* 0x800000002c251812 */ /* 0x000fe200078eb831 */
[C---:B------:R-:W-:Y:S01]  /*29010*/  FMUL R43, R53.reuse, R53 ;  /* 0x00000035352b7220 */ /* 0x040fe20000400000 */
[----:B------:R-:W-:Y:S01]  /*29020*/  FSETP.GE.AND P1, PT, |R53|, 1.0029599666595458984, PT ;  /* 0x3f8060fe3500780b */ /* 0x000fe20003f26200 */
[----:B------:R-:W-:Y:S01]  /*29030*/  FMUL R60, R42, 0.70710676908493041992 ;  /* 0x3f3504f32a3c7820 */ /* 0x000fe20000400000 */
[----:B------:R-:W-:Y:S01]  /*29040*/  FFMA R40, R2, R50, R45 ;  /* 0x0000003202287223 */ /* 0x000fe2000000002d */
[----:B------:R-:W-:Y:S01]  /*29050*/  @P4 LOP3.LUT R38, R46, 0x80000000, R51, 0xb8, !PT ;  /* 0x800000002e264812 */ /* 0x000fe200078eb833 */
[----:B---3--:R-:W-:Y:S01]  /*29060*/  @P5 FADD R47, -R47, 1 ;  /* 0x3f8000002f2f5421 */ /* 0x008fe20000000100 */
[C---:B------:R-:W-:Y:S01]  /*29070*/  FMUL R45, R60.reuse, R60 ;  /* 0x0000003c3c2d7220 */ /* 0x040fe20000400000 */
        /* <DEDUP_REMOVED lines=50> */
[----:B------:R-:W-:Y:S01]  /*293a0*/  FSEL R44, -|R62|, R62, P5 ;  /* 0x0000003e3e2c7208 */ /* 0x000fe20002800300 */
[----:B------:R-:W-:Y:S01]  /*293b0*/  FFMA R49, R47, R48, R49 ;  /* 0x000000302f317223 */ /* 0x000fe20000000031 */
[----:B------:R-:W1:Y:S03]  /*293c0*/  @P1 MUFU.EX2 R46, R43 ;  /* 0x0000002b002e1308 */ /* 0x000e660000000800 */
[----:B------:R-:W-:-:S05]  /*293d0*/  FFMA R44, R49, R44, R44 ;  /* 0x0000002c312c7223 */ /* 0x000fca000000002c */
        /* <DEDUP_REMOVED lines=22> */
[----:B------:R-:W-:Y:S01]  /*29540*/  @P4 LOP3.LUT R45, R49, 0x80000000, R60, 0xb8, !PT ;  /* 0x80000000312d4812 */ /* 0x000fe200078eb83c */
        /* <DEDUP_REMOVED lines=16> */
[C---:B------:R-:W-:Y:S01]  /*29650*/  FSEL R52, R26.reuse, 0.0052134888246655464172, P1 ;  /* 0x3baad5ea1a347808 */ /* 0x040fe20000800000 */
[----:B------:R-:W-:Y:S01]  /*29660*/  FFMA R54, R51, R54, R56 ;  /* 0x0000003633367223 */ /* 0x000fe20000000038 */
[----:B------:R-:W-:Y:S01]  /*29670*/  FSEL R56, -R25, -0.026868773624300956726, P5 ;  /* 0xbcdc1be719387808 */ /* 0x000fe20002800100 */
[----:B------:R-:W-:Y:S02]  /*29680*/  FFMA R60, R53, R60, R62 ;  /* 0x0000003c353c7223 */ /* 0x000fe4000000003e */
[----:B------:R-:W-:Y:S01]  /*29690*/  FFMA R50, R49, R50, R52 ;  /* 0x0000003231327223 */ /* 0x000fe20000000034 */
[----:B------:R-:W-:Y:S01]  /*296a0*/  FSEL R52, -R25, -0.026868773624300956726, P1 ;  /* 0xbcdc1be719347808 */ /* 0x000fe20000800100 */
[----:B------:R-:W-:Y:S01]  /*296b0*/  FFMA R60, R53, R60, R56 ;  /* 0x0000003c353c7223 */ /* 0x000fe20000000038 */
[----:B------:R-:W-:-:S02]  /*296c0*/  FSEL R58, R26, 0.0052134888246655464172, P4 ;  /* 0x3baad5ea1a3a7808 */ /* 0x000fc40002000000 */
        /* <DEDUP_REMOVED lines=11> */
[----:B------:R-:W-:Y:S02]  /*29780*/  FSEL R54, R15, 0.12837915122509002686, P5 ;  /* 0x3e0375d30f367808 */ /* 0x000fe40002800000 */
[----:B------:R-:W-:Y:S01]  /*29790*/  FSEL R58, R21, 0.11284004896879196167, P4 ;  /* 0x3de718af153a7808 */ /* 0x000fe20002000000 */
[----:B------:R-:W-:Y:S01]  /*297a0*/  FFMA R50, R49, R50, R52 ;  /* 0x0000003231327223 */ /* 0x000fe20000000034 */
[----:B------:R-:W-:Y:S01]  /*297b0*/  FSEL R52, R20, -0.37612664699554443359, P4 ;  /* 0xbec093ac14347808 */ /* 0x000fe20002000000 */
[----:B------:R-:W-:Y:S01]  /*297c0*/  FFMA R60, R53, R60, R54 ;  /* 0x0000003c353c7223 */ /* 0x000fe20000000036 */
[----:B------:R-:W-:Y:S01]  /*297d0*/  FSEL R55, -|R59|, R59, P5 ;  /* 0x0000003b3b377208 */ /* 0x000fe20002800300 */
        /* <DEDUP_REMOVED lines=8> */
[----:B------:R-:W-:-:S03]  /*29860*/  FSEL R55, -|R64|, R64, P4 ;  /* 0x0000004040377208 */ /* 0x000fc60002000300 */
[----:B------:R-:W-:Y:S02]  /*29870*/  FFMA R49, R50, R49, R49 ;  /* 0x0000003132317223 */ /* 0x000fe40000000031 */
[----:B------:R-:W-:Y:S02]  /*29880*/  FFMA R52, R52, R55, R55 ;  /* 0x0000003734347223 */ /* 0x000fe40000000037 */
[----:B------:R-:W1:Y:S08]  /*29890*/  @P1 MUFU.EX2 R50, R49 ;  /* 0x0000003100321308 */ /* 0x000e700000000800 */
[----:B------:R-:W2:Y:S08]  /*298a0*/  @P4 MUFU.EX2 R51, R52 ;  /* 0x0000003400334308 */ /* 0x000eb00000000800 */
[----:B------:R-:W3:Y:S01]  /*298b0*/  @P5 MUFU.EX2 R54, R60 ;  /* 0x0000003c00365308 */ /* 0x000ee20000000800 */
[----:B-1----:R-:W-:Y:S01]  /*298c0*/  @P1 FADD R50, -R50, 1 ;  /* 0x3f80000032321421 */ /* 0x002fe20000000100 */
[----:B------:R-:W-:Y:S01]  /*298d0*/  FMUL R9, R9, 0.5 ;  /* 0x3f00000009097820 */ /* 0x000fe20000400000 */
[----:B------:R-:W-:Y:S01]  /*298e0*/  FADD R10, R10, 1 ;  /* 0x3f8000000a0a7421 */ /* 0x000fe20000000000 */
[----:B--2---:R-:W-:-:S02]  /*298f0*/  @P4 FADD R51, -R51, 1 ;  /* 0x3f80000033334421 */ /* 0x004fc40000000100 */
[----:B------:R-:W-:Y:S01]  /*29900*/  @P1 LOP3.LUT R49, R50, 0x80000000, R57, 0xb8, !PT ;  /* 0x8000000032311812 */ /* 0x000fe200078eb839 */
[----:B------:R-:W-:Y:S01]  /*29910*/  FMUL R50, R10, R9 ;  /* 0x000000090a327220 */ /* 0x000fe20000400000 */
[----:B------:R-:W-:Y:S01]  /*29920*/  FMUL R11, R11, 0.5 ;  /* 0x3f0000000b0b7820 */ /* 0x000fe20000400000 */
[----:B------:R-:W-:Y:S01]  /*29930*/  @P4 LOP3.LUT R52, R51, 0x80000000, R64, 0xb8, !PT ;  /* 0x8000000033344812 */ /* 0x000fe200078eb840 */
[----:B---3--:R-:W-:Y:S01]  /*29940*/  @P5 FADD R54, -R54, 1 ;  /* 0x3f80000036365421 */ /* 0x008fe20000000100 */
[----:B------:R-:W-:Y:S01]  /*29950*/  FMUL R51, R12, 0.5 ;  /* 0x3f0000000c337820 */ /* 0x000fe20000400000 */
[----:B------:R-:W-:Y:S01]  /*29960*/  FMUL R12, R13, 0.5 ;  /* 0x3f0000000d0c7820 */ /* 0x000fe20000400000 */
[----:B------:R-:W-:Y:S01]  /*29970*/  FADD R22, R22, 1 ;  /* 0x3f80000016167421 */ /* 0x000fe20000000000 */
[----:B------:R-:W-:Y:S01]  /*29980*/  FADD R23, R23, 1 ;  /* 0x3f80000017177421 */ /* 0x000fe20000000000 */
[----:B------:R-:W-:Y:S01]  /*29990*/  @P5 LOP3.LUT R60, R54, 0x80000000, R59, 0xb8, !PT ;  /* 0x80000000363c5812 */ /* 0x000fe200078eb83b */
        /* <DEDUP_REMOVED lines=50> */
.L_x_170:
        /* <DEDUP_REMOVED lines=27> */
.L_x_172:
[----:B------:R-:W-:Y:S05]  /*29e70*/  BSYNC B0 ;  /* 0x0000000000007941 */ /* 0x000fea0003800000 */
.L_x_171:
[----:B------:R-:W-:Y:S04]  /*29e80*/  BSSY B0, `(.L_x_173) ;  /* 0x000003a000007945 */ /* 0x000fe80003800000 */
[----:B------:R-:W-:Y:S05]  /*29e90*/  @P2 BRA `(.L_x_174) ;  /* 0x0000000000e02947 */ /* 0x000fea0003800000 */
[----:B------:R-:W-:-:S04]  /*29ea0*/  MOV R9, UR44 ;  /* 0x0000002c00097c02 */ /* 0x000fc80008000f00 */
[----:B------:R-:W-:-:S13]  /*29eb0*/  ISETP.NE.AND P4, PT, R9, 0x3, PT ;  /* 0x000000030900780c */ /* 0x000fda0003f85270 */
[----:B------:R-:W-:Y:S05]  /*29ec0*/  @!P4 BRA `(.L_x_175) ;  /* 0x000000000004c947 */ /* 0x000fea0003800000 */
[----:B------:R-:W-:Y:S01]  /*29ed0*/  BPT.TRAP 0x1 ;  /* 0x000000040000795c */ /* 0x000fe20000300000 */
.L_x_175:
[----:B------:R-:W-:Y:S01]  /*29ee0*/  LEA R9, R18, UR48, 0x3 ;  /* 0x0000003012097c11 */ /* 0x000fe2000f8e18ff */
[----:B------:R-:W-:Y:S01]  /*29ef0*/  BSSY B1, `(.L_x_176) ;  /* 0x0000004000017945 */ /* 0x000fe20003800000 */
[----:B------:R-:W-:-:S04]  /*29f00*/  SHF.L.U32 R10, R19, 0x1f, RZ ;  /* 0x0000001f130a7819 */ /* 0x000fc800000006ff */
[----:B------:R-:W1:Y:S02]  /*29f10*/  SYNCS.PHASECHK.TRANS64.TRYWAIT P1, [R9+URZ+0x60], R10 ;  /* 0x0000600a090075a7 */ /* 0x000e64000802017f */
[----:B-1----:R-:W-:Y:S05]  /*29f20*/  @!P1 BRA `(.L_x_177) ;  /* 0x000000f800189947 */ /* 0x002fea0003800000 */
.L_x_388:
[----:B------:R-:W-:Y:S05]  /*29f30*/  BSYNC B1 ;  /* 0x0000000000017941 */ /* 0x000fea0003800000 */
.L_x_176:
        /* <DEDUP_REMOVED lines=22> */
.L_x_179:
[----:B------:R-:W-:Y:S05]  /*2a0a0*/  BSYNC B1 ;  /* 0x0000000000017941 */ /* 0x000fea0003800000 */
.L_x_178:
        /* <DEDUP_REMOVED lines=8> */
.L_x_180:
        /* <DEDUP_REMOVED lines=15> */
.L_x_174:
[----:B------:R-:W-:Y:S05]  /*2a220*/  BSYNC B0 ;  /* 0x0000000000007941 */ /* 0x000fea0003800000 */
.L_x_173:
        /* <DEDUP_REMOVED lines=116> */
[----:B------:R-:W-:Y:S01]  /*2a970*/  F2FP.F16.E4M3.UNPACK_B R39, R4 ;  /* 0x00000004ff27723e */ /* 0x000fe200020006ff */
[----:B------:R-:W-:Y:S01]  /*2a980*/  FMUL R31, R16, R42 ;  /* 0x0000002a101f7220 */ /* 0x000fe20000400000 */
[----:B------:R-:W-:Y:S01]  /*2a990*/  FFMA R24, R2, R34, R29 ;  /* 0x0000002202187223 */ /* 0x000fe2000000001d */
[----:B------:R-:W-:Y:S01]  /*2a9a0*/  FMUL R33, R16, R40 ;  /* 0x0000002810217220 */ /* 0x000fe20000400000 */
[----:B------:R-:W-:Y:S01]  /*2a9b0*/  @P1 LOP3.LUT R14, R32, 0x80000000, R43, 0xb8, !PT ;  /* 0x80000000200e1812 */ /* 0x000fe200078eb82b */
[----:B--2---:R-:W-:Y:S01]  /*2a9c0*/  @P4 FADD R34, -R30, 1 ;  /* 0x3f8000001e224421 */ /* 0x004fe20000000100 */
[----:B------:R-:W-:Y:S01]  /*2a9d0*/  FFMA R30, R2, R38, R31 ;  /* 0x00000026021e7223 */ /* 0x000fe2000000001f */
[----:B------:R-:W-:Y:S01]  /*2a9e0*/  FMUL R43, R24, 0.70710676908493041992 ;  /* 0x3f3504f3182b7820 */ /* 0x000fe20000400000 */
[----:B------:R-:W-:-:S02]  /*2a9f0*/  HADD2.F32 R40, -RZ, R39.H0_H0 ;  /* 0x20000027ff287230 */ /* 0x000fc40000004100 */
[----:B------:R-:W-:Y:S01]  /*2aa00*/  @P4 LOP3.LUT R22, R34, 0x80000000, R45, 0xb8, !PT ;  /* 0x8000000022164812 */ /* 0x000fe200078eb82d */
[----:B------:R-:W-:Y:S01]  /*2aa10*/  FMUL R45, R30, 0.70710676908493041992 ;  /* 0x3f3504f31e2d7820 */ /* 0x000fe20000400000 */
[C---:B------:R-:W-:Y:S01]  /*2aa20*/  FMUL R31, R43.reuse, R43 ;  /* 0x0000002b2b1f7220 */ /* 0x040fe20000400000 */
[----:B------:R-:W-:Y:S01]  /*2aa30*/  FSETP.GE.AND P1, PT, |R43|, 1.0029599666595458984, PT ;  /* 0x3f8060fe2b00780b */ /* 0x000fe20003f26200 */
[----:B------:R-:W-:Y:S01]  /*2aa40*/  FFMA R29, R2, R40, R33 ;  /* 0x00000028021d7223 */ /* 0x000fe20000000021 */
[----:B---3--:R-:W-:Y:S01]  /*2aa50*/  @P5 FADD R35, -R35, 1 ;  /* 0x3f80000023235421 */ /* 0x008fe20000000100 */
[C---:B------:R-:W-:Y:S01]  /*2aa60*/  FMUL R33, R45.reuse, R45 ;  /* 0x0000002d2d217220 */ /* 0x040fe20000400000 */
[----:B------:R-:W-:Y:S01]  /*2aa70*/  FSETP.GE.AND P4, PT, |R45|, 1.0029599666595458984, PT ;  /* 0x3f8060fe2d00780b */ /* 0x000fe20003f86200 */
[----:B------:R-:W-:Y:S01]  /*2aa80*/  FMUL R48, R29, 0.70710676908493041992 ;  /* 0x3f3504f31d307820 */ /* 0x000fe20000400000 */
[----:B------:R-:W-:Y:S02]  /*2aa90*/  FSEL R31, |R43|, R31, P1 ;  /* 0x0000001f2b1f7208 */ /* 0x000fe40000800200 */
[----:B------:R-:W-:-:S02]  /*2aaa0*/  FSEL R32, R28, 8.4834944573231041431e-05, P1 ;  /* 0x38b1e96a1c207808 */ /* 0x000fc40000800000 */
[----:B------:R-:W-:Y:S02]  /*2aab0*/  FSEL R34, -R27, -0.00082130916416645050049, P1 ;  /* 0xba574d201b227808 */ /* 0x000fe40000800100 */
[----:B------:R-:W-:Y:S01]  /*2aac0*/  @P5 LOP3.LUT R23, R35, 0x80000000, R36, 0xb8, !PT ;  /* 0x8000000023175812 */ /* 0x000fe200078eb824 */
[----:B------:R-:W-:Y:S01]  /*2aad0*/  FMUL R35, R48, R48 ;  /* 0x0000003030237220 */ /* 0x000fe20000400000 */
[----:B------:R-:W-:Y:S01]  /*2aae0*/  FSEL R33, |R45|, R33, P4 ;  /* 0x000000212d217208 */ /* 0x000fe20002000200 */
[----:B------:R-:W-:Y:S01]  /*2aaf0*/  FFMA R32, R31, R32, R34 ;  /* 0x000000201f207223 */ /* 0x000fe20000000022 */
[----:B------:R-:W-:Y:S02]  /*2ab00*/  FSEL R36, R28, 8.4834944573231041431e-05, P4 ;  /* 0x38b1e96a1c247808 */ /* 0x000fe40002000000 */
        /* <DEDUP_REMOVED lines=23> */
[C---:B------:R-:W-:Y:S01]  /*2ac80*/  FSEL R40, R20.reuse, -0.37612664699554443359, P4 ;  /* 0xbec093ac14287808 */ /* 0x040fe20002000000 */
[----:B------:R-:W-:Y:S01]  /*2ac90*/  FFMA R38, R33, R38, R42 ;  /* 0x0000002621267223 */ /* 0x000fe2000000002a */
[----:B------:R-:W-:Y:S01]  /*2aca0*/  FSEL R44, -R25, -0.026868773624300956726, P5 ;  /* 0xbcdc1be7192c7808 */ /* 0x000fe20002800100 */
[----:B------:R-:W-:Y:S01]  /*2acb0*/  FFMA R31, R31, R32, R34 ;  /* 0x000000201f1f7223 */ /* 0x000fe20000000022 */
[----:B------:R-:W-:Y:S01]  /*2acc0*/  FSEL R36, -|R43|, R43, P1 ;  /* 0x0000002b2b247208 */ /* 0x000fe20000800300 */
[----:B------:R-:W-:Y:S01]  /*2acd0*/  FFMA R38, R33, R38, R40 ;  /* 0x0000002621267223 */ /* 0x000fe20000000028 */
[----:B------:R-:W-:Y:S01]  /*2ace0*/  FSEL R32, R15, 0.12837915122509002686, P4 ;  /* 0x3e0375d30f207808 */ /* 0x000fe20002000000 */
[----:B------:R-:W-:Y:S01]  /*2acf0*/  FFMA R44, R35, R46, R44 ;  /* 0x0000002e232c7223 */ /* 0x000fe2000000002c */
[----:B------:R-:W-:Y:S01]  /*2ad00*/  FSEL R42, R21, 0.11284004896879196167, P5 ;  /* 0x3de718af152a7808 */ /* 0x000fe20002800000 */
[----:B------:R-:W-:Y:S01]  /*2ad10*/  FFMA R31, R31, R36, R36 ;  /* 0x000000241f1f7223 */ /* 0x000fe20000000024 */
[----:B------:R-:W-:Y:S01]  /*2ad20*/  FSEL R36, R20, -0.37612664699554443359, P5 ;  /* 0xbec093ac14247808 */ /* 0x000fe20002800000 */
[----:B------:R-:W-:Y:S01]  /*2ad30*/  FFMA R32, R33, R38, R32 ;  /* 0x0000002621207223 */ /* 0x000fe20000000020 */
[----:B------:R-:W-:Y:S01]  /*2ad40*/  FSEL R33, -|R45|, R45, P4 ;  /* 0x0000002d2d217208 */ /* 0x000fe20002000300 */
[----:B------:R-:W-:Y:S01]  /*2ad50*/  FFMA R42, R35, R44, R42 ;  /* 0x0000002c232a7223 */ /* 0x000fe2000000002a */
[----:B------:R-:W-:Y:S01]  /*2ad60*/  FSEL R37, R15, 0.12837915122509002686, P5 ;  /* 0x3e0375d30f257808 */ /* 0x000fe20002800000 */
[----:B------:R-:W1:Y:S02]  /*2ad70*/  @P1 MUFU.EX2 R34, R31 ;  /* 0x0000001f00221308 */ /* 0x000e640000000800 */
[----:B------:R-:W-:Y:S01]  /*2ad80*/  FFMA R36, R35, R42, R36 ;  /* 0x0000002a23247223 */ /* 0x000fe20000000024 */
[----:B------:R-:W-:Y:S01]  /*2ad90*/  FFMA R32, R32, R33, R33 ;  /* 0x0000002120207223 */ /* 0x000fe20000000021 */
[----:B------:R-:W-:-:S02]  /*2ada0*/  FSEL R33, -|R48|, R48, P5 ;  /* 0x0000003030217208 */ /* 0x000fc40002800300 */
[----:B------:R-:W-:Y:S01]  /*2adb0*/  FFMA R36, R35, R36, R37 ;  /* 0x0000002423247223 */ /* 0x000fe20000000025 */
[----:B------:R-:W-:Y:S01]  /*2adc0*/  F2FP.F16.E4M3.UNPACK_B R35, R4.H1 ;  /* 0x00000004ff23723e */ /* 0x000fe200030006ff */
[----:B------:R-:W2:Y:S02]  /*2add0*/  @P4 MUFU.EX2 R40, R32 ;  /* 0x0000002000284308 */ /* 0x000ea40000000800 */
        /* <DEDUP_REMOVED lines=23> */
[C---:B------:R-:W-:Y:S02]  /*2af50*/  FSEL R38, R28.reuse, 8.4834944573231041431e-05, P1 ;  /* 0x38b1e96a1c267808 */ /* 0x040fe40000800000 */
        /* <DEDUP_REMOVED lines=35> */
[----:B------:R-:W-:-:S02]  /*2b190*/  FFMA R50, R41, R52, R50 ;  /* 0x0000003429327223 */ /* 0x000fc40000000032 */
[----:B------:R-:W-:Y:S01]  /*2b1a0*/  FFMA R37, R37, R42, R42 ;  /* 0x0000002a25257223 */ /* 0x000fe2000000002a */
[----:B------:R-:W-:Y:S01]  /*2b1b0*/  FSEL R42, R20, -0.37612664699554443359, P5 ;  /* 0xbec093ac142a7808 */ /* 0x000fe20002800000 */
[----:B------:R-:W-:Y:S01]  /*2b1c0*/  FFMA R48, R41, R50, R48 ;  /* 0x0000003229307223 */ /* 0x000fe20000000030 */
[----:B------:R-:W-:-:S03]  /*2b1d0*/  FSEL R43, R15, 0.12837915122509002686, P5 ;  /* 0x3e0375d30f2b7808 */ /* 0x000fc60002800000 */
[----:B------:R-:W-:Y:S01]  /*2b1e0*/  FFMA R42, R41, R48, R42 ;  /* 0x00000030292a7223 */ /* 0x000fe2000000002a */
[----:B------:R-:W-:-:S03]  /*2b1f0*/  FSEL R46, R20, -0.37612664699554443359, P4 ;  /* 0xbec093ac142e7808 */ /* 0x000fc60002000000 */
[----:B------:R-:W-:Y:S01]  /*2b200*/  FFMA R43, R41, R42, R43 ;  /* 0x0000002a292b7223 */ /* 0x000fe2000000002b */
[----:B------:R-:W-:Y:S01]  /*2b210*/  F2FP.F16.E4M3.UNPACK_B R41, R5 ;  /* 0x00000005ff29723e */ /* 0x000fe200020006ff */
[----:B------:R-:W-:-:S04]  /*2b220*/  FFMA R44, R39, R44, R46 ;  /* 0x0000002c272c7223 */ /* 0x000fc8000000002e */
[--C-:B------:R-:W-:Y:S02]  /*2b230*/  HADD2.F32 R46, -RZ, R41.reuse.H0_H0 ;  /* 0x20000029ff2e7230 */ /* 0x100fe40000004100 */
[----:B------:R-:W-:Y:S02]  /*2b240*/  HADD2.F32 R48, -RZ, R41.H1_H1 ;  /* 0x30000029ff307230 */ /* 0x000fe40000004100 */
[----:B------:R-:W-:Y:S02]  /*2b250*/  FMUL R41, R16, R57 ;  /* 0x0000003910297220 */ /* 0x000fe40000400000 */
[----:B------:R-:W2:Y:S01]  /*2b260*/  LDL.LU R57, [R1+0x3e4] ;  /* 0x0003e40001397983 */ /* 0x000ea20000300800 */
[----:B------:R-:W-:-:S05]  /*2b270*/  FSEL R38, R15, 0.12837915122509002686, P4 ;  /* 0x3e0375d30f267808 */ /* 0x000fca0002000000 */
[----:B------:R-:W-:Y:S01]  /*2b280*/  FFMA R38, R39, R44, R38 ;  /* 0x0000002c27267223 */ /* 0x000fe20000000026 */
[----:B------:R-:W-:-:S05]  /*2b290*/  FSEL R39, -|R51|, R51, P4 ;  /* 0x0000003333277208 */ /* 0x000fca0002000300 */
[----:B------:R-:W-:-:S04]  /*2b2a0*/  FFMA R38, R38, R39, R39 ;  /* 0x0000002726267223 */ /* 0x000fc80000000027 */
[----:B------:R-:W1:Y:S01]  /*2b2b0*/  @P4 MUFU.EX2 R42, R38 ;  /* 0x00000026002a4308 */ /* 0x000e620000000800 */
[----:B------:R-:W-:-:S07]  /*2b2c0*/  FSEL R44, -|R54|, R54, P5 ;  /* 0x00000036362c7208 */ /* 0x000fce0002800300 */
[----:B------:R-:W3:Y:S01]  /*2b2d0*/  @P1 MUFU.EX2 R40, R37 ;  /* 0x0000002500281308 */ /* 0x000ee20000000800 */
[----:B------:R-:W-:Y:S01]  /*2b2e0*/  FFMA R39, R43, R44, R44 ;  /* 0x0000002c2b277223 */ /* 0x000fe2000000002c */
[----:B------:R-:W-:Y:S01]  /*2b2f0*/  FFMA R41, R2, R46, R41 ;  /* 0x0000002e02297223 */ /* 0x000fe20000000029 */
[----:B------:R-:W-:-:S05]  /*2b300*/  F2FP.F16.E4M3.UNPACK_B R55, R5.H1 ;  /* 0x00000005ff37723e */ /* 0x000fca00030006ff */
[----:B------:R-:W4:Y:S01]  /*2b310*/  @P5 MUFU.EX2 R47, R39 ;  /* 0x00000027002f5308 */ /* 0x000f220000000800 */
[----:B-1----:R-:W-:Y:S01]  /*2b320*/  @P4 FADD R46, -R42, 1 ;  /* 0x3f8000002a2e4421 */ /* 0x002fe20000000100 */
[----:B------:R-:W-:Y:S01]  /*2b330*/  FMUL R43, R16, R56 ;  /* 0x00000038102b7220 */ /* 0x000fe20000400000 */
[----:B------:R-:W-:-:S03]  /*2b340*/  HADD2.F32 R50, -RZ, R55.H0_H0 ;  /* 0x20000037ff327230 */ /* 0x000fc60000004100 */
[----:B------:R-:W-:Y:S01]  /*2b350*/  @P4 LOP3.LUT R38, R46, 0x80000000, R51, 0xb8, !PT ;  /* 0x800000002e264812 */ /* 0x000fe200078eb833 */
[----:B------:R-:W-:Y:S01]  /*2b360*/  FFMA R42, R2, R48, R43 ;  /* 0x00000030022a7223 */ /* 0x000fe2000000002b */
[----:B------:R-:W-:Y:S01]  /*2b370*/  FMUL R51, R41, 0.70710676908493041992 ;  /* 0x3f3504f329337820 */ /* 0x000fe20000400000 */
[----:B---3--:R-:W-:Y:S01]  /*2b380*/  @P1 FADD R44, -R40, 1 ;  /* 0x3f800000282c1421 */ /* 0x008fe20000000100 */
[----:B------:R-:W-:Y:S01]  /*2b390*/  FMUL R45, R16, R53 ;  /* 0x00000035102d7220 */ /* 0x000fe20000400000 */
[----:B------:R-:W-:Y:S01]  /*2b3a0*/  FMUL R60, R42, 0.70710676908493041992 ;  /* 0x3f3504f32a3c7820 */ /* 0x000fe20000400000 */
[C---:B------:R-:W-:Y:S02]  /*2b3b0*/  FMUL R43, R51.reuse, R51 ;  /* 0x00000033332b7220 */ /* 0x040fe40000400000 */
[----:B------:R-:W-:Y:S01]  /*2b3c0*/  @P1 LOP3.LUT R37, R44, 0x80000000, R49, 0xb8, !PT ;  /* 0x800000002c251812 */ /* 0x000fe200078eb831 */
[----:B------:R-:W-:Y:S01]  /*2b3d0*/  FFMA R40, R2, R50, R45 ;  /* 0x0000003202287223 */ /* 0x000fe2000000002d */
[----:B------:R-:W-:Y:S01]  /*2b3e0*/  FSETP.GE.AND P1, PT, |R51|, 1.0029599666595458984, PT ;  /* 0x3f8060fe3300780b */ /* 0x000fe20003f26200 */
[----:B----4-:R-:W-:Y:S01]  /*2b3f0*/  @P5 FADD R47, -R47, 1 ;  /* 0x3f8000002f2f5421 */ /* 0x010fe20000000100 */
        /* <DEDUP_REMOVED lines=52> */
[----:B------:R-:W-:Y:S02]  /*2b740*/  FFMA R49, R47, R48, R49 ;  /* 0x000000302f317223 */ /* 0x000fe40000000031 */
[----:B------:R-:W1:Y:S02]  /*2b750*/  @P4 MUFU.EX2 R48, R53 ;  /* 0x0000003500304308 */ /* 0x000e640000000800 */
[----:B------:R-:W-:-:S06]  /*2b760*/  FFMA R44, R49, R44, R44 ;  /* 0x0000002c312c7223 */ /* 0x000fcc000000002c */
[----:B------:R-:W3:Y:S01]  /*2b770*/  @P1 MUFU.EX2 R46, R43 ;  /* 0x0000002b002e1308 */ /* 0x000ee20000000800 */
[----:B------:R-:W-:-:S07]  /*2b780*/  F2FP.F16.E4M3.UNPACK_B R45, R0 ;  /* 0x00000000ff2d723e */ /* 0x000fce00020006ff */
[----:B------:R-:W4:Y:S01]  /*2b790*/  @P5 MUFU.EX2 R50, R44 ;  /* 0x0000002c00325308 */ /* 0x000f220000000800 */
[----:B------:R-:W-:Y:S02]  /*2b7a0*/  HADD2.F32 R55, -RZ, R55.H1_H1 ;  /* 0x30000037ff377230 */ /* 0x000fe40000004100 */
[C---:B------:R-:W-:Y:S01]  /*2b7b0*/  FMUL R49, R16.reuse, R62 ;  /* 0x0000003e10317220 */ /* 0x040fe20000400000 */
[--C-:B------:R-:W-:Y:S02]  /*2b7c0*/  HADD2.F32 R52, -RZ, R45.reuse.H0_H0 ;  /* 0x2000002dff347230 */ /* 0x100fe40000004100 */
[----:B------:R-:W-:Y:S02]  /*2b7d0*/  HADD2.F32 R54, -RZ, R45.H1_H1 ;  /* 0x3000002dff367230 */ /* 0x000fe40000004100 */
[----:B------:R-:W-:Y:S01]  /*2b7e0*/  FMUL R45, R16, R59 ;  /* 0x0000003b102d7220 */ /* 0x000fe20000400000 */
[----:B------:R-:W-:Y:S01]  /*2b7f0*/  FFMA R59, R2, R55, R49 ;  /* 0x00000037023b7223 */ /* 0x000fe20000000031 */
[----:B-1----:R-:W-:Y:S01]  /*2b800*/  @P4 FADD R48, -R48, 1 ;  /* 0x3f80000030304421 */ /* 0x002fe20000000100 */
[----:B---3--:R-:W-:Y:S01]  /*2b810*/  @P1 FADD R46, -R46, 1 ;  /* 0x3f8000002e2e1421 */ /* 0x008fe20000000100 */
[----:B------:R-:W-:Y:S01]  /*2b820*/  FFMA R55, R2, R52, R45 ;  /* 0x0000003402377223 */ /* 0x000fe2000000002d */
[----:B------:R-:W-:-:S02]  /*2b830*/  FMUL R63, R59, 0.70710676908493041992 ;  /* 0x3f3504f33b3f7820 */ /* 0x000fc40000400000 */
[----:B------:R-:W-:Y:S01]  /*2b840*/  @P4 LOP3.LUT R53, R48, 0x80000000, R60, 0xb8, !PT ;  /* 0x8000000030354812 */ /* 0x000fe200078eb83c */
[----:B------:R-:W-:Y:S01]  /*2b850*/  FMUL R60, R55, 0.70710676908493041992 ;  /* 0x3f3504f3373c7820 */ /* 0x000fe20000400000 */
[----:B----4-:R-:W-:Y:S01]  /*2b860*/  @P5 FADD R50, -R50, 1 ;  /* 0x3f80000032325421 */ /* 0x010fe20000000100 */
[----:B------:R-:W-:Y:S01]  /*2b870*/  @P1 LOP3.LUT R43, R46, 0x80000000, R51, 0xb8, !PT ;  /* 0x800000002e2b1812 */ /* 0x000fe200078eb833 */
[C---:B------:R-:W-:Y:S01]  /*2b880*/  FMUL R46, R63.reuse, R63 ;  /* 0x0000003f3f2e7220 */ /* 0x040fe20000400000 */
[----:B------:R-:W-:Y:S02]  /*2b890*/  FMUL R45, R60, R60 ;  /* 0x0000003c3c2d7220 */ /* 0x000fe40000400000 */
[----:B------:R-:W-:Y:S02]  /*2b8a0*/  @P5 LOP3.LUT R44, R50, 0x80000000, R61, 0xb8, !PT ;  /* 0x80000000322c5812 */ /* 0x000fe400078eb83d */
[----:B------:R-:W-:Y:S02]  /*2b8b0*/  FSETP.GE.AND P5, PT, |R63|, 1.0029599666595458984, PT ;  /* 0x3f8060fe3f00780b */ /* 0x000fe40003fa6200 */
[----:B------:R-:W-:-:S02]  /*2b8c0*/  FSETP.GE.AND P1, PT, |R60|, 1.0029599666595458984, PT ;  /* 0x3f8060fe3c00780b */ /* 0x000fc40003f26200 */
[----:B------:R-:W-:Y:S02]  /*2b8d0*/  FSEL R49, |R63|, R46, P5 ;  /* 0x0000002e3f317208 */ /* 0x000fe40002800200 */
[----:B------:R-:W-:Y:S02]  /*2b8e0*/  FSEL R50, R28, 8.4834944573231041431e-05, P5 ;  /* 0x38b1e96a1c327808 */ /* 0x000fe40002800000 */
[C---:B------:R-:W-:Y:S02]  /*2b8f0*/  FSEL R52, -R27.reuse, -0.00082130916416645050049, P5 ;  /* 0xba574d201b347808 */ /* 0x040fe40002800100 */
[----:B------:R-:W-:Y:S02]  /*2b900*/  FSEL R45, |R60|, R45, P1 ;  /* 0x0000002d3c2d7208 */ /* 0x000fe40000800200 */
[----:B------:R-:W-:Y:S02]  /*2b910*/  FSEL R46, R28, 8.4834944573231041431e-05, P1 ;  /* 0x38b1e96a1c2e7808 */ /* 0x000fe40000800000 */
[----:B------:R-:W-:Y:S01]  /*2b920*/  FSEL R48, -R27, -0.00082130916416645050049, P1 ;  /* 0xba574d201b307808 */ /* 0x000fe20000800100 */
[----:B------:R-:W-:Y:S01]  /*2b930*/  FFMA R56, R49, R50, R52 ;  /* 0x0000003231387223 */ /* 0x000fe20000000034 */
[----:B------:R-:W-:-:S03]  /*2b940*/  FSEL R58, R26, 0.0052134888246655464172, P5 ;  /* 0x3baad5ea1a3a7808 */ /* 0x000fc60002800000 */
[----:B------:R-:W-:Y:S01]  /*2b950*/  FFMA R46, R45, R46, R48 ;  /* 0x0000002e2d2e7223 */ /* 0x000fe20000000030 */
[----:B------:R-:W-:Y:S01]  /*2b960*/  FSEL R48, R26, 0.0052134888246655464172, P1 ;  /* 0x3baad5ea1a307808 */ /* 0x000fe20000800000 */
[----:B------:R-:W-:Y:S01]  /*2b970*/  FFMA R56, R49, R56, R58 ;  /* 0x0000003831387223 */ /* 0x000fe2000000003a */
[----:B------:R-:W-:-:S03]  /*2b980*/  FSEL R58, R21, 0.11284004896879196167, P5 ;  /* 0x3de718af153a7808 */ /* 0x000fc60002800000 */
[----:B------:R-:W-:Y:S01]  /*2b990*/  FFMA R46, R45, R46, R48 ;  /* 0x0000002e2d2e7223 */ /* 0x000fe20000000030 */
[----:B------:R-:W-:-:S05]  /*2b9a0*/  FSEL R48, -R25, -0.026868773624300956726, P1 ;  /* 0xbcdc1be719307808 */ /* 0x000fca0000800100 */
[----:B------:R-:W-:Y:S01]  /*2b9b0*/  FFMA R46, R45, R46, R48 ;  /* 0x0000002e2d2e7223 */ /* 0x000fe20000000030 */
[----:B------:R-:W-:Y:S02]  /*2b9c0*/  FSEL R48, R20, -0.37612664699554443359, P5 ;  /* 0xbec093ac14307808 */ /* 0x000fe40002800000 */
[----:B------:R-:W-:Y:S01]  /*2b9d0*/  FSEL R51, -|R63|, R63, P5 ;  /* 0x0000003f3f337208 */ /* 0x000fe20002800300 */
[----:B------:R-:W-:Y:S01]  /*2b9e0*/  FMUL R9, R9, 0.5 ;  /* 0x3f00000009097820 */ /* 0x000fe20000400000 */
[----:B------:R-:W-:Y:S01]  /*2b9f0*/  FADD R10, R10, 1 ;  /* 0x3f8000000a0a7421 */ /* 0x000fe20000000000 */
[----:B------:R-:W-:Y:S01]  /*2ba00*/  FADD R32, R32, 1 ;  /* 0x3f80000020207421 */ /* 0x000fe20000000000 */
[----:B------:R-:W-:Y:S01]  /*2ba10*/  FADD R33, R33, 1 ;  /* 0x3f80000021217421 */ /* 0x000fe20000000000 */
[----:B------:R-:W-:Y:S01]  /*2ba20*/  FMUL R11, R11, 0.5 ;  /* 0x3f0000000b0b7820 */ /* 0x000fe20000400000 */
[----:B------:R-:W-:Y:S01]  /*2ba30*/  FADD R22, R22, 1 ;  /* 0x3f80000016167421 */ /* 0x000fe20000000000 */
[----:B------:R-:W-:Y:S01]  /*2ba40*/  FADD R23, R23, 1 ;  /* 0x3f80000017177421 */ /* 0x000fe20000000000 */
[----:B------:R-:W-:Y:S01]  /*2ba50*/  FADD R38, R38, 1 ;  /* 0x3f80000026267421 */ /* 0x000fe20000000000 */
[----:B------:R-:W-:Y:S01]  /*2ba60*/  FADD R39, R39, 1 ;  /* 0x3f80000027277421 */ /* 0x000fe20000000000 */
[----:B------:R-:W-:Y:S01]  /*2ba70*/  FMUL R22, R22, R11 ;  /* 0x0000000b16167220 */ /* 0x000fe20000400000 */
[----:B------:R-:W-:Y:S01]  /*2ba80*/  FADD R14, R14, 1 ;  /* 0x3f8000000e0e7421 */ /* 0x000fe20000000000 */
[----:B------:R-:W-:Y:S01]  /*2ba90*/  FMUL R24, R24, 0.5 ;  /* 0x3f00000018187820 */ /* 0x000fe20000400000 */
[----:B------:R-:W-:Y:S01]  /*2baa0*/  FMUL R36, R36, 0.5 ;  /* 0x3f00000024247820 */ /* 0x000fe20000400000 */
[----:B------:R-:W-:Y:S01]  /*2bab0*/  FADD R31, R31, 1 ;  /* 0x3f8000001f1f7421 */ /* 0x000fe20000000000 */
[----:B------:R-:W-:Y:S01]  /*2bac0*/  FADD R37, R37, 1 ;  /* 0x3f80000025257421 */ /* 0x000fe20000000000 */
[----:B------:R-:W-:Y:S01]  /*2bad0*/  FMUL R42, R42, 0.5 ;  /* 0x3f0000002a2a7820 */ /* 0x000fe20000400000 */
[----:B------:R-:W-:Y:S01]  /*2bae0*/  FADD R43, R43, 1 ;  /* 0x3f8000002b2b7421 */ /* 0x000fe20000000000 */
[----:B------:R-:W-:Y:S01]  /*2baf0*/  FADD R53, R53, 1 ;  /* 0x3f80000035357421 */ /* 0x000fe20000000000 */
[----:B------:R-:W-:Y:S01]  /*2bb00*/  FMUL R11, R40, 0.5 ;  /* 0x3f000000280b7820 */ /* 0x000fe20000400000 */
[----:B------:R-:W-:Y:S01]  /*2bb10*/  FADD R44, R44, 1 ;  /* 0x3f8000002c2c7421 */ /* 0x000fe20000000000 */
        /* <DEDUP_REMOVED lines=12> */
[----:B------:R-:W-:Y:S01]  /*2bbe0*/  FSEL R50, R21, 0.11284004896879196167, P1 ;  /* 0x3de718af15327808 */ /* 0x000fe20000800000 */
[----:B------:R-:W-:Y:S01]  /*2bbf0*/  FFMA R56, R49, R56, R52 ;  /* 0x0000003831387223 */ /* 0x000fe20000000034 */
[----:B------:R-:W-:-:S03]  /*2bc00*/  FSEL R52, -R25, -0.026868773624300956726, P4 ;  /* 0xbcdc1be719347808 */ /* 0x000fc60002000100 */
[----:B------:R-:W-:Y:S01]  /*2bc10*/  FFMA R56, R49, R56, R58 ;  /* 0x0000003831387223 */ /* 0x000fe2000000003a */
[----:B------:R-:W-:Y:S01]  /*2bc20*/  FFMA R46, R45, R46, R50 ;  /* 0x0000002e2d2e7223 */ /* 0x000fe20000000032 */
[----:B------:R-:W-:Y:S02]  /*2bc30*/  FSEL R50, R15, 0.12837915122509002686, P5 ;  /* 0x3e0375d30f327808 */ /* 0x000fe40002800000 */
[----:B------:R-:W-:Y:S01]  /*2bc40*/  FFMA R56, R49, R56, R48 ;  /* 0x0000003831387223 */ /* 0x000fe20000000030 */
[C---:B------:R-:W-:Y:S01]  /*2bc50*/  FSEL R48, R20.reuse, -0.37612664699554443359, P1 ;  /* 0xbec093ac14307808 */ /* 0x040fe20000800000 */
        /* <DEDUP_REMOVED lines=11> */
[----:B------:R-:W-:Y:S01]  /*2bd10*/  FFMA R56, R56, R51, R51 ;  /* 0x0000003338387223 */ /* 0x000fe20000000033 */
[----:B------:R-:W-:Y:S01]  /*2bd20*/  FSEL R51, -|R62|, R62, P4 ;  /* 0x0000003e3e337208 */ /* 0x000fe20002000300 */
[----:B------:R-:W-:Y:S02]  /*2bd30*/  FFMA R45, R46, R45, R45 ;  /* 0x0000002d2e2d7223 */ /* 0x000fe4000000002d */
[----:B------:R-:W-:Y:S02]  /*2bd40*/  FFMA R48, R47, R48, R49 ;  /* 0x000000302f307223 */ /* 0x000fe40000000031 */
[----:B------:R-:W1:Y:S02]  /*2bd50*/  @P1 MUFU.EX2 R46, R45 ;  /* 0x0000002d002e1308 */ /* 0x000e640000000800 */
[----:B------:R-:W-:-:S06]  /*2bd60*/  FFMA R48, R48, R51, R51 ;  /* 0x0000003330307223 */ /* 0x000fcc0000000033 */
[----:B------:R-:W2:Y:S08]  /*2bd70*/  @P4 MUFU.EX2 R47, R48 ;  /* 0x00000030002f4308 */ /* 0x000eb00000000800 */
[----:B------:R-:W3:Y:S01]  /*2bd80*/  @P5 MUFU.EX2 R50, R56 ;  /* 0x0000003800325308 */ /* 0x000ee20000000800 */
[----:B-1----:R-:W-:-:S05]  /*2bd90*/  @P1 FADD R46, -R46, 1 ;  /* 0x3f8000002e2e1421 */ /* 0x002fca0000000100 */
[----:B------:R-:W-:Y:S01]  /*2bda0*/  @P1 LOP3.LUT R45, R46, 0x80000000, R60, 0xb8, !PT ;  /* 0x800000002e2d1812 */ /* 0x000fe200078eb83c */
[----:B------:R-:W-:Y:S01]  /*2bdb0*/  FMUL R46, R10, R9 ;  /* 0x000000090a2e7220 */ /* 0x000fe20000400000 */
[----:B--2---:R-:W-:Y:S01]  /*2bdc0*/  @P4 FADD R47, -R47, 1 ;  /* 0x3f8000002f2f4421 */ /* 0x004fe20000000100 */
[----:B------:R-:W-:Y:S01]  /*2bdd0*/  FMUL R9, R30, 0.5 ;  /* 0x3f0000001e097820 */ /* 0x000fe20000400000 */
[----:B------:R-:W-:-:S03]  /*2bde0*/  FMUL R10, R29, 0.5 ;  /* 0x3f0000001d0a7820 */ /* 0x000fc60000400000 */
[----:B------:R-:W-:Y:S01]  /*2bdf0*/  @P4 LOP3.LUT R48, R47, 0x80000000, R62, 0xb8, !PT ;  /* 0x800000002f304812 */ /* 0x000fe200078eb83e */
[----:B---3--:R-:W-:Y:S01]  /*2be00*/  @P5 FADD R50, -R50, 1 ;  /* 0x3f80000032325421 */ /* 0x008fe20000000100 */
[----:B------:R-:W-:Y:S01]  /*2be10*/  FMUL R47, R12, 0.5 ;  /* 0x3f0000000c2f7820 */ /* 0x000fe20000400000 */
[----:B------:R-:W-:Y:S01]  /*2be20*/  FMUL R29, R32, R9 ;  /* 0x00000009201d7220 */ /* 0x000fe20000400000 */
[----:B------:R-:W-:Y:S01]  /*2be30*/  FMUL R33, R33, R10 ;  /* 0x0000000a21217220 */ /* 0x000fe20000400000 */
[----:B------:R-:W-:Y:S01]  /*2be40*/  FMUL R12, R13, 0.5 ;  /* 0x3f0000000d0c7820 */ /* 0x000fe20000400000 */
[----:B------:R-:W-:Y:S01]  /*2be50*/  @P5 LOP3.LUT R56, R50, 0x80000000, R63, 0xb8, !PT ;  /* 0x8000000032385812 */ /* 0x000fe200078eb83f */
        /* <DEDUP_REMOVED lines=8> */
[----:B------:R-:W-:Y:S01]  /*2bee0*/  FMUL R9, R57, 0.5 ;  /* 0x3f00000039097820 */ /* 0x000fe20000400000 */
        /* <DEDUP_REMOVED lines=22> */
.L_x_181:
        /* <DEDUP_REMOVED lines=27> */
.L_x_183:
[----:B------:R-:W-:Y:S05]  /*2c200*/  BSYNC B0 ;  /* 0x0000000000007941 */ /* 0x000fea0003800000 */
.L_x_182:
[----:B------:R-:W-:Y:S04]  /*2c210*/  BSSY B0, `(.L_x_184) ;  /* 0x000003a000007945 */ /* 0x000fe80003800000 */
[----:B------:R-:W-:Y:S05]  /*2c220*/  @P2 BRA `(.L_x_185) ;  /* 0x0000000000e02947 */ /* 0x000fea0003800000 */
[----:B------:R-:W-:-:S04]  /*2c230*/  MOV R9, UR44 ;  /* 0x0000002c00097c02 */ /* 0x000fc80008000f00 */
[----:B------:R-:W-:-:S13]  /*2c240*/  ISETP.NE.AND P4, PT, R9, 0x3, PT ;  /* 0x000000030900780c */ /* 0x000fda0003f85270 */
[----:B------:R-:W-:Y:S05]  /*2c250*/  @!P4 BRA `(.L_x_186) ;  /* 0x000000000004c947 */ /* 0x000fea0003800000 */
[----:B------:R-:W-:Y:S01]  /*2c260*/  BPT.TRAP 0x1 ;  /* 0x000000040000795c */ /* 0x000fe20000300000 */
.L_x_186:
[----:B------:R-:W-:Y:S01]  /*2c270*/  LEA R9, R18, UR48, 0x3 ;  /* 0x0000003012097c11 */ /* 0x000fe2000f8e18ff */
[----:B------:R-:W-:Y:S01]  /*2c280*/  BSSY B1, `(.L_x_187) ;  /* 0x0000004000017945 */ /* 0x000fe20003800000 */
[----:B------:R-:W-:-:S04]  /*2c290*/  SHF.L.U32 R10, R19, 0x1f, RZ ;  /* 0x0000001f130a7819 */ /* 0x000fc800000006ff */
[----:B------:R-:W1:Y:S02]  /*2c2a0*/  SYNCS.PHASECHK.TRANS64.TRYWAIT P1, [R9+URZ+0x60], R10 ;  /* 0x0000600a090075a7 */ /* 0x000e64000802017f */
[----:B-1----:R-:W-:Y:S05]  /*2c2b0*/  @!P1 BRA `(.L_x_188) ;  /* 0x000000d400489947 */ /* 0x002fea0003800000 */
.L_x_389:
[----:B------:R-:W-:Y:S05]  /*2c2c0*/  BSYNC B1 ;  /* 0x0000000000017941 */ /* 0x000fea0003800000 */
.L_x_187:
        /* <DEDUP_REMOVED lines=22> */
.L_x_190:
[----:B------:R-:W-:Y:S05]  /*2c430*/  BSYNC B1 ;  /* 0x0000000000017941 */ /* 0x000fea0003800000 */
.L_x_189:
        /* <DEDUP_REMOVED lines=8> */
.L_x_191:
        /* <DEDUP_REMOVED lines=15> */
.L_x_185:
[----:B------:R-:W-:Y:S05]  /*2c5b0*/  BSYNC B0 ;  /* 0x0000000000007941 */ /* 0x000fea0003800000 */
.L_x_184:
        /* <DEDUP_REMOVED lines=262> */
[----:B------:R-:W-:Y:S01]  /*2d620*/  FSEL R39, -|R51|, R51, P4 ;  /* 0x0000003333277208 */ /* 0x000fe20002000300 */
[----:B------:R-:W1:Y:S01]  /*2d630*/  @P1 MUFU.EX2 R40, R37 ;  /* 0x0000002500281308 */ /* 0x000e620000000800 */
[----:B------:R-:W-:-:S03]  /*2d640*/  FSEL R44, -|R54|, R54, P5 ;  /* 0x00000036362c7208 */ /* 0x000fc60002800300 */
[----:B------:R-:W-:-:S04]  /*2d650*/  FFMA R38, R38, R39, R39 ;  /* 0x0000002726267223 */ /* 0x000fc80000000027 */
[----:B------:R-:W3:Y:S01]  /*2d660*/  @P4 MUFU.EX2 R42, R38 ;  /* 0x00000026002a4308 */ /* 0x000ee20000000800 */
[----:B------:R-:W-:Y:S01]  /*2d670*/  FFMA R39, R43, R44, R44 ;  /* 0x0000002c2b277223 */ /* 0x000fe2000000002c */
[----:B------:R-:W-:-:S06]  /*2d680*/  F2FP.F16.E4M3.UNPACK_B R55, R5.H1 ;  /* 0x00000005ff37723e */ /* 0x000fcc00030006ff */
[----:B------:R-:W4:Y:S01]  /*2d690*/  @P5 MUFU.EX2 R47, R39 ;  /* 0x00000027002f5308 */ /* 0x000f220000000800 */
[----:B------:R-:W-:Y:S01]  /*2d6a0*/  FMUL R43, R16, R56 ;  /* 0x00000038102b7220 */ /* 0x000fe20000400000 */
[----:B------:R-:W-:Y:S01]  /*2d6b0*/  FFMA R41, R2, R46, R41 ;  /* 0x0000002e02297223 */ /* 0x000fe20000000029 */
[----:B-1----:R-:W-:Y:S01]  /*2d6c0*/  @P1 FADD R44, -R40, 1 ;  /* 0x3f800000282c1421 */ /* 0x002fe20000000100 */
[----:B------:R-:W-:Y:S02]  /*2d6d0*/  HADD2.F32 R50, -RZ, R55.H0_H0 ;  /* 0x20000037ff327230 */ /* 0x000fe40000004100 */
[----:B------:R-:W-:Y:S01]  /*2d6e0*/  FMUL R60, R41, 0.70710676908493041992 ;  /* 0x3f3504f3293c7820 */ /* 0x000fe20000400000 */
[----:B---3--:R-:W-:Y:S01]  /*2d6f0*/  @P4 FADD R46, -R42, 1 ;  /* 0x3f8000002a2e4421 */ /* 0x008fe20000000100 */
[----:B------:R-:W-:Y:S01]  /*2d700*/  FFMA R42, R2, R48, R43 ;  /* 0x00000030022a7223 */ /* 0x000fe2000000002b */
[----:B------:R-:W-:Y:S01]  /*2d710*/  FMUL R45, R16, R53 ;  /* 0x00000035102d7220 */ /* 0x000fe20000400000 */
[----:B------:R-:W-:Y:S01]  /*2d720*/  @P1 LOP3.LUT R37, R44, 0x80000000, R49, 0xb8, !PT ;  /* 0x800000002c251812 */ /* 0x000fe200078eb831 */
[----:B------:R-:W-:Y:S01]  /*2d730*/  FMUL R43, R60, R60 ;  /* 0x0000003c3c2b7220 */ /* 0x000fe20000400000 */
[----:B------:R-:W-:Y:S01]  /*2d740*/  FMUL R61, R42, 0.70710676908493041992 ;  /* 0x3f3504f32a3d7820 */ /* 0x000fe20000400000 */
[----:B------:R-:W-:Y:S01]  /*2d750*/  FSETP.GE.AND P1, PT, |R60|, 1.0029599666595458984, PT ;  /* 0x3f8060fe3c00780b */ /* 0x000fe20003f26200 */
[----:B------:R-:W-:Y:S01]  /*2d760*/  FFMA R40, R2, R50, R45 ;  /* 0x0000003202287223 */ /* 0x000fe2000000002d */
[----:B----4-:R-:W-:Y:S01]  /*2d770*/  @P5 FADD R47, -R47, 1 ;  /* 0x3f8000002f2f5421 */ /* 0x010fe20000000100 */
[----:B------:R-:W-:Y:S01]  /*2d780*/  @P4 LOP3.LUT R38, R46, 0x80000000, R51, 0xb8, !PT ;  /* 0x800000002e264812 */ /* 0x000fe200078eb833 */
[C---:B------:R-:W-:Y:S01]  /*2d790*/  FMUL R45, R61.reuse, R61 ;  /* 0x0000003d3d2d7220 */ /* 0x040fe20000400000 */
[----:B------:R-:W-:Y:S01]  /*2d7a0*/  FSETP.GE.AND P4, PT, |R61|, 1.0029599666595458984, PT ;  /* 0x3f8060fe3d00780b */ /* 0x000fe20003f86200 */
[----:B------:R-:W-:Y:S01]  /*2d7b0*/  FMUL R63, R40, 0.70710676908493041992 ;  /* 0x3f3504f3283f7820 */ /* 0x000fe20000400000 */
[----:B------:R-:W-:-:S02]  /*2d7c0*/  FSEL R43, |R60|, R43, P1 ;  /* 0x0000002b3c2b7208 */ /* 0x000fc40000800200 */
[C---:B------:R-:W-:Y:S02]  /*2d7d0*/  FSEL R44, R28.reuse, 8.4834944573231041431e-05, P1 ;  /* 0x38b1e96a1c2c7808 */ /* 0x040fe40000800000 */
        /* <DEDUP_REMOVED lines=46> */
[----:B------:R-:W-:-:S02]  /*2dac0*/  FFMA R53, R46, R43, R43 ;  /* 0x0000002b2e357223 */ /* 0x000fc4000000002b */
[----:B------:R-:W-:Y:S02]  /*2dad0*/  FFMA R45, R49, R50, R45 ;  /* 0x00000032312d7223 */ /* 0x000fe4000000002d */
[----:B------:R-:W1:Y:S02]  /*2dae0*/  @P4 MUFU.EX2 R46, R53 ;  /* 0x00000035002e4308 */ /* 0x000e640000000800 */
[----:B------:R-:W-:-:S06]  /*2daf0*/  FFMA R54, R45, R48, R48 ;  /* 0x000000302d367223 */ /* 0x000fcc0000000030 */
[----:B------:R-:W3:Y:S01]  /*2db00*/  @P1 MUFU.EX2 R44, R51 ;  /* 0x00000033002c1308 */ /* 0x000ee20000000800 */
[----:B------:R-:W-:-:S07]  /*2db10*/  F2FP.F16.E4M3.UNPACK_B R43, R0 ;  /* 0x00000000ff2b723e */ /* 0x000fce00020006ff */
[----:B------:R-:W4:Y:S01]  /*2db20*/  @P5 MUFU.EX2 R48, R54 ;  /* 0x0000003600305308 */ /* 0x000f220000000800 */
[----:B------:R-:W-:Y:S02]  /*2db30*/  HADD2.F32 R55, -RZ, R55.H1_H1 ;  /* 0x30000037ff377230 */ /* 0x000fe40000004100 */
[----:B------:R-:W-:Y:S01]  /*2db40*/  FMUL R47, R16, R62 ;  /* 0x0000003e102f7220 */ /* 0x000fe20000400000 */
[--C-:B------:R-:W-:Y:S02]  /*2db50*/  HADD2.F32 R50, -RZ, R43.reuse.H0_H0 ;  /* 0x2000002bff327230 */ /* 0x100fe40000004100 */
[----:B-1----:R-:W-:Y:S01]  /*2db60*/  @P4 FADD R46, -R46, 1 ;  /* 0x3f8000002e2e4421 */ /* 0x002fe20000000100 */
[----:B------:R-:W-:Y:S02]  /*2db70*/  HADD2.F32 R52, -RZ, R43.H1_H1 ;  /* 0x3000002bff347230 */ /* 0x000fe40000004100 */
[----:B------:R-:W-:Y:S01]  /*2db80*/  FMUL R43, R16, R59 ;  /* 0x0000003b102b7220 */ /* 0x000fe20000400000 */
[----:B------:R-:W-:Y:S01]  /*2db90*/  FFMA R59, R2, R55, R47 ;  /* 0x00000037023b7223 */ /* 0x000fe2000000002f */
[----:B---3--:R-:W-:-:S02]  /*2dba0*/  @P1 FADD R44, -R44, 1 ;  /* 0x3f8000002c2c1421 */ /* 0x008fc40000000100 */
[----:B------:R-:W-:Y:S01]  /*2dbb0*/  FFMA R55, R2, R50, R43 ;  /* 0x0000003202377223 */ /* 0x000fe2000000002b */
[----:B------:R-:W-:Y:S01]  /*2dbc0*/  @P4 LOP3.LUT R53, R46, 0x80000000, R61, 0xb8, !PT ;  /* 0x800000002e354812 */ /* 0x000fe200078eb83d */
[----:B------:R-:W-:Y:S01]  /*2dbd0*/  FMUL R61, R59, 0.70710676908493041992 ;  /* 0x3f3504f33b3d7820 */ /* 0x000fe20000400000 */
[----:B------:R-:W-:Y:S01]  /*2dbe0*/  @P1 LOP3.LUT R51, R44, 0x80000000, R60, 0xb8, !PT ;  /* 0x800000002c331812 */ /* 0x000fe200078eb83c */
[----:B----4-:R-:W-:Y:S01]  /*2dbf0*/  @P5 FADD R48, -R48, 1 ;  /* 0x3f80000030305421 */ /* 0x010fe20000000100 */
[----:B------:R-:W-:Y:S01]  /*2dc00*/  FMUL R60, R55, 0.70710676908493041992 ;  /* 0x3f3504f3373c7820 */ /* 0x000fe20000400000 */
[----:B------:R-:W-:-:S03]  /*2dc10*/  FMUL R44, R61, R61 ;  /* 0x0000003d3d2c7220 */ /* 0x000fc60000400000 */
[----:B------:R-:W-:Y:S01]  /*2dc20*/  @P5 LOP3.LUT R54, R48, 0x80000000, R63, 0xb8, !PT ;  /* 0x8000000030365812 */ /* 0x000fe200078eb83f */
[C---:B------:R-:W-:Y:S01]  /*2dc30*/  FMUL R43, R60.reuse, R60 ;  /* 0x0000003c3c2b7220 */ /* 0x040fe20000400000 */
[C---:B------:R-:W-:Y:S02]  /*2dc40*/  FSETP.GE.AND P5, PT, |R61|.reuse, 1.0029599666595458984, PT ;  /* 0x3f8060fe3d00780b */ /* 0x040fe40003fa6200 */
[----:B------:R-:W-:Y:S02]  /*2dc50*/  FSETP.GE.AND P1, PT, |R60|, 1.0029599666595458984, PT ;  /* 0x3f8060fe3c00780b */ /* 0x000fe40003f26200 */
[----:B------:R-:W-:Y:S02]  /*2dc60*/  FSEL R47, |R61|, R44, P5 ;  /* 0x0000002c3d2f7208 */ /* 0x000fe40002800200 */
[----:B------:R-:W-:Y:S02]  /*2dc70*/  FSEL R48, R28, 8.4834944573231041431e-05, P5 ;  /* 0x38b1e96a1c307808 */ /* 0x000fe40002800000 */
[----:B------:R-:W-:-:S02]  /*2dc80*/  FSEL R50, -R27, -0.00082130916416645050049, P5 ;  /* 0xba574d201b327808 */ /* 0x000fc40002800100 */
        /* <DEDUP_REMOVED lines=117> */
.L_x_192:
        /* <DEDUP_REMOVED lines=27> */
.L_x_194:
[----:B------:R-:W-:Y:S05]  /*2e590*/  BSYNC B0 ;  /* 0x0000000000007941 */ /* 0x000fea0003800000 */
.L_x_193:
[----:B------:R-:W-:Y:S04]  /*2e5a0*/  BSSY B0, `(.L_x_195) ;  /* 0x000003a000007945 */ /* 0x000fe80003800000 */
[----:B------:R-:W-:Y:S05]  /*2e5b0*/  @P2 BRA `(.L_x_196) ;  /* 0x0000000000e02947 */ /* 0x000fea0003800000 */
[----:B------:R-:W-:-:S04]  /*2e5c0*/  MOV R9, UR44 ;  /* 0x0000002c00097c02 */ /* 0x000fc80008000f00 */
[----:B------:R-:W-:-:S13]  /*2e5d0*/  ISETP.NE.AND P4, PT, R9, 0x3, PT ;  /* 0x000000030900780c */ /* 0x000fda0003f85270 */
[----:B------:R-:W-:Y:S05]  /*2e5e0*/  @!P4 BRA `(.L_x_197) ;  /* 0x000000000004c947 */ /* 0x000fea0003800000 */
[----:B------:R-:W-:Y:S01]  /*2e5f0*/  BPT.TRAP 0x1 ;  /* 0x000000040000795c */ /* 0x000fe20000300000 */
.L_x_197:
[----:B------:R-:W-:Y:S01]  /*2e600*/  LEA R9, R18, UR48, 0x3 ;  /* 0x0000003012097c11 */ /* 0x000fe2000f8e18ff */
[----:B------:R-:W-:Y:S01]  /*2e610*/  BSSY B1, `(.L_x_198) ;  /* 0x0000004000017945 */ /* 0x000fe20003800000 */
[----:B------:R-:W-:-:S04]  /*2e620*/  SHF.L.U32 R10, R19, 0x1f, RZ ;  /* 0x0000001f130a7819 */ /* 0x000fc800000006ff */
[----:B------:R-:W1:Y:S02]  /*2e630*/  SYNCS.PHASECHK.TRANS64.TRYWAIT P1, [R9+URZ+0x60], R10 ;  /* 0x0000600a090075a7 */ /* 0x000e64000802017f */
[----:B-1----:R-:W-:Y:S05]  /*2e640*/  @!P1 BRA `(.L_x_199) ;  /* 0x000000b000789947 */ /* 0x002fea0003800000 */
.L_x_390:
[----:B------:R-:W-:Y:S05]  /*2e650*/  BSYNC B1 ;  /* 0x0000000000017941 */ /* 0x000fea0003800000 */
.L_x_198:
        /* <DEDUP_REMOVED lines=22> */
.L_x_201:
[----:B------:R-:W-:Y:S05]  /*2e7c0*/  BSYNC B1 ;  /* 0x0000000000017941 */ /* 0x000fea0003800000 */
.L_x_200:
        /* <DEDUP_REMOVED lines=8> */
.L_x_202:
        /* <DEDUP_REMOVED lines=15> */
.L_x_196:
[----:B------:R-:W-:Y:S05]  /*2e940*/  BSYNC B0 ;  /* 0x0000000000007941 */ /* 0x000fea0003800000 */
.L_x_195:
        /* <DEDUP_REMOVED lines=482> */
.L_x_203:
        /* <DEDUP_REMOVED lines=27> */
.L_x_205:
[----:B------:R-:W-:Y:S05]  /*30920*/  BSYNC B0 ;  /* 0x0000000000007941 */ /* 0x000fea0003800000 */
.L_x_204:
[----:B------:R-:W-:Y:S04]  /*30930*/  BSSY B0, `(.L_x_206) ;  /* 0x000003a000007945 */ /* 0x000fe80003800000 */
[----:B------:R-:W-:Y:S05]  /*30940*/  @P2 BRA `(.L_x_207) ;  /* 0x0000000000e02947 */ /* 0x000fea0003800000 */
[----:B------:R-:W-:-:S04]  /*30950*/  MOV R9, UR44 ;  /* 0x0000002c00097c02 */ /* 0x000fc80008000f00 */
[----:B------:R-:W-:-:S13]  /*30960*/  ISETP.NE.AND P4, PT, R9, 0x3, PT ;  /* 0x000000030900780c */ /* 0x000fda0003f85270 */
[----:B------:R-:W-:Y:S05]  /*30970*/  @!P4 BRA `(.L_x_208) ;  /* 0x000000000004c947 */ /* 0x000fea0003800000 */
[----:B------:R-:W-:Y:S01]  /*30980*/  BPT.TRAP 0x1 ;  /* 0x000000040000795c */ /* 0x000fe20000300000 */
.L_x_208:
[----:B------:R-:W-:Y:S01]  /*30990*/  LEA R9, R18, UR48, 0x3 ;  /* 0x0000003012097c11 */ /* 0x000fe2000f8e18ff */
[----:B------:R-:W-:Y:S01]  /*309a0*/  BSSY B1, `(.L_x_209) ;  /* 0x0000004000017945 */ /* 0x000fe20003800000 */
[----:B------:R-:W-:-:S04]  /*309b0*/  SHF.L.U32 R10, R19, 0x1f, RZ ;  /* 0x0000001f130a7819 */ /* 0x000fc800000006ff */
[----:B------:R-:W1:Y:S02]  /*309c0*/  SYNCS.PHASECHK.TRANS64.TRYWAIT P1, [R9+URZ+0x60], R10 ;  /* 0x0000600a090075a7 */ /* 0x000e64000802017f */
[----:B-1----:R-:W-:Y:S05]  /*309d0*/  @!P1 BRA `(.L_x_210) ;  /* 0x0000008c00a89947 */ /* 0x002fea0003800000 */
.L_x_391:
[----:B------:R-:W-:Y:S05]  /*309e0*/  BSYNC B1 ;  /* 0x0000000000017941 */ /* 0x000fea0003800000 */
.L_x_209:
        /* <DEDUP_REMOVED lines=22> */
.L_x_212:
[----:B------:R-:W-:Y:S05]  /*30b50*/  BSYNC B1 ;  /* 0x0000000000017941 */ /* 0x000fea0003800000 */
.L_x_211:
        /* <DEDUP_REMOVED lines=8> */
.L_x_213:
        /* <DEDUP_REMOVED lines=15> */
.L_x_207:
[----:B------:R-:W-:Y:S05]  /*30cd0*/  BSYNC B0 ;  /* 0x0000000000007941 */ /* 0x000fea0003800000 */
.L_x_206:
        /* <DEDUP_REMOVED lines=192> */
[----:B------:R-:W3:Y:S01]  /*318e0*/  @P5 MUFU.EX2 R41, R33 ;  /* 0x0000002100295308 */ /* 0x000ee20000000800 */
[C---:B------:R-:W-:Y:S01]  /*318f0*/  FMUL R35, R16.reuse, R50 ;  /* 0x0000003210237220 */ /* 0x040fe20000400000 */
[----:B------:R-:W-:-:S03]  /*31900*/  FMUL R37, R16, R49 ;  /* 0x0000003110257220 */ /* 0x000fc60000400000 */
[----:B------:R-:W-:Y:S01]  /*31910*/  FFMA R36, R2, R36, R35 ;  /* 0x0000002402247223 */ /* 0x000fe20000000023 */
[----:B------:R-:W-:Y:S01]  /*31920*/  FMUL R39, R16, R47 ;  /* 0x0000002f10277220 */ /* 0x000fe20000400000 */
        /* <DEDUP_REMOVED lines=9> */
[----:B---3--:R-:W-:Y:S01]  /*319c0*/  @P5 FADD R41, -R41, 1 ;  /* 0x3f80000029295421 */ /* 0x008fe20000000100 */
        /* <DEDUP_REMOVED lines=37> */
[C---:B------:R-:W-:Y:S01]  /*31c20*/  FSEL R42, R20.reuse, -0.37612664699554443359, P4 ;  /* 0xbec093ac142a7808 */ /* 0x040fe20002000000 */
        /* <DEDUP_REMOVED lines=13> */
[----:B------:R-:W1:Y:S01]  /*31d00*/  @P1 MUFU.EX2 R40, R38 ;  /* 0x0000002600281308 */ /* 0x000e620000000800 */
[----:B------:R-:W-:Y:S01]  /*31d10*/  FFMA R37, R42, R37, R37 ;  /* 0x000000252a257223 */ /* 0x000fe20000000025 */
[----:B------:R-:W-:Y:S01]  /*31d20*/  FSEL R42, -|R51|, R51, P5 ;  /* 0x00000033332a7208 */ /* 0x000fe20002800300 */
[----:B------:R-:W-:Y:S01]  /*31d30*/  FFMA R39, R43, R44, R39 ;  /* 0x0000002c2b277223 */ /* 0x000fe20000000027 */
[----:B------:R-:W-:-:S03]  /*31d40*/  F2FP.F16.E4M3.UNPACK_B R41, R5 ;  /* 0x00000005ff29723e */ /* 0x000fc600020006ff */
[----:B------:R-:W-:Y:S01]  /*31d50*/  FFMA R39, R39, R42, R42 ;  /* 0x0000002a27277223 */ /* 0x000fe2000000002a */
[----:B------:R-:W2:Y:S01]  /*31d60*/  @P4 MUFU.EX2 R44, R37 ;  /* 0x00000025002c4308 */ /* 0x000ea20000000800 */
[--C-:B------:R-:W-:Y:S02]  /*31d70*/  HADD2.F32 R48, -RZ, R41.reuse.H0_H0 ;  /* 0x20000029ff307230 */ /* 0x100fe40000004100 */
[----:B------:R-:W-:Y:S02]  /*31d80*/  HADD2.F32 R58, -RZ, R41.H1_H1 ;  /* 0x30000029ff3a7230 */ /* 0x000fe40000004100 */
[----:B------:R-:W-:-:S03]  /*31d90*/  FMUL R41, R16, R55 ;  /* 0x0000003710297220 */ /* 0x000fc60000400000 */
[----:B------:R-:W3:Y:S01]  /*31da0*/  @P5 MUFU.EX2 R46, R39 ;  /* 0x00000027002e5308 */ /* 0x000ee20000000800 */
[----:B------:R-:W-:Y:S01]  /*31db0*/  FMUL R43, R16, R54 ;  /* 0x00000036102b7220 */ /* 0x000fe20000400000 */
[----:B------:R-:W-:Y:S01]  /*31dc0*/  FFMA R41, R2, R48, R41 ;  /* 0x0000003002297223 */ /* 0x000fe20000000029 */
[----:B------:R-:W-:Y:S01]  /*31dd0*/  F2FP.F16.E4M3.UNPACK_B R56, R5.H1 ;  /* 0x00000005ff38723e */ /* 0x000fe200030006ff */
[----:B-1----:R-:W-:Y:S01]  /*31de0*/  @P1 FADD R42, -R40, 1 ;  /* 0x3f800000282a1421 */ /* 0x002fe20000000100 */
[----:B------:R-:W-:Y:S01]  /*31df0*/  FFMA R58, R2, R58, R43 ;  /* 0x0000003a023a7223 */ /* 0x000fe2000000002b */
[----:B------:R-:W-:Y:S01]  /*31e00*/  FMUL R61, R41, 0.70710676908493041992 ;  /* 0x3f3504f3293d7820 */ /* 0x000fe20000400000 */
[----:B------:R-:W-:Y:S01]  /*31e10*/  FMUL R45, R16, R53 ;  /* 0x00000035102d7220 */ /* 0x000fe20000400000 */
[----:B------:R-:W-:Y:S02]  /*31e20*/  HADD2.F32 R50, -RZ, R56.H0_H0 ;  /* 0x20000038ff327230 */ /* 0x000fe40000004100 */
        /* <DEDUP_REMOVED lines=8> */
[----:B---3--:R-:W-:Y:S01]  /*31eb0*/  @P5 FADD R46, -R46, 1 ;  /* 0x3f8000002e2e5421 */ /* 0x008fe20000000100 */
        /* <DEDUP_REMOVED lines=10> */
[C---:B------:R-:W-:Y:S01]  /*31f60*/  FMUL R48, R65.reuse, R65 ;  /* 0x0000004141307220 */ /* 0x040fe20000400000 */
[----:B------:R-:W-:Y:S02]  /*31f70*/  FSEL R45, R26, 0.0052134888246655464172, P1 ;  /* 0x3baad5ea1a2d7808 */ /* 0x000fe40000800000 */
[----:B------:R-:W-:Y:S01]  /*31f80*/  FSETP.GE.AND P5, PT, |R65|, 1.0029599666595458984, PT ;  /* 0x3f8060fe4100780b */ /* 0x000fe20003fa6200 */
[----:B------:R-:W-:Y:S01]  /*31f90*/  FFMA R49, R46, R47, R49 ;  /* 0x0000002f2e317223 */ /* 0x000fe20000000031 */
[----:B------:R-:W-:Y:S01]  /*31fa0*/  FSEL R47, -R25, -0.026868773624300956726, P1 ;  /* 0xbcdc1be7192f7808 */ /* 0x000fe20000800100 */
[----:B------:R-:W-:Y:S01]  /*31fb0*/  FFMA R43, R42, R43, R45 ;  /* 0x0000002b2a2b7223 */ /* 0x000fe2000000002d */
[----:B------:R-:W-:Y:S02]  /*31fc0*/  FSEL R48, |R65|, R48, P5 ;  /* 0x0000003041307208 */ /* 0x000fe40002800200 */
[----:B------:R-:W-:-:S02]  /*31fd0*/  FSEL R53, R28, 8.4834944573231041431e-05, P5 ;  /* 0x38b1e96a1c357808 */ /* 0x000fc40002800000 */
[----:B------:R-:W-:Y:S02]  /*31fe0*/  FSEL R55, -R27, -0.00082130916416645050049, P5 ;  /* 0xba574d201b377808 */ /* 0x000fe40002800100 */
[----:B------:R-:W-:Y:S01]  /*31ff0*/  FSEL R51, R26, 0.0052134888246655464172, P4 ;  /* 0x3baad5ea1a337808 */ /* 0x000fe20002000000 */
        /* <DEDUP_REMOVED lines=28> */
[----:B------:R-:W-:-:S03]  /*321c0*/  FSEL R54, -|R65|, R65, P5 ;  /* 0x0000004141367208 */ /* 0x000fc60002800300 */
[----:B------:R-:W-:Y:S01]  /*321d0*/  FFMA R43, R48, R43, R46 ;  /* 0x0000002b302b7223 */ /* 0x000fe2000000002e */
[----:B------:R-:W-:-:S03]  /*321e0*/  FSEL R44, -|R63|, R63, P4 ;  /* 0x0000003f3f2c7208 */ /* 0x000fc60002000300 */
[----:B------:R-:W-:Y:S01]  /*321f0*/  FFMA R54, R43, R54, R54 ;  /* 0x000000362b367223 */ /* 0x000fe20000000036 */
[----:B------:R-:W-:Y:S01]  /*32200*/  @P1 MUFU.EX2 R42, R50 ;  /* 0x00000032002a1308 */ /* 0x000fe20000000800 */
[----:B------:R-:W-:Y:S01]  /*32210*/  FFMA R52, R45, R44, R44 ;  /* 0x0000002c2d347223 */ /* 0x000fe2000000002c */
[----:B------:R-:W-:-:S06]  /*32220*/  F2FP.F16.E4M3.UNPACK_B R43, R0 ;  /* 0x00000000ff2b723e */ /* 0x000fcc00020006ff */
[----:B------:R-:W1:Y:S01]  /*32230*/  @P5 MUFU.EX2 R46, R54 ;  /* 0x00000036002e5308 */ /* 0x000e620000000800 */
[----:B------:R-:W-:Y:S02]  /*32240*/  HADD2.F32 R59, -RZ, R56.H1_H1 ;  /* 0x30000038ff3b7230 */ /* 0x000fe40000004100 */
[----:B------:R-:W-:-:S05]  /*32250*/  FMUL R47, R16, R64 ;  /* 0x00000040102f7220 */ /* 0x000fca0000400000 */
[----:B------:R-:W2:Y:S01]  /*32260*/  @P4 MUFU.EX2 R44, R52 ;  /* 0x00000034002c4308 */ /* 0x000ea20000000800 */
[--C-:B------:R-:W-:Y:S02]  /*32270*/  HADD2.F32 R56, -RZ, R43.reuse.H0_H0 ;  /* 0x2000002bff387230 */ /* 0x100fe40000004100 */
[----:B------:R-:W-:Y:S02]  /*32280*/  HADD2.F32 R48, -RZ, R43.H1_H1 ;  /* 0x3000002bff307230 */ /* 0x000fe40000004100 */
[----:B------:R-:W-:Y:S01]  /*32290*/  FMUL R43, R16, R62 ;  /* 0x0000003e102b7220 */ /* 0x000fe20000400000 */
[----:B------:R-:W-:Y:S01]  /*322a0*/  FFMA R59, R2, R59, R47 ;  /* 0x0000003b023b7223 */ /* 0x000fe2000000002f */
[----:B------:R-:W-:Y:S02]  /*322b0*/  FMUL R45, R16, R60 ;  /* 0x0000003c102d7220 */ /* 0x000fe40000400000 */
[----:B------:R-:W-:Y:S01]  /*322c0*/  FFMA R56, R2, R56, R43 ;  /* 0x0000003802387223 */ /* 0x000fe2000000002b */
[----:B-1----:R-:W-:Y:S01]  /*322d0*/  @P5 FADD R46, -R46, 1 ;  /* 0x3f8000002e2e5421 */ /* 0x002fe20000000100 */
[----:B------:R-:W-:Y:S01]  /*322e0*/  @P1 FADD R42, -R42, 1 ;  /* 0x3f8000002a2a1421 */ /* 0x000fe20000000100 */
[----:B------:R-:W-:Y:S01]  /*322f0*/  FMUL R62, R59, 0.70710676908493041992 ;  /* 0x3f3504f33b3e7820 */ /* 0x000fe20000400000 */
[----:B------:R-:W-:Y:S01]  /*32300*/  FFMA R57, R2, R48, R45 ;  /* 0x0000003002397223 */ /* 0x000fe2000000002d */
[----:B------:R-:W-:Y:S01]  /*32310*/  FMUL R60, R56, 0.70710676908493041992 ;  /* 0x3f3504f3383c7820 */ /* 0x000fe20000400000 */
[----:B------:R-:W-:Y:S01]  /*32320*/  @P5 LOP3.LUT R54, R46, 0x80000000, R65, 0xb8, !PT ;  /* 0x800000002e365812 */ /* 0x000fe200078eb841 */
[----:B------:R-:W-:Y:S01]  /*32330*/  FMUL R43, R62, R62 ;  /* 0x0000003e3e2b7220 */ /* 0x000fe20000400000 */
[----:B------:R-:W-:Y:S01]  /*32340*/  @P1 LOP3.LUT R50, R42, 0x80000000, R61, 0xb8, !PT ;  /* 0x800000002a321812 */ /* 0x000fe200078eb83d */
[----:B--2---:R-:W-:Y:S01]  /*32350*/  @P4 FADD R44, -R44, 1 ;  /* 0x3f8000002c2c4421 */ /* 0x004fe20000000100 */
        /* <DEDUP_REMOVED lines=19> */
[----:B------:R-:W-:Y:S01]  /*32490*/  FSEL R45, R26, 0.0052134888246655464172, P1 ;  /* 0x3baad5ea1a2d7808 */ /* 0x000fe20000800000 */
[----:B------:R-:W-:Y:S01]  /*324a0*/  FFMA R47, R44, R47, R49 ;  /* 0x0000002f2c2f7223 */ /* 0x000fe20000000031 */
[----:B------:R-:W-:Y:S01]  /*324b0*/  FSEL R51, R26, 0.0052134888246655464172, P4 ;  /* 0x3baad5ea1a337808 */ /* 0x000fe20002000000 */
[----:B------:R-:W-:Y:S01]  /*324c0*/  FFMA R53, R46, R53, R55 ;  /* 0x000000352e357223 */ /* 0x000fe20000000037 */
[C---:B------:R-:W-:Y:S01]  /*324d0*/  FSEL R49, -R25.reuse, -0.026868773624300956726, P5 ;  /* 0xbcdc1be719317808 */ /* 0x040fe20002800100 */
        /* <DEDUP_REMOVED lines=8> */
[----:B------:R-:W-:-:S02]  /*32560*/  FFMA R53, R46, R53, R55 ;  /* 0x000000352e357223 */ /* 0x000fc40000000037 */
[----:B------:R-:W-:Y:S01]  /*32570*/  FFMA R43, R42, R43, R47 ;  /* 0x0000002b2a2b7223 */ /* 0x000fe2000000002f */
[----:B------:R-:W-:Y:S01]  /*32580*/  FSEL R47, R15, 0.12837915122509002686, P5 ;  /* 0x3e0375d30f2f7808 */ /* 0x000fe20002800000 */
[----:B------:R-:W-:Y:S01]  /*32590*/  FFMA R53, R46, R53, R45 ;  /* 0x000000352e357223 */ /* 0x000fe2000000002d */
[----:B------:R-:W-:Y:S02]  /*325a0*/  FSEL R45, R20, -0.37612664699554443359, P1 ;  /* 0xbec093ac142d7808 */ /* 0x000fe40000800000 */
[----:B------:R-:W-:Y:S01]  /*325b0*/  FSEL R49, -R25, -0.026868773624300956726, P4 ;  /* 0xbcdc1be719317808 */ /* 0x000fe20002000100 */
[----:B------:R-:W-:Y:S01]  /*325c0*/  FFMA R53, R46, R53, R47 ;  /* 0x000000352e357223 */ /* 0x000fe2000000002f */
[----:B------:R-:W-:Y:S01]  /*325d0*/  FSEL R47, R15, 0.12837915122509002686, P1 ;  /* 0x3e0375d30f2f7808 */ /* 0x000fe20000800000 */
[----:B------:R-:W-:Y:S02]  /*325e0*/  FFMA R43, R42, R43, R45 ;  /* 0x0000002b2a2b7223 */ /* 0x000fe4000000002d */
[----:B------:R-:W-:Y:S01]  /*325f0*/  FFMA R49, R44, R51, R49 ;  /* 0x000000332c317223 */ /* 0x000fe20000000031 */
[----:B------:R-:W-:Y:S01]  /*32600*/  FSEL R51, R21, 0.11284004896879196167, P4 ;  /* 0x3de718af15337808 */ /* 0x000fe20002000000 */
[----:B------:R-:W-:Y:S01]  /*32610*/  FFMA R43, R42, R43, R47 ;  /* 0x0000002b2a2b7223 */ /* 0x000fe2000000002f */
[----:B------:R-:W-:-:S02]  /*32620*/  FSEL R42, -|R60|, R60, P1 ;  /* 0x0000003c3c2a7208 */ /* 0x000fc40000800300 */
[----:B------:R-:W-:Y:S01]  /*32630*/  FSEL R45, R20, -0.37612664699554443359, P4 ;  /* 0xbec093ac142d7808 */ /* 0x000fe20002000000 */
[----:B------:R-:W-:Y:S01]  /*32640*/  FFMA R49, R44, R49, R51 ;  /* 0x000000312c317223 */ /* 0x000fe20000000033 */
[----:B------:R-:W-:Y:S01]  /*32650*/  FSEL R48, -|R62|, R62, P5 ;  /* 0x0000003e3e307208 */ /* 0x000fe20002800300 */
[----:B------:R-:W-:Y:S01]  /*32660*/  FFMA R42, R43, R42, R42 ;  /* 0x0000002a2b2a7223 */ /* 0x000fe2000000002a */
[----:B------:R-:W-:Y:S01]  /*32670*/  FSEL R46, R15, 0.12837915122509002686, P4 ;  /* 0x3e0375d30f2e7808 */ /* 0x000fe20002000000 */
[C---:B------:R-:W-:Y:S02]  /*32680*/  FFMA R45, R44.reuse, R49, R45 ;  /* 0x000000312c2d7223 */ /* 0x040fe4000000002d */
[----:B------:R-:W-:Y:S01]  /*32690*/  FFMA R53, R53, R48, R48 ;  /* 0x0000003035357223 */ /* 0x000fe20000000030 */
[----:B------:R-:W-:Y:S01]  /*326a0*/  FSEL R48, -|R61|, R61, P4 ;  /* 0x0000003d3d307208 */ /* 0x000fe20002000300 */
[----:B------:R-:W1:Y:S01]  /*326b0*/  @P1 MUFU.EX2 R43, R42 ;  /* 0x0000002a002b1308 */ /* 0x000e620000000800 */
[----:B------:R-:W-:-:S04]  /*326c0*/  FFMA R45, R44, R45, R46 ;  /* 0x0000002d2c2d7223 */ /* 0x000fc8000000002e */
[----:B------:R-:W-:-:S03]  /*326d0*/  FFMA R45, R45, R48, R48 ;  /* 0x000000302d2d7223 */ /* 0x000fc60000000030 */
[----:B------:R-:W2:Y:S08]  /*326e0*/  @P5 MUFU.EX2 R47, R53 ;  /* 0x00000035002f5308 */ /* 0x000eb00000000800 */
[----:B------:R-:W3:Y:S01]  /*326f0*/  @P4 MUFU.EX2 R44, R45 ;  /* 0x0000002d002c4308 */ /* 0x000ee20000000800 */
[----:B-1----:R-:W-:Y:S01]  /*32700*/  @P1 FADD R43, -R43, 1 ;  /* 0x3f8000002b2b1421 */ /* 0x002fe20000000100 */
[----:B------:R-:W-:Y:S01]  /*32710*/  FMUL R9, R9, 0.5 ;  /* 0x3f00000009097820 */ /* 0x000fe20000400000 */
[----:B------:R-:W-:-:S03]  /*32720*/  FADD R10, R10, 1 ;  /* 0x3f8000000a0a7421 */ /* 0x000fc60000000000 */
[----:B------:R-:W-:Y:S01]  /*32730*/  @P1 LOP3.LUT R42, R43, 0x80000000, R60, 0xb8, !PT ;  /* 0x800000002b2a1812 */ /* 0x000fe200078eb83c */
[----:B------:R-:W-:Y:S01]  /*32740*/  FMUL R43, R12, 0.5 ;  /* 0x3f0000000c2b7820 */ /* 0x000fe20000400000 */
[----:B------:R-:W-:Y:S01]  /*32750*/  FMUL R12, R13, 0.5 ;  /* 0x3f0000000d0c7820 */ /* 0x000fe20000400000 */
[----:B------:R-:W-:Y:S01]  /*32760*/  FMUL R13, R10, R9 ;  /* 0x000000090a0d7220 */ /* 0x000fe20000400000 */
[----:B--2---:R-:W-:Y:S01]  /*32770*/  @P5 FADD R47, -R47, 1 ;  /* 0x3f8000002f2f5421 */ /* 0x004fe20000000100 */
[----:B------:R-:W-:Y:S01]  /*32780*/  FMUL R11, R11, 0.5 ;  /* 0x3f0000000b0b7820 */ /* 0x000fe20000400000 */
[----:B------:R-:W-:Y:S01]  /*32790*/  FADD R22, R22, 1 ;  /* 0x3f80000016167421 */ /* 0x000fe20000000000 */
[----:B------:R-:W-:Y:S01]  /*327a0*/  FMUL R9, R30, 0.5 ;  /* 0x3f0000001e097820 */ /* 0x000fe20000400000 */
[----:B------:R-:W-:Y:S01]  /*327b0*/  FMUL R10, R29, 0.5 ;  /* 0x3f0000001d0a7820 */ /* 0x000fe20000400000 */
[----:B------:R-:W-:Y:S01]  /*327c0*/  FADD R32, R32, 1 ;  /* 0x3f80000020207421 */ /* 0x000fe20000000000 */
[----:B------:R-:W-:Y:S01]  /*327d0*/  FADD R33, R33, 1 ;  /* 0x3f80000021217421 */ /* 0x000fe20000000000 */
[----:B---3--:R-:W-:Y:S01]  /*327e0*/  @P4 FADD R44, -R44, 1 ;  /* 0x3f8000002c2c4421 */ /* 0x008fe20000000100 */
[----:B------:R-:W-:Y:S01]  /*327f0*/  FMUL R22, R22, R11 ;  /* 0x0000000b16167220 */ /* 0x000fe20000400000 */
[----:B------:R-:W-:Y:S01]  /*32800*/  FMUL R29, R32, R9 ;  /* 0x00000009201d7220 */ /* 0x000fe20000400000 */
[----:B------:R-:W-:Y:S01]  /*32810*/  FMUL R33, R33, R10 ;  /* 0x0000000a21217220 */ /* 0x000fe20000400000 */
[----:B------:R-:W-:Y:S01]  /*32820*/  @P5 LOP3.LUT R53, R47, 0x80000000, R62, 0xb8, !PT ;  /* 0x800000002f355812 */ /* 0x000fe200078eb83e */
[----:B------:R-:W-:Y:S01]  /*32830*/  FADD R23, R23, 1 ;  /* 0x3f80000017177421 */ /* 0x000fe20000000000 */
[----:B------:R-:W-:Y:S01]  /*32840*/  @P4 LOP3.LUT R45, R44, 0x80000000, R61, 0xb8, !PT ;  /* 0x800000002c2d4812 */ /* 0x000fe200078eb83d */
[----:B------:R-:W-:Y:S01]  /*32850*/  FMUL R11, R36, 0.5 ;  /* 0x3f000000240b7820 */ /* 0x000fe20000400000 */
        /* <DEDUP_REMOVED lines=42> */
.L_x_214:
        /* <DEDUP_REMOVED lines=27> */
.L_x_216:
[----:B------:R-:W-:Y:S05]  /*32cb0*/  BSYNC B0 ;  /* 0x0000000000007941 */ /* 0x000fea0003800000 */
.L_x_215:
[----:B------:R-:W-:Y:S04]  /*32cc0*/  BSSY B0, `(.L_x_217) ;  /* 0x0000035000007945 */ /* 0x000fe80003800000 */
[----:B------:R-:W-:Y:S05]  /*32cd0*/  @P2 BRA `(.L_x_218) ;  /* 0x0000000000cc2947 */ /* 0x000fea0003800000 */
[----:B------:R-:W-:-:S04]  /*32ce0*/  MOV R9, UR44 ;  /* 0x0000002c00097c02 */ /* 0x000fc80008000f00 */
[----:B------:R-:W-:-:S13]  /*32cf0*/  ISETP.NE.AND P2, PT, R9, 0x3, PT ;  /* 0x000000030900780c */ /* 0x000fda0003f45270 */
[----:B------:R-:W-:Y:S05]  /*32d00*/  @!P2 BRA `(.L_x_219) ;  /* 0x000000000004a947 */ /* 0x000fea0003800000 */
[----:B------:R-:W-:Y:S01]  /*32d10*/  BPT.TRAP 0x1 ;  /* 0x000000040000795c */ /* 0x000fe20000300000 */
.L_x_219:
[----:B------:R-:W-:Y:S01]  /*32d20*/  SHF.L.U32 R9, R19, 0x1f, RZ ;  /* 0x0000001f13097819 */ /* 0x000fe200000006ff */
[----:B------:R-:W-:Y:S01]  /*32d30*/  BSSY B1, `(.L_x_220) ;  /* 0x0000004000017945 */ /* 0x000fe20003800000 */
[----:B------:R-:W-:-:S04]  /*32d40*/  LEA R10, R18, UR48, 0x3 ;  /* 0x00000030120a7c11 */ /* 0x000fc8000f8e18ff */
[----:B------:R-:W1:Y:S02]  /*32d50*/  SYNCS.PHASECHK.TRANS64.TRYWAIT P1, [R10+URZ+0x60], R9 ;  /* 0x000060090a0075a7 */ /* 0x000e64000802017f */
[----:B-1----:R-:W-:Y:S05]  /*32d60*/  @!P1 BRA `(.L_x_221) ;  /* 0x0000006800d89947 */ /* 0x002fea0003800000 */
.L_x_392:
[----:B------:R-:W-:Y:S05]  /*32d70*/  BSYNC B1 ;  /* 0x0000000000017941 */ /* 0x000fea0003800000 */
.L_x_220:
[----:B------:R-:W-:Y:S04]  /*32d80*/  BSSY B1, `(.L_x_222) ;  /* 0x0000016000017945 */ /* 0x000fe80003800000 */
[----:B------:R-:W-:Y:S05]  /*32d90*/  @P3 BRA `(.L_x_223) ;  /* 0x0000000000503947 */ /* 0x000fea0003800000 */
[----:B------:R-:W2:Y:S01]  /*32da0*/  S2R R11, SR_TID.X ;  /* 0x00000000000b7919 */ /* 0x000ea20000002100 */
[----:B------:R-:W-:-:S04]  /*32db0*/  LEA R0, R18, R17, 0xc ;  /* 0x0000001112007211 */ /* 0x000fc800078e60ff */
[----:B------:R-:W-:Y:S01]  /*32dc0*/  IADD3 R3, R0, UR48, RZ ;  /* 0x0000003000037c10 */ /* 0x000fe2000fffe0ff */
[----:B------:R-:W-:Y:S04]  /*32dd0*/  LDS.U16 R4, [R0+UR48+0x100] ;  /* 0x0001003000047984 */ /* 0x000fe80008000400 */
[----:B------:R-:W-:Y:S04]  /*32de0*/  LDS.U16 R5, [R0+UR48+0x208] ;  /* 0x0002083000057984 */ /* 0x000fe80008000400 */
[----:B-1----:R-:W-:Y:S01]  /*32df0*/  LDS.U16 R10, [R0+UR48+0x108] ;  /* 0x00010830000a7984 */ /* 0x002fe20008000400 */
[----:B--2---:R-:W-:-:S04]  /*32e00*/  SHF.R.U32.HI R11, RZ, 0x4, R11 ;  /* 0x00000004ff0b7819 */ /* 0x004fc8000001160b */
[----:B------:R-:W-:Y:S02]  /*32e10*/  LOP3.LUT P1, RZ, R11, 0x1, RZ, 0xc0, !PT ;  /* 0x000000010bff7812 */ /* 0x000fe4000782c0ff */
[----:B------:R-:W-:-:S04]  /*32e20*/  MOV R11, 0x8 ;  /* 0x00000008000b7802 */ /* 0x000fc80000000f00 */
[----:B------:R-:W-:-:S04]  /*32e30*/  SEL R11, R11, 0xfffffff8, !P1 ;  /* 0xfffffff80b0b7807 */ /* 0x000fc80004800000 */
[----:B------:R-:W-:Y:S02]  /*32e40*/  LEA R13, R11, R3, 0x1 ;  /* 0x000000030b0d7211 */ /* 0x000fe400078e08ff */
[----:B------:R-:W1:Y:S04]  /*32e50*/  LDS.U16 R3, [R0+UR48+0x200] ;  /* 0x0002003000037984 */ /* 0x000e680008000400 */
[----:B------:R-:W-:Y:S04]  /*32e60*/  LDS.U16 R9, [R13+0x200] ;  /* 0x000200000d097984 */ /* 0x000fe80000000400 */
[----:B------:R-:W2:Y:S04]  /*32e70*/  LDS.U16 R12, [R13+0x100] ;  /* 0x000100000d0c7984 */ /* 0x000ea80000000400 */
[----:B------:R-:W-:Y:S04]  /*32e80*/  LDS.U16 R11, [R13+0x208] ;  /* 0x000208000d0b7984 */ /* 0x000fe80000000400 */
[----:B------:R-:W3:Y:S01]  /*32e90*/  LDS.U16 R14, [R13+0x108] ;  /* 0x000108000d0e7984 */ /* 0x000ee20000000400 */
[----:B-1----:R-:W-:-:S02]  /*32ea0*/  PRMT R0, R4, 0x5410, R3 ;  /* 0x0000541004007816 */ /* 0x002fc40000000003 */
[----:B------:R-:W-:Y:S02]  /*32eb0*/  PRMT R3, R10, 0x5410, R5 ;  /* 0x000054100a037816 */ /* 0x000fe40000000005 */
[----:B--2---:R-:W-:Y:S02]  /*32ec0*/  PRMT R4, R12, 0x5410, R9 ;  /* 0x000054100c047816 */ /* 0x004fe40000000009 */
[----:B---3--:R-:W-:-:S07]  /*32ed0*/  PRMT R5, R14, 0x5410, R11 ;  /* 0x000054100e057816 */ /* 0x008fce000000000b */
.L_x_223:
[----:B------:R-:W-:Y:S05]  /*32ee0*/  BSYNC B1 ;  /* 0x0000000000017941 */ /* 0x000fea0003800000 */
.L_x_222:
        /* <DEDUP_REMOVED lines=8> */
.L_x_224:
[----:B-1----:R-:W1:Y:S01]  /*32f70*/  S2R R10, SR_CgaCtaId ;  /* 0x00000000000a7919 */ /* 0x002e620000008800 */
[C---:B------:R-:W-:Y:S02]  /*32f80*/  LEA R9, R7.reuse, UR48, 0x3 ;  /* 0x0000003007097c11 */ /* 0x040fe4000f8e18ff */
[----:B------:R-:W-:Y:S02]  /*32f90*/  IADD3 R7, R7, 0x1, RZ ;  /* 0x0000000107077810 */ /* 0x000fe40007ffe0ff */
[----:B------:R-:W-:Y:S02]  /*32fa0*/  IADD3 R9, R9, 0x80, RZ ;  /* 0x0000008009097810 */ /* 0x000fe40007ffe0ff */
[----:B------:R-:W-:-:S04]  /*32fb0*/  ISETP.NE.AND P1, PT, R7, 0x4, PT ;  /* 0x000000040700780c */ /* 0x000fc80003f25270 */
[----:B------:R-:W-:Y:S02]  /*32fc0*/  SEL R7, R7, RZ, P1 ;  /* 0x000000ff07077207 */ /* 0x000fe40000800000 */
[----:B-1----:R-:W-:-:S04]  /*32fd0*/  PRMT R9, R10, 0x654, R9 ;  /* 0x000006540a097816 */ /* 0x002fc80000000009 */
[----:B--2---:R1:W-:Y:S02]  /*32fe0*/  SYNCS.ARRIVE.TRANS64.RED.A1T0 RZ, [R9+URZ], RZ ;  /* 0x000000ff09ff79a7 */ /* 0x0043e4000810043f */
[----:B-1----:R-:W-:-:S04]  /*32ff0*/  SEL R9, RZ, 0x1, P1 ;  /* 0x00000001ff097807 */ /* 0x002fc80000800000 */
[----:B------:R-:W-:-:S07]  /*33000*/  LOP3.LUT R8, R8, R9, RZ, 0x3c, !PT ;  /* 0x0000000908087212 */ /* 0x000fce00078e3cff */
.L_x_218:
[----:B------:R-:W-:Y:S05]  /*33010*/  BSYNC B0 ;  /* 0x0000000000007941 */ /* 0x000fea0003800000 */
.L_x_217:
[----:B------:R-:W2:Y:S04]  /*33020*/  LDL.LU R10, [R1+0x49c] ;  /* 0x00049c00010a7983 */ /* 0x000ea80000300800 */
[----:B------:R-:W3:Y:S04]  /*33030*/  LDL.LU R19, [R1+0x470] ;  /* 0x0004700001137983 */ /* 0x000ee80000300800 */
[----:B------:R-:W4:Y:S01]  /*33040*/  LDL.LU R34, [R1+0x474] ;  /* 0x0004740001227983 */ /* 0x000f220000300800 */
[----:B------:R-:W-:-:S03]  /*33050*/  F2FP.F16.E4M3.UNPACK_B R32, R5.H1 ;  /* 0x00000005ff20723e */ /* 0x000fc600030006ff */
[----:B------:R-:W5:Y:S02]  /*33060*/  LDL.LU R33, [R1+0x478] ;  /* 0x0004780001217983 */ /* 0x000f640000300800 */
[----:B------:R-:W-:Y:S02]  /*33070*/  HADD2.F32 R9, -RZ, R32.H1_H1 ;  /* 0x30000020ff097230 */ /* 0x000fe40000004100 */
[----:B------:R-:W5:Y:S04]  /*33080*/  LDL.LU R24, [R1+0x47c] ;  /* 0x00047c0001187983 */ /* 0x000f680000300800 */
[----:B------:R-:W5:Y:S04]  /*33090*/  LDL.LU R22, [R1+0x480] ;  /* 0x0004800001167983 */ /* 0x000f680000300800 */
[----:B------:R-:W5:Y:S04]  /*330a0*/  LDL.LU R31, [R1+0x484] ;  /* 0x00048400011f7983 */ /* 0x000f680000300800 */
[----:B------:R-:W5:Y:S04]  /*330b0*/  LDL.LU R30, [R1+0x488] ;  /* 0x00048800011e7983 */ /* 0x000f680000300800 */
[----:B------:R-:W5:Y:S04]  /*330c0*/  LDL.LU R48, [R1+0x48c] ;  /* 0x00048c0001307983 */ /* 0x000f680000300800 */
[----:B------:R-:W5:Y:S04]  /*330d0*/  LDL.LU R44, [R1+0x490] ;  /* 0x00049000012c7983 */ /* 0x000f680000300800 */
[----:B------:R-:W5:Y:S01]  /*330e0*/  LDL.LU R46, [R1+0x494] ;  /* 0x00049400012e7983 */ /* 0x000f620000300800 */
        /* <DEDUP_REMOVED lines=14> */
[----:B------:R-:W-:-:S03]  /*331d0*/  FSEL R14, R20, -0.37612664699554443359, P2 ;  /* 0xbec093ac140e7808 */ /* 0x000fc60001000000 */
[C---:B------:R-:W-:Y:S01]  /*331e0*/  FFMA R13, R12.reuse, R11, R18 ;  /* 0x0000000b0c0d7223 */ /* 0x040fe20000000012 */
[----:B------:R-:W-:Y:S02]  /*331f0*/  F2FP.F16.E4M3.UNPACK_B R10, R3 ;  /* 0x00000003ff0a723e */ /* 0x000fe400020006ff */
[----:B------:R-:W-:Y:S01]  /*33200*/  FSEL R29, R15, 0.12837915122509002686, P2 ;  /* 0x3e0375d30f1d7808 */ /* 0x000fe20001000000 */
[----:B------:R-:W-:Y:S01]  /*33210*/  FFMA R23, R12, R13, R14 ;  /* 0x0000000d0c177223 */ /* 0x000fe2000000000e */
[----:B------:R-:W-:Y:S01]  /*33220*/  FSEL R18, -|R37|, R37, P2 ;  /* 0x0000002525127208 */ /* 0x000fe20001000300 */
[--C-:B------:R-:W-:Y:S02]  /*33230*/  HADD2.F32 R11, -RZ, R10.reuse.H0_H0 ;  /* 0x2000000aff0b7230 */ /* 0x100fe40000004100 */
[----:B---3--:R-:W-:Y:S01]  /*33240*/  FMUL R19, R16, R19 ;  /* 0x0000001310137220 */ /* 0x008fe20000400000 */
[----:B------:R-:W-:Y:S02]  /*33250*/  HADD2.F32 R13, -RZ, R10.H1_H1 ;  /* 0x3000000aff0d7230 */ /* 0x000fe40000004100 */
[----:B------:R-:W-:Y:S01]  /*33260*/  FFMA R23, R12, R23, R29 ;  /* 0x000000170c177223 */ /* 0x000fe2000000001d */
[----:B----4-:R-:W-:Y:S01]  /*33270*/  FMUL R14, R16, R34 ;  /* 0x00000022100e7220 */ /* 0x010fe20000400000 */
[----:B------:R-:W-:Y:S01]  /*33280*/  F2FP.F16.E4M3.UNPACK_B R12, R3.H1 ;  /* 0x00000003ff0c723e */ /* 0x000fe200030006ff */
[C---:B------:R-:W-:Y:S01]  /*33290*/  FFMA R10, R2.reuse, R11, R19 ;  /* 0x0000000b020a7223 */ /* 0x040fe20000000013 */
[----:B------:R-:W-:Y:S01]  /*332a0*/  FFMA R3, R23, R18, R18 ;  /* 0x0000001217037223 */ /* 0x000fe20000000012 */
[----:B------:R-:W-:-:S02]  /*332b0*/  FFMA R11, R2, R13, R14 ;  /* 0x0000000d020b7223 */ /* 0x000fc4000000000e */
[--C-:B------:R-:W-:Y:S02]  /*332c0*/  HADD2.F32 R13, -RZ, R12.reuse.H0_H0 ;  /* 0x2000000cff0d7230 */ /* 0x100fe40000004100 */
[----:B------:R-:W-:Y:S02]  /*332d0*/  HADD2.F32 R19, -RZ, R12.H1_H1 ;  /* 0x3000000cff137230 */ /* 0x000fe40000004100 */
[C---:B-----5:R-:W-:Y:S02]  /*332e0*/  FMUL R12, R16.reuse, R24 ;  /* 0x00000018100c7220 */ /* 0x060fe40000400000 */
[----:B------:R-:W1:Y:S01]  /*332f0*/  @P2 MUFU.EX2 R24, R3 ;  /* 0x0000000300182308 */ /* 0x000e620000000800 */
[----:B------:R-:W-:Y:S01]  /*33300*/  F2FP.F16.E4M3.UNPACK_B R18, R4 ;  /* 0x00000004ff12723e */ /* 0x000fe200020006ff */
[C---:B------:R-:W-:Y:S01]  /*33310*/  FMUL R29, R16.reuse, R33 ;  /* 0x00000021101d7220 */ /* 0x040fe20000400000 */
[----:B------:R-:W-:-:S03]  /*33320*/  FMUL R22, R16, R22 ;  /* 0x0000001610167220 */ /* 0x000fc60000400000 */
[--C-:B------:R-:W-:Y:S02]  /*33330*/  HADD2.F32 R23, -RZ, R18.reuse.H0_H0 ;  /* 0x20000012ff177230 */ /* 0x100fe40000004100 */
[----:B------:R-:W-:Y:S01]  /*33340*/  FMUL R47, R10, 0.70710676908493041992 ;  /* 0x3f3504f30a2f7820 */ /* 0x000fe20000400000 */
[C---:B------:R-:W-:Y:S01]  /*33350*/  FFMA R14, R2.reuse, R13, R29 ;  /* 0x0000000d020e7223 */ /* 0x040fe2000000001d */
[C---:B------:R-:W-:Y:S01]  /*33360*/  FFMA R12, R2.reuse, R19, R12 ;  /* 0x00000013020c7223 */ /* 0x040fe2000000000c */
[----:B------:R-:W-:Y:S01]  /*33370*/  FFMA R13, R2, R23, R22 ;  /* 0x00000017020d7223 */ /* 0x000fe20000000016 */
[----:B------:R-:W-:Y:S01]  /*33380*/  F2FP.F16.E4M3.UNPACK_B R23, R4.H1 ;  /* 0x00000004ff17723e */ /* 0x000fe200030006ff */
[C---:B------:R-:W-:Y:S01]  /*33390*/  FMUL R4, R47.reuse, R47 ;  /* 0x0000002f2f047220 */ /* 0x040fe20000400000 */
[----:B------:R-:W-:Y:S01]  /*333a0*/  HADD2.F32 R19, -RZ, R18.H1_H1 ;  /* 0x30000012ff137230 */ /* 0x000fe20000004100 */
[----:B------:R-:W-:Y:S01]  /*333b0*/  FSETP.GE.AND P1, PT, |R47|, 1.0029599666595458984, PT ;  /* 0x3f8060fe2f00780b */ /* 0x000fe20003f26200 */
[----:B------:R-:W-:Y:S01]  /*333c0*/  FMUL R31, R16, R31 ;  /* 0x0000001f101f7220 */ /* 0x000fe20000400000 */
[----:B-1----:R-:W-:Y:S01]  /*333d0*/  @P2 FADD R24, -R24, 1 ;  /* 0x3f80000018182421 */ /* 0x002fe20000000100 */
[----:B------:R-:W-:Y:S01]  /*333e0*/  FMUL R42, R11, 0.70710676908493041992 ;  /* 0x3f3504f30b2a7820 */ /* 0x000fe20000400000 */
[----:B------:R-:W-:Y:S01]  /*333f0*/  FSEL R22, |R47|, R4, P1 ;  /* 0x000000042f167208 */ /* 0x000fe20000800200 */
[----:B------:R-:W-:Y:S01]  /*33400*/  FMUL R49, R14, 0.70710676908493041992 ;  /* 0x3f3504f30e317820 */ /* 0x000fe20000400000 */
[----:B------:R-:W-:Y:S01]  /*33410*/  FFMA R4, R2, R19, R31 ;  /* 0x0000001302047223 */ /* 0x000fe2000000001f */
[----:B------:R-:W-:Y:S01]  /*33420*/  HADD2.F32 R29, -RZ, R23.H0_H0 ;  /* 0x20000017ff1d7230 */ /* 0x000fe20000004100 */
[----:B------:R-:W-:Y:S01]  /*33430*/  @P2 LOP3.LUT R3, R24, 0x80000000, R37, 0xb8, !PT ;  /* 0x8000000018032812 */ /* 0x000fe200078eb825 */
[----:B------:R-:W-:Y:S01]  /*33440*/  FMUL R19, R42, R42 ;  /* 0x0000002a2a137220 */ /* 0x000fe20000400000 */
[----:B------:R-:W-:Y:S01]  /*33450*/  FMUL R18, R16, R30 ;  /* 0x0000001e10127220 */ /* 0x000fe20000400000 */
[----:B------:R-:W-:Y:S01]  /*33460*/  FSEL R33, R28, 8.4834944573231041431e-05, P1 ;  /* 0x38b1e96a1c217808 */ /* 0x000fe20000800000 */
[----:B------:R-:W-:Y:S01]  /*33470*/  FMUL R24, R49, R49 ;  /* 0x0000003131187220 */ /* 0x000fe20000400000 */
[----:B------:R-:W-:-:S02]  /*33480*/  FSEL R35, -R27, -0.00082130916416645050049, P1 ;  /* 0xba574d201b237808 */ /* 0x000fc40000800100 */
[----:B------:R-:W-:Y:S02]  /*33490*/  FSETP.GE.AND P2, PT, |R42|, 1.0029599666595458984, PT ;  /* 0x3f8060fe2a00780b */ /* 0x000fe40003f46200 */
[----:B------:R-:W-:Y:S01]  /*334a0*/  FSETP.GE.AND P3, PT, |R49|, 1.0029599666595458984, PT ;  /* 0x3f8060fe3100780b */ /* 0x000fe20003f66200 */
[----:B------:R-:W-:Y:S01]  /*334b0*/  FFMA R18, R2, R29, R18 ;  /* 0x0000001d02127223 */ /* 0x000fe20000000012 */
[----:B------:R-:W-:Y:S01]  /*334c0*/  FSEL R30, |R42|, R19, P2 ;  /* 0x000000132a1e7208 */ /* 0x000fe20001000200 */
[----:B------:R-:W-:Y:S01]  /*334d0*/  FFMA R33, R22, R33, R35 ;  /* 0x0000002116217223 */ /* 0x000fe20000000023 */
[----:B------:R-:W-:Y:S02]  /*334e0*/  FSEL R19, R28, 8.4834944573231041431e-05, P2 ;  /* 0x38b1e96a1c137808 */ /* 0x000fe40001000000 */
[----:B------:R-:W-:Y:S02]  /*334f0*/  FSEL R29, -R27, -0.00082130916416645050049, P2 ;  /* 0xba574d201b1d7808 */ /* 0x000fe40001000100 */
[----:B------:R-:W-:-:S02]  /*33500*/  FSEL R36, |R49|, R24, P3 ;  /* 0x0000001831247208 */ /* 0x000fc40001800200 */
[----:B------:R-:W-:Y:S02]  /*33510*/  FSEL R31, R28, 8.4834944573231041431e-05, P3 ;  /* 0x38b1e96a1c1f7808 */ /* 0x000fe40001800000 */
[----:B------:R-:W-:Y:S01]  /*33520*/  FSEL R35, -R27, -0.00082130916416645050049, P3 ;  /* 0xba574d201b237808 */ /* 0x000fe20001800100 */
[----:B------:R-:W-:Y:S01]  /*33530*/  FFMA R29, R30, R19, R29 ;  /* 0x000000131e1d7223 */ /* 0x000fe2000000001d */
[----:B------:R-:W-:Y:S01]  /*33540*/  FSEL R19, R26, 0.0052134888246655464172, P1 ;  /* 0x3baad5ea1a137808 */ /* 0x000fe20000800000 */
[----:B------:R-:W-:Y:S02]  /*33550*/  FMUL R51, R12, 0.70710676908493041992 ;  /* 0x3f3504f30c337820 */ /* 0x000fe40000400000 */
[----:B------:R-:W-:Y:S01]  /*33560*/  FFMA R35, R36, R31, R35 ;  /* 0x0000001f24237223 */ /* 0x000fe20000000023 */
[----:B------:R-:W-:Y:S01]  /*33570*/  FSEL R31, R26, 0.0052134888246655464172, P2 ;  /* 0x3baad5ea1a1f7808 */ /* 0x000fe20001000000 */
[----:B------:R-:W-:Y:S01]  /*33580*/  FFMA R19, R22, R33, R19 ;  /* 0x0000002116137223 */ /* 0x000fe20000000013 */
[C---:B------:R-:W-:Y:S01]  /*33590*/  FMUL R24, R51.reuse, R51 ;  /* 0x0000003333187220 */ /* 0x040fe20000400000 */
[----:B------:R-:W-:-:S02]  /*335a0*/  FSETP.GE.AND P4, PT, |R51|, 1.0029599666595458984, PT ;  /* 0x3f8060fe3300780b */ /* 0x000fc40003f86200 */
[----:B------:R-:W-:Y:S01]  /*335b0*/  FFMA R33, R30, R29, R31 ;  /* 0x0000001d1e217223 */ /* 0x000fe2000000001f */
[----:B------:R-:W-:Y:S01]  /*335c0*/  FSEL R37, R26, 0.0052134888246655464172, P3 ;  /* 0x3baad5ea1a257808 */ /* 0x000fe20001800000 */
[----:B------:R-:W-:Y:S01]  /*335d0*/  FMUL R53, R13, 0.70710676908493041992 ;  /* 0x3f3504f30d357820 */ /* 0x000fe20000400000 */
[----:B------:R-:W-:Y:S02]  /*335e0*/  FSEL R29, -R25, -0.026868773624300956726, P1 ;  /* 0xbcdc1be7191d7808 */ /* 0x000fe40000800100 */
[----:B------:R-:W-:Y:S01]  /*335f0*/  FSEL R38, |R51|, R24, P4 ;  /* 0x0000001833267208 */ /* 0x000fe20002000200 */
[----:B------:R-:W-:Y:S01]  /*33600*/  FMUL R34, R53, R53 ;  /* 0x0000003535227220 */ /* 0x000fe20000400000 */
[----:B------:R-:W-:Y:S01]  /*33610*/  FSEL R39, R28, 8.4834944573231041431e-05, P4 ;  /* 0x38b1e96a1c277808 */ /* 0x000fe20002000000 */
[----:B------:R-:W-:Y:S01]  /*33620*/  FFMA R37, R36, R35, R37 ;  /* 0x0000002324257223 */ /* 0x000fe20000000025 */
[----:B------:R-:W-:Y:S01]  /*33630*/  FSEL R41, -R27, -0.00082130916416645050049, P4 ;  /* 0xba574d201b297808 */ /* 0x000fe20002000100 */
[----:B------:R-:W-:Y:S01]  /*33640*/  FFMA R19, R22, R19, R29 ;  /* 0x0000001316137223 */ /* 0x000fe2000000001d */
[----:B------:R-:W-:-:S02]  /*33650*/  FSEL R31, R21, 0.11284004896879196167, P1 ;  /* 0x3de718af151f7808 */ /* 0x000fc40000800000 */
[----:B------:R-:W-:Y:S02]  /*33660*/  FSETP.GE.AND P5, PT, |R53|, 1.0029599666595458984, PT ;  /* 0x3f8060fe3500780b */ /* 0x000fe40003fa6200 */
[----:B------:R-:W-:Y:S01]  /*33670*/  FSEL R35, -R25, -0.026868773624300956726, P2 ;  /* 0xbcdc1be719237808 */ /* 0x000fe20001000100 */
[----:B------:R-:W-:Y:S01]  /*33680*/  FFMA R41, R38, R39, R41 ;  /* 0x0000002726297223 */ /* 0x000fe20000000029 */
[----:B------:R-:W-:Y:S01]  /*33690*/  FFMA R19, R22, R19, R31 ;  /* 0x0000001316137223 */ /* 0x000fe2000000001f */
[----:B------:R-:W-:Y:S02]  /*336a0*/  FSEL R40, |R53|, R34, P5 ;  /* 0x0000002235287208 */ /* 0x000fe40002800200 */
[----:B------:R-:W-:Y:S01]  /*336b0*/  FSEL R43, R28, 8.4834944573231041431e-05, P5 ;  /* 0x38b1e96a1c2b7808 */ /* 0x000fe20002800000 */
[----:B------:R-:W-:Y:S01]  /*336c0*/  FFMA R33, R30, R33, R35 ;  /* 0x000000211e217223 */ /* 0x000fe20000000023 */
[----:B------:R-:W-:Y:S02]  /*336d0*/  FSEL R45, -R27, -0.00082130916416645050049, P5 ;  /* 0xba574d201b2d7808 */ /* 0x000fe40002800100 */
[----:B------:R-:W-:-:S02]  /*336e0*/  FSEL R39, -R25, -0.026868773624300956726, P3 ;  /* 0xbcdc1be719277808 */ /* 0x000fc40001800100 */
[C---:B------:R-:W-:Y:S01]  /*336f0*/  FSEL R31, R21.reuse, 0.11284004896879196167, P2 ;  /* 0x3de718af151f7808 */ /* 0x040fe20001000000 */
[----:B------:R-:W-:Y:S01]  /*33700*/  FFMA R45, R40, R43, R45 ;  /* 0x0000002b282d7223 */ /* 0x000fe2000000002d */
[----:B------:R-:W-:Y:S01]  /*33710*/  FSEL R35, R20, -0.37612664699554443359, P2 ;  /* 0xbec093ac14237808 */ /* 0x000fe20001000000 */
[----:B------:R-:W-:Y:S01]  /*33720*/  FFMA R37, R36, R37, R39 ;  /* 0x0000002524257223 */ /* 0x000fe20000000027 */
[----:B------:R-:W-:Y:S01]  /*33730*/  FSEL R43, R26, 0.0052134888246655464172, P4 ;  /* 0x3baad5ea1a2b7808 */ /* 0x000fe20002000000 */
[----:B------:R-:W-:Y:S01]  /*33740*/  FFMA R31, R30, R33, R31 ;  /* 0x000000211e1f7223 */ /* 0x000fe2000000001f */
[----:B------:R-:W-:-:S03]  /*33750*/  FSEL R39, R21, 0.11284004896879196167, P3 ;  /* 0x3de718af15277808 */ /* 0x000fc60001800000 */
[----:B------:R-:W-:Y:S01]  /*33760*/  FFMA R31, R30, R31, R35 ;  /* 0x0000001f1e1f7223 */ /* 0x000fe20000000023 */
[----:B------:R-:W-:Y:S01]  /*33770*/  FSEL R35, R20, -0.37612664699554443359, P3 ;  /* 0xbec093ac14237808 */ /* 0x000fe20001800000 */
[----:B------:R-:W-:Y:S01]  /*33780*/  FFMA R41, R38, R41, R43 ;  /* 0x0000002926297223 */ /* 0x000fe2000000002b */
[----:B------:R-:W-:Y:S01]  /*33790*/  FFMA R37, R36, R37, R39 ;  /* 0x0000002524257223 */ /* 0x000fe20000000027 */
[----:B------:R-:W-:Y:S02]  /*337a0*/  FSEL R43, R26, 0.0052134888246655464172, P5 ;  /* 0x3baad5ea1a2b7808 */ /* 0x000fe40002800000 */
[----:B------:R-:W-:Y:S01]  /*337b0*/  FSEL R33, R15, 0.12837915122509002686, P2 ;  /* 0x3e0375d30f217808 */ /* 0x000fe20001000000 */
[----:B------:R-:W-:Y:S01]  /*337c0*/  FFMA R35, R36, R37, R35 ;  /* 0x0000002524237223 */ /* 0x000fe20000000023 */
[C---:B------:R-:W-:Y:S01]  /*337d0*/  FSEL R39, -R25.reuse, -0.026868773624300956726, P4 ;  /* 0xbcdc1be719277808 */ /* 0x040fe20002000100 */
[----:B------:R-:W-:Y:S01]  /*337e0*/  FFMA R43, R40, R45, R43 ;  /* 0x0000002d282b7223 */ /* 0x000fe2000000002b */
[----:B------:R-:W-:Y:S01]  /*337f0*/  FSEL R37, -R25, -0.026868773624300956726, P5 ;  /* 0xbcdc1be719257808 */ /* 0x000fe20002800100 */
[----:B------:R-:W-:Y:S01]  /*33800*/  FFMA R31, R30, R31, R33 ;  /* 0x0000001f1e1f7223 */ /* 0x000fe20000000021 */
[----:B------:R-:W-:Y:S01]  /*33810*/  FSEL R33, R21, 0.11284004896879196167, P4 ;  /* 0x3de718af15217808 */ /* 0x000fe20002000000 */
[----:B------:R-:W-:-:S02]  /*33820*/  FFMA R39, R38, R41, R39 ;  /* 0x0000002926277223 */ /* 0x000fc40000000027 */
[----:B------:R-:W-:Y:S01]  /*33830*/  FFMA R43, R40, R43, R37 ;  /* 0x0000002b282b7223 */ /* 0x000fe20000000025 */
[----:B------:R-:W-:Y:S01]  /*33840*/  FSEL R37, R20, -0.37612664699554443359, P4 ;  /* 0xbec093ac14257808 */ /* 0x000fe20002000000 */
[----:B------:R-:W-:-:S04]  /*33850*/  FFMA R33, R38, R39, R33 ;  /* 0x0000002726217223 */ /* 0x000fc80000000021 */
[----:B------:R-:W-:Y:S01]  /*33860*/  FFMA R37, R38, R33, R37 ;  /* 0x0000002126257223 */ /* 0x000fe20000000025 */
[----:B------:R-:W-:Y:S02]  /*33870*/  FMUL R33, R16, R44 ;  /* 0x0000002c10217220 */ /* 0x000fe40000400000 */
[----:B------:R-:W2:Y:S01]  /*33880*/  LDL.LU R44, [R1+0x498] ;  /* 0x00049800012c7983 */ /* 0x000ea20000300800 */
[----:B------:R-:W-:-:S05]  /*33890*/  FSEL R29, R20, -0.37612664699554443359, P1 ;  /* 0xbec093ac141d7808 */ /* 0x000fca0000800000 */
[----:B------:R-:W-:Y:S01]  /*338a0*/  FFMA R19, R22, R19, R29 ;  /* 0x0000001316137223 */ /* 0x000fe2000000001d */
[----:B------:R-:W-:-:S05]  /*338b0*/  FSEL R29, R15, 0.12837915122509002686, P1 ;  /* 0x3e0375d30f1d7808 */ /* 0x000fca0000800000 */
[----:B------:R-:W-:Y:S01]  /*338c0*/  FFMA R19, R22, R19, R29 ;  /* 0x0000001316137223 */ /* 0x000fe2000000001d */
[----:B------:R-:W-:Y:S02]  /*338d0*/  FSEL R29, R15, 0.12837915122509002686, P3 ;  /* 0x3e0375d30f1d7808 */ /* 0x000fe40001800000 */
[----:B------:R-:W-:-:S03]  /*338e0*/  FSEL R24, -|R47|, R47, P1 ;  /* 0x0000002f2f187208 */ /* 0x000fc60000800300 */
[----:B------:R-:W-:Y:S01]  /*338f0*/  FFMA R36, R36, R35, R29 ;  /* 0x0000002324247223 */ /* 0x000fe2000000001d */
[----:B------:R-:W-:Y:S01]  /*33900*/  HADD2.F32 R29, -RZ, R23.H1_H1 ;  /* 0x30000017ff1d7230 */ /* 0x000fe20000004100 */
[----:B------:R-:W-:Y:S01]  /*33910*/  FSEL R23, -|R49|, R49, P3 ;  /* 0x0000003131177208 */ /* 0x000fe20001800300 */
[----:B------:R-:W-:Y:S01]  /*33920*/  FFMA R19, R19, R24, R24 ;  /* 0x0000001813137223 */ /* 0x000fe20000000018 */
[----:B------:R-:W-:-:S03]  /*33930*/  FSEL R22, -|R42|, R42, P2 ;  /* 0x0000002a2a167208 */ /* 0x000fc60001000300 */
[----:B------:R-:W-:Y:S01]  /*33940*/  FFMA R23, R36, R23, R23 ;  /* 0x0000001724177223 */ /* 0x000fe20000000017 */
[----:B------:R-:W1:Y:S01]  /*33950*/  @P1 MUFU.EX2 R34, R19 ;  /* 0x0000001300221308 */ /* 0x000e620000000800 */
[----:B------:R-:W-:Y:S01]  /*33960*/  FFMA R22, R31, R22, R22 ;  /* 0x000000161f167223 */ /* 0x000fe20000000016 */
[----:B------:R-:W-:Y:S01]  /*33970*/  FMUL R31, R16, R48 ;  /* 0x00000030101f7220 */ /* 0x000fe20000400000 */
[----:B------:R-:W-:Y:S02]  /*33980*/  F2FP.F16.E4M3.UNPACK_B R24, R5 ;  /* 0x00000005ff18723e */ /* 0x000fe400020006ff */
[----:B------:R-:W-:-:S03]  /*33990*/  FSEL R39, R21, 0.11284004896879196167, P5 ;  /* 0x3de718af15277808 */ /* 0x000fc60002800000 */
[----:B------:R-:W3:Y:S01]  /*339a0*/  @P3 MUFU.EX2 R36, R23 ;  /* 0x0000001700243308 */ /* 0x000ee20000000800 */
[----:B------:R-:W-:Y:S01]  /*339b0*/  FFMA R5, R2, R29, R31 ;  /* 0x0000001d02057223 */ /* 0x000fe2000000001f */
[--C-:B------:R-:W-:Y:S02]  /*339c0*/  HADD2.F32 R29, -RZ, R24.reuse.H0_H0 ;  /* 0x20000018ff1d7230 */ /* 0x100fe40000004100 */
[----:B------:R-:W-:Y:S01]  /*339d0*/  FFMA R43, R40, R43, R39 ;  /* 0x0000002b282b7223 */ /* 0x000fe20000000027 */
[----:B------:R-:W-:Y:S01]  /*339e0*/  HADD2.F32 R31, -RZ, R24.H1_H1 ;  /* 0x30000018ff1f7230 */ /* 0x000fe20000004100 */
[----:B------:R-:W-:Y:S01]  /*339f0*/  FSEL R41, R20, -0.37612664699554443359, P5 ;  /* 0xbec093ac14297808 */ /* 0x000fe20002800000 */
[----:B------:R-:W-:Y:S01]  /*33a00*/  FMUL R30, R16, R46 ;  /* 0x0000002e101e7220 */ /* 0x000fe20000400000 */
[C---:B------:R-:W-:Y:S01]  /*33a10*/  FSEL R39, R15.reuse, 0.12837915122509002686, P4 ;  /* 0x3e0375d30f277808 */ /* 0x040fe20002000000 */
[C---:B------:R-:W-:Y:S01]  /*33a20*/  FFMA R24, R2.reuse, R29, R33 ;  /* 0x0000001d02187223 */ /* 0x040fe20000000021 */
[----:B------:R-:W-:Y:S01]  /*33a30*/  FSEL R45, R15, 0.12837915122509002686, P5 ;  /* 0x3e0375d30f2d7808 */ /* 0x000fe20002800000 */
[----:B------:R-:W-:Y:S01]  /*33a40*/  FFMA R29, R2, R31, R30 ;  /* 0x0000001f021d7223 */ /* 0x000fe2000000001e */
[----:B------:R-:W-:Y:S01]  /*33a50*/  FFMA R41, R40, R43, R41 ;  /* 0x0000002b28297223 */ /* 0x000fe20000000029 */
[----:B------:R-:W-:Y:S01]  /*33a60*/  FSEL R30, -|R51|, R51, P4 ;  /* 0x00000033331e7208 */ /* 0x000fe20002000300 */
[----:B------:R-:W-:Y:S01]  /*33a70*/  FFMA R37, R38, R37, R39 ;  /* 0x0000002526257223 */ /* 0x000fe20000000027 */
[----:B------:R-:W4:Y:S01]  /*33a80*/  @P2 MUFU.EX2 R35, R22 ;  /* 0x0000001600232308 */ /* 0x000f220000000800 */
[----:B------:R-:W-:Y:S01]  /*33a90*/  FSEL R38, -|R53|, R53, P5 ;  /* 0x0000003535267208 */ /* 0x000fe20002800300 */
[----:B-1----:R-:W-:Y:S01]  /*33aa0*/  @P1 FADD R34, -R34, 1 ;  /* 0x3f80000022221421 */ /* 0x002fe20000000100 */
[----:B------:R-:W-:Y:S01]  /*33ab0*/  FFMA R41, R40, R41, R45 ;  /* 0x0000002928297223 */ /* 0x000fe2000000002d */
[----:B------:R-:W-:Y:S01]  /*33ac0*/  FFMA R30, R37, R30, R30 ;  /* 0x0000001e251e7223 */ /* 0x000fe2000000001e */
[----:B---3--:R-:W-:-:S02]  /*33ad0*/  @P3 FADD R36, -R36, 1 ;  /* 0x3f80000024243421 */ /* 0x008fc40000000100 */
[----:B------:R-:W-:Y:S01]  /*33ae0*/  FFMA R31, R41, R38, R38 ;  /* 0x00000026291f7223 */ /* 0x000fe20000000026 */
[----:B------:R-:W-:Y:S02]  /*33af0*/  @P1 LOP3.LUT R19, R34, 0x80000000, R47, 0xb8, !PT ;  /* 0x8000000022131812 */ /* 0x000fe400078eb82f */
[----:B------:R-:W1:Y:S01]  /*33b00*/  @P4 MUFU.EX2 R34, R30 ;  /* 0x0000001e00224308 */ /* 0x000e620000000800 */
[----:B------:R-:W-:Y:S01]  /*33b10*/  @P3 LOP3.LUT R23, R36, 0x80000000, R49, 0xb8, !PT ;  /* 0x8000000024173812 */ /* 0x000fe200078eb831 */
[----:B------:R-:W-:Y:S01]  /*33b20*/  FMUL R55, R4, 0.70710676908493041992 ;  /* 0x3f3504f304377820 */ /* 0x000fe20000400000 */
[----:B------:R-:W-:Y:S01]  /*33b30*/  FMUL R57, R18, 0.70710676908493041992 ;  /* 0x3f3504f312397820 */ /* 0x000fe20000400000 */
[----:B------:R-:W-:Y:S01]  /*33b40*/  FMUL R56, R5, 0.70710676908493041992 ;  /* 0x3f3504f305387820 */ /* 0x000fe20000400000 */
[----:B------:R-:W-:Y:S02]  /*33b50*/  HADD2.F32 R33, -RZ, R32.H0_H0 ;  /* 0x20000020ff217230 */ /* 0x000fe40000004100 */
[----:B------:R-:W-:Y:S01]  /*33b60*/  FMUL R58, R24, 0.70710676908493041992 ;  /* 0x3f3504f3183a7820 */ /* 0x000fe20000400000 */
[----:B----4-:R-:W-:Y:S01]  /*33b70*/  @P2 FADD R35, -R35, 1 ;  /* 0x3f80000023232421 */ /* 0x010fe20000000100 */
[----:B------:R-:W3:Y:S01]  /*33b80*/  @P5 MUFU.EX2 R36, R31 ;  /* 0x0000001f00245308 */ /* 0x000ee20000000800 */
[----:B------:R-:W-:Y:S01]  /*33b90*/  FMUL R32, R55, R55 ;  /* 0x0000003737207220 */ /* 0x000fe20000400000 */
[----:B------:R-:W-:Y:S01]  /*33ba0*/  FMUL R38, R57, R57 ;  /* 0x0000003939267220 */ /* 0x000fe20000400000 */
[----:B------:R-:W-:Y:S01]  /*33bb0*/  FMUL R40, R56, R56 ;  /* 0x0000003838287220 */ /* 0x000fe20000400000 */
[----:B------:R-:W-:Y:S01]  /*33bc0*/  @P2 LOP3.LUT R22, R35, 0x80000000, R42, 0xb8, !PT ;  /* 0x8000000023162812 */ /* 0x000fe200078eb82a */
[----:B------:R-:W-:Y:S01]  /*33bd0*/  FMUL R59, R29, 0.70710676908493041992 ;  /* 0x3f3504f31d3b7820 */ /* 0x000fe20000400000 */
[----:B------:R-:W-:Y:S01]  /*33be0*/  FSETP.GE.AND P1, PT, |R55|, 1.0029599666595458984, PT ;  /* 0x3f8060fe3700780b */ /* 0x000fe20003f26200 */
[----:B------:R-:W4:Y:S01]  /*33bf0*/  LDL.LU R47, [R1+0x460] ;  /* 0x00046000012f7983 */ /* 0x000f220000300800 */
[----:B------:R-:W-:Y:S01]  /*33c00*/  FSETP.GE.AND P2, PT, |R57|, 1.0029599666595458984, PT ;  /* 0x3f8060fe3900780b */ /* 0x000fe20003f46200 */
[----:B-1----:R-:W-:Y:S01]  /*33c10*/  @P4 FADD R34, -R34, 1 ;  /* 0x3f80000022224421 */ /* 0x002fe20000000100 */
[----:B------:R-:W-:Y:S01]  /*33c20*/  FSETP.GE.AND P3, PT, |R56|, 1.0029599666595458984, PT ;  /* 0x3f8060fe3800780b */ /* 0x000fe20003f66200 */
[----:B------:R-:W5:Y:S01]  /*33c30*/  LDL.LU R54, [R1+0x464] ;  /* 0x0004640001367983 */ /* 0x000f620000300800 */
[----:B------:R-:W-:-:S02]  /*33c40*/  FSEL R37, |R55|, R32, P1 ;  /* 0x0000002037257208 */ /* 0x000fc40000800200 */
[----:B------:R-:W-:Y:S01]  /*33c50*/  FSEL R39, |R57|, R38, P2 ;  /* 0x0000002639277208 */ /* 0x000fe20001000200 */
[----:B------:R-:W5:Y:S01]  /*33c60*/  LDL.LU R49, [R1+0x468] ;  /* 0x0004680001317983 */ /* 0x000f620000300800 */
[----:B------:R-:W-:Y:S01]  /*33c70*/  FSEL R41, |R56|, R40, P3 ;  /* 0x0000002838297208 */ /* 0x000fe20001800200 */
[----:B---3--:R-:W-:Y:S01]  /*33c80*/  @P5 FADD R36, -R36, 1 ;  /* 0x3f80000024245421 */ /* 0x008fe20000000100 */
[----:B------:R-:W-:Y:S02]  /*33c90*/  FSEL R38, R28, 8.4834944573231041431e-05, P1 ;  /* 0x38b1e96a1c267808 */ /* 0x000fe40000800000 */
[----:B------:R-:W-:Y:S02]  /*33ca0*/  FSEL R40, -R27, -0.00082130916416645050049, P1 ;  /* 0xba574d201b287808 */ /* 0x000fe40000800100 */
[----:B------:R-:W-:Y:S02]  /*33cb0*/  @P4 LOP3.LUT R30, R34, 0x80000000, R51, 0xb8, !PT ;  /* 0x80000000221e4812 */ /* 0x000fe400078eb833 */
[----:B------:R-:W-:Y:S01]  /*33cc0*/  FSETP.GE.AND P4, PT, |R58|, 1.0029599666595458984, PT ;  /* 0x3f8060fe3a00780b */ /* 0x000fe20003f86200 */
[----:B------:R-:W-:Y:S01]  /*33cd0*/  FMUL R34, R59, R59 ;  /* 0x0000003b3b227220 */ /* 0x000fe20000400000 */
[----:B------:R-:W-:Y:S01]  /*33ce0*/  @P5 LOP3.LUT R31, R36, 0x80000000, R53, 0xb8, !PT ;  /* 0x80000000241f5812 */ /* 0x000fe200078eb835 */
[----:B------:R-:W-:Y:S01]  /*33cf0*/  FFMA R38, R37, R38, R40 ;  /* 0x0000002625267223 */ /* 0x000fe20000000028 */
[----:B------:R-:W-:-:S02]  /*33d00*/  FSEL R42, R28, 8.4834944573231041431e-05, P2 ;  /* 0x38b1e96a1c2a7808 */ /* 0x000fc40001000000 */
[----:B------:R-:W-:Y:S02]  /*33d10*/  FSETP.GE.AND P5, PT, |R59|, 1.0029599666595458984, PT ;  /* 0x3f8060fe3b00780b */ /* 0x000fe40003fa6200 */
[C---:B------:R-:W-:Y:S02]  /*33d20*/  FSEL R36, R28.reuse, 8.4834944573231041431e-05, P4 ;  /* 0x38b1e96a1c247808 */ /* 0x040fe40002000000 */
[----:B------:R-:W-:Y:S02]  /*33d30*/  FSEL R40, -R27, -0.00082130916416645050049, P4 ;  /* 0xba574d201b287808 */ /* 0x000fe40002000100 */
[----:B------:R-:W-:Y:S02]  /*33d40*/  FSEL R45, |R59|, R34, P5 ;  /* 0x000000223b2d7208 */ /* 0x000fe40002800200 */
[----:B------:R-:W-:Y:S02]  /*33d50*/  FSEL R46, R28, 8.4834944573231041431e-05, P3 ;  /* 0x38b1e96a1c2e7808 */ /* 0x000fe40001800000 */
[----:B------:R-:W-:-:S02]  /*33d60*/  FSEL R48, -R27, -0.00082130916416645050049, P3 ;  /* 0xba574d201b307808 */ /* 0x000fc40001800100 */
[----:B------:R-:W-:Y:S02]  /*33d70*/  FSEL R34, R26, 0.0052134888246655464172, P1 ;  /* 0x3baad5ea1a227808 */ /* 0x000fe40000800000 */
[----:B------:R-:W-:Y:S01]  /*33d80*/  FSEL R50, -R27, -0.00082130916416645050049, P5 ;  /* 0xba574d201b327808 */ /* 0x000fe20002800100 */
[----:B------:R-:W-:Y:S01]  /*33d90*/  FFMA R46, R41, R46, R48 ;  /* 0x0000002e292e7223 */ /* 0x000fe20000000030 */
[----:B------:R-:W-:Y:S01]  /*33da0*/  FSEL R48, R28, 8.4834944573231041431e-05, P5 ;  /* 0x38b1e96a1c307808 */ /* 0x000fe20002800000 */
[----:B------:R-:W-:Y:S01]  /*33db0*/  FFMA R34, R37, R38, R34 ;  /* 0x0000002625227223 */ /* 0x000fe20000000022 */
[----:B------:R-:W-:-:S03]  /*33dc0*/  FSEL R38, R26, 0.0052134888246655464172, P4 ;  /* 0x3baad5ea1a267808 */ /* 0x000fc60002000000 */
[----:B------:R-:W-:Y:S01]  /*33dd0*/  FFMA R48, R45, R48, R50 ;  /* 0x000000302d307223 */ /* 0x000fe20000000032 */
[----:B------:R-:W-:-:S05]  /*33de0*/  FSEL R50, R26, 0.0052134888246655464172, P5 ;  /* 0x3baad5ea1a327808 */ /* 0x000fca0002800000 */
[----:B------:R-:W-:Y:S01]  /*33df0*/  FFMA R50, R45, R48, R50 ;  /* 0x000000302d327223 */ /* 0x000fe20000000032 */
[----:B------:R-:W-:Y:S01]  /*33e00*/  FSEL R48, -R25, -0.026868773624300956726, P4 ;  /* 0xbcdc1be719307808 */ /* 0x000fe20002000100 */
[----:B--2---:R-:W-:-:S04]  /*33e10*/  FMUL R35, R16, R44 ;  /* 0x0000002c10237220 */ /* 0x004fc80000400000 */
[----:B------:R-:W-:Y:S01]  /*33e20*/  FFMA R32, R2, R33, R35 ;  /* 0x0000002102207223 */ /* 0x000fe20000000023 */
[----:B------:R-:W-:Y:S01]  /*33e30*/  FMUL R33, R58, R58 ;  /* 0x0000003a3a217220 */ /* 0x000fe20000400000 */
[----:B------:R-:W-:-:S04]  /*33e40*/  FSEL R44, -R27, -0.00082130916416645050049, P2 ;  /* 0xba574d201b2c7808 */ /* 0x000fc80001000100 */
[----:B------:R-:W-:Y:S01]  /*33e50*/  FSEL R43, |R58|, R33, P4 ;  /* 0x000000213a2b7208 */ /* 0x000fe20002000200 */
[----:B------:R-:W-:-:S04]  /*33e60*/  FFMA R42, R39, R42, R44 ;  /* 0x0000002a272a7223 */ /* 0x000fc8000000002c */
[----:B------:R-:W-:Y:S01]  /*33e70*/  FFMA R44, R43, R36, R40 ;  /* 0x000000242b2c7223 */ /* 0x000fe20000000028 */
[C---:B------:R-:W-:Y:S02]  /*33e80*/  FSEL R36, R26.reuse, 0.0052134888246655464172, P2 ;  /* 0x3baad5ea1a247808 */ /* 0x040fe40001000000 */
[----:B------:R-:W-:-:S03]  /*33e90*/  FSEL R40, R26, 0.0052134888246655464172, P3 ;  /* 0x3baad5ea1a287808 */ /* 0x000fc60001800000 */
[----:B------:R-:W-:Y:S01]  /*33ea0*/  FFMA R42, R39, R42, R36 ;  /* 0x0000002a272a7223 */ /* 0x000fe20000000024 */
[----:B------:R-:W-:Y:S01]  /*33eb0*/  FSEL R36, -R25, -0.026868773624300956726, P1 ;  /* 0xbcdc1be719247808 */ /* 0x000fe20000800100 */
[----:B------:R-:W-:Y:S01]  /*33ec0*/  FFMA R40, R41, R46, R40 ;  /* 0x0000002e29287223 */ /* 0x000fe20000000028 */
[----:B------:R-:W-:Y:S01]  /*33ed0*/  FFMA R46, R43, R44, R38 ;  /* 0x0000002c2b2e7223 */ /* 0x000fe20000000026 */
[----:B------:R-:W-:Y:S02]  /*33ee0*/  FSEL R38, -R25, -0.026868773624300956726, P2 ;  /* 0xbcdc1be719267808 */ /* 0x000fe40001000100 */
[----:B------:R-:W-:Y:S01]  /*33ef0*/  FFMA R34, R37, R34, R36 ;  /* 0x0000002225227223 */ /* 0x000fe20000000024 */
[----:B------:R-:W-:Y:S02]  /*33f00*/  FSEL R36, R21, 0.11284004896879196167, P1 ;  /* 0x3de718af15247808 */ /* 0x000fe40000800000 */
[----:B------:R-:W-:Y:S01]  /*33f10*/  FSEL R44, -R25, -0.026868773624300956726, P3 ;  /* 0xbcdc1be7192c7808 */ /* 0x000fe20001800100 */
[----:B------:R-:W-:Y:S01]  /*33f20*/  FFMA R42, R39, R42, R38 ;  /* 0x0000002a272a7223 */ /* 0x000fe20000000026 */
[----:B------:R-:W-:Y:S01]  /*33f30*/  FSEL R38, R20, -0.37612664699554443359, P1 ;  /* 0xbec093ac14267808 */ /* 0x000fe20000800000 */
[----:B------:R-:W-:-:S02]  /*33f40*/  FFMA R34, R37, R34, R36 ;  /* 0x0000002225227223 */ /* 0x000fc40000000024 */
[----:B------:R-:W-:Y:S01]  /*33f50*/  FFMA R44, R41, R40, R44 ;  /* 0x00000028292c7223 */ /* 0x000fe2000000002c */
        /* <DEDUP_REMOVED lines=8> */
[----:B------:R-:W-:Y:S01]  /*33fe0*/  FSEL R33, -|R55|, R55, P1 ;  /* 0x0000003737217208 */ /* 0x000fe20000800300 */
[----:B------:R-:W-:Y:S01]  /*33ff0*/  FFMA R44, R41, R44, R46 ;  /* 0x0000002c292c7223 */ /* 0x000fe2000000002e */
[----:B------:R-:W-:Y:S01]  /*34000*/  FSEL R42, R20, -0.37612664699554443359, P3 ;  /* 0xbec093ac142a7808 */ /* 0x000fe20001800000 */
[----:B------:R-:W-:-:S02]  /*34010*/  FFMA R38, R39, R40, R38 ;  /* 0x0000002827267223 */ /* 0x000fc40000000026 */
[----:B------:R-:W-:Y:S01]  /*34020*/  FFMA R40, R34, R33, R33 ;  /* 0x0000002122287223 */ /* 0x000fe20000000021 */
[----:B------:R-:W-:Y:S01]  /*34030*/  FSEL R34, R15, 0.12837915122509002686, P3 ;  /* 0x3e0375d30f227808 */ /* 0x000fe20001800000 */
[----:B------:R-:W-:-:S04]  /*34040*/  FFMA R42, R41, R44, R42 ;  /* 0x0000002c292a7223 */ /* 0x000fc8000000002a */
[----:B------:R-:W-:Y:S02]  /*34050*/  FFMA R34, R41, R42, R34 ;  /* 0x0000002a29227223 */ /* 0x000fe40000000022 */
[----:B------:R-:W2:Y:S01]  /*34060*/  LDL.LU R41, [R1+0x46c] ;  /* 0x00046c0001297983 */ /* 0x000ea20000300800 */
[----:B------:R-:W-:Y:S02]  /*34070*/  FSEL R36, R15, 0.12837915122509002686, P2 ;  /* 0x3e0375d30f247808 */ /* 0x000fe40001000000 */
[----:B------:R-:W-:Y:S02]  /*34080*/  FSEL R35, -|R57|, R57, P2 ;  /* 0x0000003939237208 */ /* 0x000fe40001000300 */
[----:B------:R-:W-:Y:S01]  /*34090*/  FSEL R44, R21, 0.11284004896879196167, P4 ;  /* 0x3de718af152c7808 */ /* 0x000fe20002000000 */
[----:B------:R-:W-:Y:S01]  /*340a0*/  FFMA R38, R39, R38, R36 ;  /* 0x0000002627267223 */ /* 0x000fe20000000024 */
[----:B------:R-:W-:Y:S02]  /*340b0*/  FSEL R39, -|R56|, R56, P3 ;  /* 0x0000003838277208 */ /* 0x000fe40001800300 */
[----:B------:R-:W-:Y:S01]  /*340c0*/  FSEL R52, -R25, -0.026868773624300956726, P5 ;  /* 0xbcdc1be719347808 */ /* 0x000fe20002800100 */
[----:B------:R-:W-:Y:S01]  /*340d0*/  FFMA R42, R38, R35, R35 ;  /* 0x00000023262a7223 */ /* 0x000fe20000000023 */
[----:B------:R-:W-:Y:S01]  /*340e0*/  F2FP.F16.E4M3.UNPACK_B R33, R0 ;  /* 0x00000000ff21723e */ /* 0x000fe200020006ff */
[----:B------:R-:W-:Y:S01]  /*340f0*/  FFMA R48, R43, R48, R44 ;  /* 0x000000302b307223 */ /* 0x000fe2000000002c */
[----:B------:R-:W-:Y:S01]  /*34100*/  FFMA R44, R34, R39, R39 ;  /* 0x00000027222c7223 */ /* 0x000fe20000000027 */
[----:B------:R-:W-:Y:S01]  /*34110*/  FFMA R50, R45, R50, R52 ;  /* 0x000000322d327223 */ /* 0x000fe20000000034 */
[----:B------:R-:W1:Y:S01]  /*34120*/  @P1 MUFU.EX2 R36, R40 ;  /* 0x0000002800241308 */ /* 0x000e620000000800 */
[----:B------:R-:W-:Y:S01]  /*34130*/  FSEL R52, R21, 0.11284004896879196167, P5 ;  /* 0x3de718af15347808 */ /* 0x000fe20002800000 */
[----:B------:R-:W-:-:S02]  /*34140*/  HADD2.F32 R35, -RZ, R33.H0_H0 ;  /* 0x20000021ff237230 */ /* 0x000fc40000004100 */
[----:B----4-:R-:W-:Y:S01]  /*34150*/  FMUL R37, R16, R47 ;  /* 0x0000002f10257220 */ /* 0x010fe20000400000 */
[----:B------:R-:W-:-:S03]  /*34160*/  FSEL R46, R20, -0.37612664699554443359, P4 ;  /* 0xbec093ac142e7808 */ /* 0x000fc60002000000 */
[----:B------:R-:W3:Y:S01]  /*34170*/  @P2 MUFU.EX2 R38, R42 ;  /* 0x0000002a00262308 */ /* 0x000ee20000000800 */
[----:B------:R-:W-:Y:S01]  /*34180*/  F2FP.F16.E4M3.UNPACK_B R0, R0.H1 ;  /* 0x00000000ff00723e */ /* 0x000fe200030006ff */
[----:B------:R-:W-:Y:S01]  /*34190*/  FFMA R50, R45, R50, R52 ;  /* 0x000000322d327223 */ /* 0x000fe20000000034 */
[----:B------:R-:W-:-:S05]  /*341a0*/  FSEL R52, R20, -0.37612664699554443359, P5 ;  /* 0xbec093ac14347808 */ /* 0x000fca0002800000 */
[----:B------:R-:W4:Y:S01]  /*341b0*/  @P3 MUFU.EX2 R39, R44 ;  /* 0x0000002c00273308 */ /* 0x000f220000000800 */
[----:B------:R-:W-:Y:S01]  /*341c0*/  FFMA R47, R2, R35, R37 ;  /* 0x00000023022f7223 */ /* 0x000fe20000000025 */
[----:B------:R-:W-:Y:S02]  /*341d0*/  HADD2.F32 R33, -RZ, R33.H1_H1 ;  /* 0x30000021ff217230 */ /* 0x000fe40000004100 */
[----:B------:R-:W-:Y:S01]  /*341e0*/  FFMA R46, R43, R48, R46 ;  /* 0x000000302b2e7223 */ /* 0x000fe2000000002e */
[C---:B-----5:R-:W-:Y:S01]  /*341f0*/  FMUL R37, R16.reuse, R54 ;  /* 0x0000003610257220 */ /* 0x060fe20000400000 */
[----:B------:R-:W-:Y:S02]  /*34200*/  HADD2.F32 R35, -RZ, R0.H0_H0 ;  /* 0x20000000ff237230 */ /* 0x000fe40000004100 */
[----:B------:R-:W-:Y:S01]  /*34210*/  FMUL R34, R16, R49 ;  /* 0x0000003110227220 */ /* 0x000fe20000400000 */
[----:B------:R-:W-:Y:S01]  /*34220*/  FSEL R48, R15, 0.12837915122509002686, P4 ;  /* 0x3e0375d30f307808 */ /* 0x000fe20002000000 */
[----:B------:R-:W-:Y:S01]  /*34230*/  FFMA R50, R45, R50, R52 ;  /* 0x000000322d327223 */ /* 0x000fe20000000034 */
[----:B------:R-:W-:Y:S01]  /*34240*/  FSEL R54, R15, 0.12837915122509002686, P5 ;  /* 0x3e0375d30f367808 */ /* 0x000fe20002800000 */
[C---:B------:R-:W-:Y:S01]  /*34250*/  FFMA R49, R2.reuse, R33, R37 ;  /* 0x0000002102317223 */ /* 0x040fe20000000025 */
[----:B------:R-:W-:Y:S01]  /*34260*/  FFMA R51, R2, R35, R34 ;  /* 0x0000002302337223 */ /* 0x000fe20000000022 */
[----:B------:R-:W-:Y:S01]  /*34270*/  FSEL R33, -|R58|, R58, P4 ;  /* 0x0000003a3a217208 */ /* 0x000fe20002000300 */
[----:B------:R-:W-:Y:S01]  /*34280*/  FFMA R46, R43, R46, R48 ;  /* 0x0000002e2b2e7223 */ /* 0x000fe20000000030 */
[----:B------:R-:W-:Y:S01]  /*34290*/  FSEL R35, -|R59|, R59, P5 ;  /* 0x0000003b3b237208 */ /* 0x000fe20002800300 */
[----:B------:R-:W-:Y:S01]  /*342a0*/  FFMA R50, R45, R50, R54 ;  /* 0x000000322d327223 */ /* 0x000fe20000000036 */
[----:B-1----:R-:W-:Y:S01]  /*342b0*/  @P1 FADD R36, -R36, 1 ;  /* 0x3f80000024241421 */ /* 0x002fe20000000100 */
[----:B---3--:R-:W-:Y:S01]  /*342c0*/  @P2 FADD R38, -R38, 1 ;  /* 0x3f80000026262421 */ /* 0x008fe20000000100 */
[----:B------:R-:W-:Y:S01]  /*342d0*/  FFMA R46, R46, R33, R33 ;  /* 0x000000212e2e7223 */ /* 0x000fe20000000021 */
[----:B----4-:R-:W-:Y:S01]  /*342e0*/  @P3 FADD R39, -R39, 1 ;  /* 0x3f80000027273421 */ /* 0x010fe20000000100 */
[----:B------:R-:W-:Y:S01]  /*342f0*/  FFMA R50, R50, R35, R35 ;  /* 0x0000002332327223 */ /* 0x000fe20000000023 */
[----:B------:R-:W-:-:S02]  /*34300*/  @P1 LOP3.LUT R40, R36, 0x80000000, R55, 0xb8, !PT ;  /* 0x8000000024281812 */ /* 0x000fc400078eb837 */
[----:B------:R-:W-:Y:S01]  /*34310*/  @P2 LOP3.LUT R42, R38, 0x80000000, R57, 0xb8, !PT ;  /* 0x80000000262a2812 */ /* 0x000fe200078eb839 */
[----:B------:R-:W1:Y:S01]  /*34320*/  @P4 MUFU.EX2 R36, R46 ;  /* 0x0000002e00244308 */ /* 0x000e620000000800 */
[----:B------:R-:W-:Y:S01]  /*34330*/  @P3 LOP3.LUT R44, R39, 0x80000000, R56, 0xb8, !PT ;  /* 0x80000000272c3812 */ /* 0x000fe200078eb838 */
[----:B------:R-:W-:-:S06]  /*34340*/  FMUL R56, R32, 0.70710676908493041992 ;  /* 0x3f3504f320387820 */ /* 0x000fcc0000400000 */
[----:B------:R-:W3:Y:S01]  /*34350*/  @P5 MUFU.EX2 R38, R50 ;  /* 0x0000003200265308 */ /* 0x000ee20000000800 */
[C---:B------:R-:W-:Y:S01]  /*34360*/  FMUL R37, R56.reuse, R56 ;  /* 0x0000003838257220 */ /* 0x040fe20000400000 */
[C---:B------:R-:W-:Y:S01]  /*34370*/  FSETP.GE.AND P1, PT, |R56|.reuse, 1.0029599666595458984, PT ;  /* 0x3f8060fe3800780b */ /* 0x040fe20003f26200 */
[----:B------:R-:W-:Y:S02]  /*34380*/  HADD2.F32 R33, -RZ, R0.H1_H1 ;  /* 0x30000000ff217230 */ /* 0x000fe40000004100 */
[----:B------:R-:W-:Y:S01]  /*34390*/  FMUL R54, R49, 0.70710676908493041992 ;  /* 0x3f3504f331367820 */ /* 0x000fe20000400000 */
[----:B------:R-:W-:Y:S02]  /*343a0*/  FSEL R45, |R56|, R37, P1 ;  /* 0x00000025382d7208 */ /* 0x000fe40000800200 */
[----:B------:R-:W-:Y:S02]  /*343b0*/  FSEL R48, R28, 8.4834944573231041431e-05, P1 ;  /* 0x38b1e96a1c307808 */ /* 0x000fe40000800000 */
[----:B------:R-:W-:Y:S01]  /*343c0*/  FSEL R52, -R27, -0.00082130916416645050049, P1 ;  /* 0xba574d201b347808 */ /* 0x000fe20000800100 */
[----:B------:R-:W-:Y:S01]  /*343d0*/  FMUL R55, R47, 0.70710676908493041992 ;  /* 0x3f3504f32f377820 */ /* 0x000fe20000400000 */
[----:B------:R-:W-:Y:S01]  /*343e0*/  FMUL R34, R54, R54 ;  /* 0x0000003636227220 */ /* 0x000fe20000400000 */
[----:B-1----:R-:W-:Y:S01]  /*343f0*/  @P4 FADD R36, -R36, 1 ;  /* 0x3f80000024244421 */ /* 0x002fe20000000100 */
[----:B------:R-:W-:Y:S01]  /*34400*/  FSETP.GE.AND P2, PT, |R54|, 1.0029599666595458984, PT ;  /* 0x3f8060fe3600780b */ /* 0x000fe20003f46200 */
[----:B------:R-:W-:Y:S01]  /*34410*/  FFMA R48, R45, R48, R52 ;  /* 0x000000302d307223 */ /* 0x000fe20000000034 */
[----:B------:R-:W-:Y:S01]  /*34420*/  FMUL R52, R51, 0.70710676908493041992 ;  /* 0x3f3504f333347820 */ /* 0x000fe20000400000 */
[----:B---3--:R-:W-:Y:S01]  /*34430*/  @P5 FADD R38, -R38, 1 ;  /* 0x3f80000026265421 */ /* 0x008fe20000000100 */
[C---:B------:R-:W-:Y:S01]  /*34440*/  FMUL R0, R55.reuse, R55 ;  /* 0x0000003737007220 */ /* 0x040fe20000400000 */
[----:B------:R-:W-:-:S02]  /*34450*/  FSETP.GE.AND P3, PT, |R55|, 1.0029599666595458984, PT ;  /* 0x3f8060fe3700780b */ /* 0x000fc40003f66200 */
[----:B------:R-:W-:Y:S02]  /*34460*/  FSEL R34, |R54|, R34, P2 ;  /* 0x0000002236227208 */ /* 0x000fe40001000200 */
[----:B------:R-:W-:Y:S02]  /*34470*/  FSEL R43, -R27, -0.00082130916416645050049, P2 ;  /* 0xba574d201b2b7808 */ /* 0x000fe40001000100 */
[----:B------:R-:W-:Y:S02]  /*34480*/  @P4 LOP3.LUT R46, R36, 0x80000000, R58, 0xb8, !PT ;  /* 0x80000000242e4812 */ /* 0x000fe400078eb83a */
[----:B------:R-:W-:Y:S02]  /*34490*/  FSETP.GE.AND P4, PT, |R52|, 1.0029599666595458984, PT ;  /* 0x3f8060fe3400780b */ /* 0x000fe40003f86200 */
[----:B------:R-:W-:Y:S02]  /*344a0*/  @P5 LOP3.LUT R50, R38, 0x80000000, R59, 0xb8, !PT ;  /* 0x8000000026325812 */ /* 0x000fe400078eb83b */
[----:B------:R-:W-:-:S02]  /*344b0*/  FSEL R0, |R55|, R0, P3 ;  /* 0x0000000037007208 */ /* 0x000fc40001800200 */
[----:B------:R-:W-:Y:S02]  /*344c0*/  FSEL R37, R28, 8.4834944573231041431e-05, P3 ;  /* 0x38b1e96a1c257808 */ /* 0x000fe40001800000 */
[----:B------:R-:W-:-:S05]  /*344d0*/  FSEL R39, -R27, -0.00082130916416645050049, P3 ;  /* 0xba574d201b277808 */ /* 0x000fca0001800100 */
[----:B------:R-:W-:Y:S01]  /*344e0*/  FFMA R37, R0, R37, R39 ;  /* 0x0000002500257223 */ /* 0x000fe20000000027 */
[----:B------:R-:W-:Y:S01]  /*344f0*/  FADD R3, R3, 1 ;  /* 0x3f80000003037421 */ /* 0x000fe20000000000 */
[----:B------:R-:W-:Y:S01]  /*34500*/  FADD R30, R30, 1 ;  /* 0x3f8000001e1e7421 */ /* 0x000fe20000000000 */
[----:B------:R-:W-:Y:S01]  /*34510*/  FMUL R10, R10, 0.5 ;  /* 0x3f0000000a0a7820 */ /* 0x000fe20000400000 */
[----:B------:R-:W-:Y:S01]  /*34520*/  FADD R19, R19, 1 ;  /* 0x3f80000013137421 */ /* 0x000fe20000000000 */
[----:B------:R-:W-:Y:S01]  /*34530*/  FMUL R11, R11, 0.5 ;  /* 0x3f0000000b0b7820 */ /* 0x000fe20000400000 */
[----:B------:R-:W-:Y:S01]  /*34540*/  FADD R22, R22, 1 ;  /* 0x3f80000016167421 */ /* 0x000fe20000000000 */
[----:B------:R-:W-:Y:S01]  /*34550*/  FADD R31, R31, 1 ;  /* 0x3f8000001f1f7421 */ /* 0x000fe20000000000 */
[----:B------:R-:W-:Y:S01]  /*34560*/  FMUL R5, R5, 0.5 ;  /* 0x3f00000005057820 */ /* 0x000fe20000400000 */
[----:B------:R-:W-:Y:S01]  /*34570*/  FADD R44, R44, 1 ;  /* 0x3f8000002c2c7421 */ /* 0x000fe20000000000 */
[----:B------:R-:W-:Y:S01]  /*34580*/  FADD R46, R46, 1 ;  /* 0x3f8000002e2e7421 */ /* 0x000fe20000000000 */
[----:B------:R-:W-:Y:S01]  /*34590*/  FMUL R10, R19, R10 ;  /* 0x0000000a130a7220 */ /* 0x000fe20000400000 */
[----:B------:R-:W-:Y:S01]  /*345a0*/  FMUL R19, R22, R11 ;  /* 0x0000000b16137220 */ /* 0x000fe20000400000 */
[----:B------:R-:W-:Y:S01]  /*345b0*/  FMUL R44, R44, R5 ;  /* 0x000000052c2c7220 */ /* 0x000fe20000400000 */
[----:B------:R-:W-:Y:S01]  /*345c0*/  FMUL R14, R14, 0.5 ;  /* 0x3f0000000e0e7820 */ /* 0x000fe20000400000 */
[----:B------:R-:W-:Y:S01]  /*345d0*/  FADD R23, R23, 1 ;  /* 0x3f80000017177421 */ /* 0x000fe20000000000 */
[----:B------:R-:W-:Y:S01]  /*345e0*/  FMUL R11, R18, 0.5 ;  /* 0x3f000000120b7820 */ /* 0x000fe20000400000 */
[----:B------:R-:W-:Y:S01]  /*345f0*/  FADD R40, R40, 1 ;  /* 0x3f80000028287421 */ /* 0x000fe20000000000 */
[----:B------:R-:W-:Y:S01]  /*34600*/  FADD R42, R42, 1 ;  /* 0x3f8000002a2a7421 */ /* 0x000fe20000000000 */
[----:B------:R-:W-:Y:S01]  /*34610*/  FMUL R29, R29, 0.5 ;  /* 0x3f0000001d1d7820 */ /* 0x000fe20000400000 */
[----:B------:R-:W-:Y:S01]  /*34620*/  FMUL R32, R32, 0.5 ;  /* 0x3f00000020207820 */ /* 0x000fe20000400000 */
[----:B------:R-:W-:Y:S01]  /*34630*/  FADD R50, R50, 1 ;  /* 0x3f80000032327421 */ /* 0x000fe20000000000 */
[----:B------:R-:W-:Y:S01]  /*34640*/  FMUL R5, R51, 0.5 ;  /* 0x3f00000033057820 */ /* 0x000fe20000400000 */
[----:B------:R-:W-:Y:S01]  /*34650*/  FMUL R14, R23, R14 ;  /* 0x0000000e170e7220 */ /* 0x000fe20000400000 */
[----:B------:R-:W-:Y:S01]  /*34660*/  FMUL R11, R42, R11 ;  /* 0x0000000b2a0b7220 */ /* 0x000fe20000400000 */
[----:B------:R-:W-:Y:S01]  /*34670*/  FMUL R29, R50, R29 ;  /* 0x0000001d321d7220 */ /* 0x000fe20000400000 */
[----:B------:R-:W-:-:S03]  /*34680*/  F2FP.SATFINITE.E4M3.F32.PACK_AB_MERGE_C R10, R19, R10, RZ ;  /* 0x0000000a130a723e */ /* 0x000fc600048070ff */
[----:B------:R-:W-:Y:S01]  /*34690*/  F2FP.SATFINITE.E4M3.F32.PACK_AB_MERGE_C R11, R44, R11, RZ ;  /* 0x0000000b2c0b723e */ /* 0x000fe200048070ff */
[----:B--2---:R-:W-:-:S04]  /*346a0*/  FMUL R35, R16, R41 ;  /* 0x0000002910237220 */ /* 0x004fc80000400000 */
[----:B------:R-:W-:Y:S01]  /*346b0*/  FFMA R53, R2, R33, R35 ;  /* 0x0000002102357223 */ /* 0x000fe20000000023 */
[----:B------:R-:W-:-:S03]  /*346c0*/  FSEL R41, R28, 8.4834944573231041431e-05, P2 ;  /* 0x38b1e96a1c297808 */ /* 0x000fc60001000000 */
[----:B------:R-:W-:Y:S01]  /*346d0*/  FMUL R57, R53, 0.70710676908493041992 ;  /* 0x3f3504f335397820 */ /* 0x000fe20000400000 */
[----:B------:R-:W-:Y:S01]  /*346e0*/  FMUL R33, R52, R52 ;  /* 0x0000003434217220 */ /* 0x000fe20000400000 */
[----:B------:R-:W-:-:S03]  /*346f0*/  FFMA R41, R34, R41, R43 ;  /* 0x0000002922297223 */ /* 0x000fc6000000002b */
[C---:B------:R-:W-:Y:S01]  /*34700*/  FSETP.GE.AND P5, PT, |R57|.reuse, 1.0029599666595458984, PT ;  /* 0x3f8060fe3900780b */ /* 0x040fe20003fa6200 */
[----:B------:R-:W-:Y:S01]  /*34710*/  FMUL R38, R57, R57 ;  /* 0x0000003939267220 */ /* 0x000fe20000400000 */
[----:B------:R-:W-:Y:S02]  /*34720*/  FSEL R36, |R52|, R33, P4 ;  /* 0x0000002134247208 */ /* 0x000fe40002000200 */
[----:B------:R-:W-:Y:S02]  /*34730*/  FSEL R33, R28, 8.4834944573231041431e-05, P4 ;  /* 0x38b1e96a1c217808 */ /* 0x000fe40002000000 */
[C---:B------:R-:W-:Y:S02]  /*34740*/  FSEL R35, -R27.reuse, -0.00082130916416645050049, P4 ;  /* 0xba574d201b237808 */ /* 0x040fe40002000100 */
[----:B------:R-:W-:Y:S02]  /*34750*/  FSEL R43, -R27, -0.00082130916416645050049, P5 ;  /* 0xba574d201b2b7808 */ /* 0x000fe40002800100 */
[----:B------:R-:W-:Y:S01]  /*34760*/  FSEL R27, R26, 0.0052134888246655464172, P3 ;  /* 0x3baad5ea1a1b7808 */ /* 0x000fe20001800000 */
[----:B------:R-:W-:Y:S01]  /*34770*/  FFMA R35, R36, R33, R35 ;  /* 0x0000002124237223 */ /* 0x000fe20000000023 */
[----:B------:R-:W-:-:S02]  /*34780*/  FSEL R39, R28, 8.4834944573231041431e-05, P5 ;  /* 0x38b1e96a1c277808 */ /* 0x000fc40002800000 */
[----:B------:R-:W-:Y:S01]  /*34790*/  FSEL R38, |R57|, R38, P5 ;  /* 0x0000002639267208 */ /* 0x000fe20002800200 */
[----:B------:R-:W-:Y:S01]  /*347a0*/  FFMA R27, R0, R37, R27 ;  /* 0x00000025001b7223 */ /* 0x000fe2000000001b */
[C---:B------:R-:W-:Y:S02]  /*347b0*/  FSEL R33, R26.reuse, 0.0052134888246655464172, P2 ;  /* 0x3baad5ea1a217808 */ /* 0x040fe40001000000 */
[C---:B------:R-:W-:Y:S02]  /*347c0*/  FSEL R37, R26.reuse, 0.0052134888246655464172, P4 ;  /* 0x3baad5ea1a257808 */ /* 0x040fe40002000000 */
[----:B------:R-:W-:Y:S01]  /*347d0*/  FSEL R28, R26, 0.0052134888246655464172, P1 ;  /* 0x3baad5ea1a1c7808 */ /* 0x000fe20000800000 */
[----:B------:R-:W-:Y:S01]  /*347e0*/  FFMA R39, R38, R39, R43 ;  /* 0x0000002726277223 */ /* 0x000fe2000000002b */
[----:B------:R-:W-:Y:S01]  /*347f0*/  FFMA R41, R34, R41, R33 ;  /* 0x0000002922297223 */ /* 0x000fe20000000021 */
[----:B------:R-:W-:Y:S01]  /*34800*/  FSEL R43, R26, 0.0052134888246655464172, P5 ;  /* 0x3baad5ea1a2b7808 */ /* 0x000fe20002800000 */
[----:B------:R-:W-:Y:S01]  /*34810*/  FFMA R37, R36, R35, R37 ;  /* 0x0000002324257223 */ /* 0x000fe20000000025 */
[----:B------:R-:W-:Y:S01]  /*34820*/  FSEL R26, -R25, -0.026868773624300956726, P1 ;  /* 0xbcdc1be7191a7808 */ /* 0x000fe20000800100 */
[----:B------:R-:W-:Y:S01]  /*34830*/  FFMA R28, R45, R48, R28 ;  /* 0x000000302d1c7223 */ /* 0x000fe2000000001c */
[----:B------:R-:W-:-:S02]  /*34840*/  FSEL R33, -R25, -0.026868773624300956726, P3 ;  /* 0xbcdc1be719217808 */ /* 0x000fc40001800100 */
[----:B------:R-:W-:Y:S01]  /*34850*/  FSEL R35, -R25, -0.026868773624300956726, P2 ;  /* 0xbcdc1be719237808 */ /* 0x000fe20001000100 */
[----:B------:R-:W-:Y:S01]  /*34860*/  FFMA R26, R45, R28, R26 ;  /* 0x0000001c2d1a7223 */ /* 0x000fe2000000001a */
[----:B------:R-:W-:Y:S01]  /*34870*/  FSEL R28, R21, 0.11284004896879196167, P1 ;  /* 0x3de718af151c7808 */ /* 0x000fe20000800000 */
[----:B------:R-:W-:Y:S01]  /*34880*/  FFMA R27, R0, R27, R33 ;  /* 0x0000001b001b7223 */ /* 0x000fe20000000021 */
[C---:B------:R-:W-:Y:S01]  /*34890*/  FSEL R33, -R25.reuse, -0.026868773624300956726, P4 ;  /* 0xbcdc1be719217808 */ /* 0x040fe20002000100 */
[----:B------:R-:W-:Y:S01]  /*348a0*/  FFMA R35, R34, R41, R35 ;  /* 0x0000002922237223 */ /* 0x000fe20000000023 */
[----:B------:R-:W-:Y:S02]  /*348b0*/  FSEL R41, -R25, -0.026868773624300956726, P5 ;  /* 0xbcdc1be719297808 */ /* 0x000fe40002800100 */
[----:B------:R-:W-:Y:S01]  /*348c0*/  FSEL R25, R21, 0.11284004896879196167, P3 ;  /* 0x3de718af15197808 */ /* 0x000fe20001800000 */
[----:B------:R-:W-:Y:S01]  /*348d0*/  FFMA R43, R38, R39, R43 ;  /* 0x00000027262b7223 */ /* 0x000fe2000000002b */
[----:B------:R-:W-:Y:S01]  /*348e0*/  FSEL R48, R20, -0.37612664699554443359, P1 ;  /* 0xbec093ac14307808 */ /* 0x000fe20000800000 */
[----:B------:R-:W-:Y:S01]  /*348f0*/  FFMA R39, R36, R37, R33 ;  /* 0x0000002524277223 */ /* 0x000fe20000000021 */
[----:B------:R-:W-:Y:S01]  /*34900*/  FFMA R26, R45, R26, R28 ;  /* 0x0000001a2d1a7223 */ /* 0x000fe2000000001c */
[----:B------:R-:W-:Y:S01]  /*34910*/  FSEL R33, R21, 0.11284004896879196167, P2 ;  /* 0x3de718af15217808 */ /* 0x000fe20001000000 */
[----:B------:R-:W-:Y:S01]  /*34920*/  FFMA R25, R0, R27, R25 ;  /* 0x0000001b00197223 */ /* 0x000fe20000000019 */
[----:B------:R-:W-:Y:S01]  /*34930*/  FSEL R28, R15, 0.12837915122509002686, P1 ;  /* 0x3e0375d30f1c7808 */ /* 0x000fe20000800000 */
[C---:B------:R-:W-:Y:S01]  /*34940*/  FFMA R26, R45.reuse, R26, R48 ;  /* 0x0000001a2d1a7223 */ /* 0x040fe20000000030 */
[----:B------:R-:W-:Y:S01]  /*34950*/  FSEL R27, R20, -0.37612664699554443359, P3 ;  /* 0xbec093ac141b7808 */ /* 0x000fe20001800000 */
[----:B------:R-:W-:Y:S01]  /*34960*/  FFMA R33, R34, R35, R33 ;  /* 0x0000002322217223 */ /* 0x000fe20000000021 */
[----:B------:R-:W-:Y:S01]  /*34970*/  FSEL R35, -|R56|, R56, P1 ;  /* 0x0000003838237208 */ /* 0x000fe20000800300 */
[----:B------:R-:W-:-:S02]  /*34980*/  FFMA R26, R45, R26, R28 ;  /* 0x0000001a2d1a7223 */ /* 0x000fc4000000001c */
        /* <DEDUP_REMOVED lines=9> */
[----:B------:R-:W-:Y:S01]  /*34a20*/  FSEL R37, R21, 0.11284004896879196167, P4 ;  /* 0x3de718af15257808 */ /* 0x000fe20002000000 */
        /* <DEDUP_REMOVED lines=9> */
[C---:B------:R-:W-:Y:S01]  /*34ac0*/  FSEL R21, R15.reuse, 0.12837915122509002686, P4 ;  /* 0x3e0375d30f157808 */ /* 0x040fe20002000000 */
[----:B------:R-:W-:Y:S01]  /*34ad0*/  FFMA R27, R36, R37, R27 ;  /* 0x00000025241b7223 */ /* 0x000fe2000000001b */
[----:B------:R-:W-:Y:S01]  /*34ae0*/  FSEL R28, R15, 0.12837915122509002686, P5 ;  /* 0x3e0375d30f1c7808 */ /* 0x000fe20002800000 */
[----:B------:R-:W-:Y:S01]  /*34af0*/  FFMA R33, R38, R35, R33 ;  /* 0x0000002326217223 */ /* 0x000fe20000000021 */
[----:B------:R-:W1:Y:S01]  /*34b00*/  @P3 MUFU.EX2 R0, R25 ;  /* 0x0000001900003308 */ /* 0x000e620000000800 */
[----:B------:R-:W-:Y:S01]  /*34b10*/  FFMA R21, R36, R27, R21 ;  /* 0x0000001b24157223 */ /* 0x000fe20000000015 */
[----:B------:R-:W-:Y:S01]  /*34b20*/  FSEL R20, -|R52|, R52, P4 ;  /* 0x0000003434147208 */ /* 0x000fe20002000300 */
[----:B------:R-:W-:Y:S01]  /*34b30*/  FFMA R28, R38, R33, R28 ;  /* 0x00000021261c7223 */ /* 0x000fe2000000001c */
[----:B------:R-:W-:-:S04]  /*34b40*/  FSEL R27, -|R57|, R57, P5 ;  /* 0x00000039391b7208 */ /* 0x000fc80002800300 */
[----:B------:R-:W2:Y:S01]  /*34b50*/  @P2 MUFU.EX2 R15, R26 ;  /* 0x0000001a000f2308 */ /* 0x000ea20000000800 */
[----:B------:R-:W-:Y:S01]  /*34b60*/  FFMA R20, R21, R20, R20 ;  /* 0x0000001415147223 */ /* 0x000fe20000000014 */
[----:B------:R-:W-:-:S06]  /*34b70*/  FFMA R27, R28, R27, R27 ;  /* 0x0000001b1c1b7223 */ /* 0x000fcc000000001b */
[----:B------:R-:W3:Y:S01]  /*34b80*/  @P1 MUFU.EX2 R45, R43 ;  /* 0x0000002b002d1308 */ /* 0x000ee20000000800 */
[----:B-1----:R-:W-:-:S07]  /*34b90*/  @P3 FADD R0, -R0, 1 ;  /* 0x3f80000000003421 */ /* 0x002fce0000000100 */
[----:B------:R-:W1:Y:S08]  /*34ba0*/  @P4 MUFU.EX2 R21, R20 ;  /* 0x0000001400154308 */ /* 0x000e700000000800 */
[----:B------:R-:W4:Y:S01]  /*34bb0*/  @P5 MUFU.EX2 R28, R27 ;  /* 0x0000001b001c5308 */ /* 0x000f220000000800 */
[----:B--2---:R-:W-:Y:S01]  /*34bc0*/  @P2 FADD R15, -R15, 1 ;  /* 0x3f8000000f0f2421 */ /* 0x004fe20000000100 */
[----:B------:R-:W-:Y:S01]  /*34bd0*/  @P3 LOP3.LUT R25, R0, 0x80000000, R55, 0xb8, !PT ;  /* 0x8000000000193812 */ /* 0x000fe200078eb837 */
[----:B------:R-:W-:Y:S01]  /*34be0*/  FMUL R0, R9, 0.5 ;  /* 0x3f00000009007820 */ /* 0x000fe20000400000 */
[----:B---3--:R-:W-:-:S02]  /*34bf0*/  @P1 FADD R45, -R45, 1 ;  /* 0x3f8000002d2d1421 */ /* 0x008fc40000000100 */
[----:B------:R-:W-:Y:S01]  /*34c00*/  @P2 LOP3.LUT R26, R15, 0x80000000, R54, 0xb8, !PT ;  /* 0x800000000f1a2812 */ /* 0x000fe200078eb836 */
[----:B------:R-:W-:Y:S01]  /*34c10*/  FMUL R15, R3, R0 ;  /* 0x00000000030f7220 */ /* 0x000fe20000400000 */
[----:B------:R-:W-:Y:S01]  /*34c20*/  FMUL R3, R12, 0.5 ;  /* 0x3f0000000c037820 */ /* 0x000fe20000400000 */
[----:B-1----:R-:W-:Y:S01]  /*34c30*/  @P4 FADD R21, -R21, 1 ;  /* 0x3f80000015154421 */ /* 0x002fe20000000100 */
[----:B------:R-:W-:Y:S01]  /*34c40*/  FMUL R0, R13, 0.5 ;  /* 0x3f0000000d007820 */ /* 0x000fe20000400000 */
[----:B------:R-:W-:Y:S01]  /*34c50*/  @P1 LOP3.LUT R43, R45, 0x80000000, R56, 0xb8, !PT ;  /* 0x800000002d2b1812 */ /* 0x000fe200078eb838 */
[----:B------:R-:W-:Y:S01]  /*34c60*/  FMUL R13, R30, R3 ;  /* 0x000000031e0d7220 */ /* 0x000fe20000400000 */
[----:B----4-:R-:W-:Y:S01]  /*34c70*/  @P5 FADD R28, -R28, 1 ;  /* 0x3f8000001c1c5421 */ /* 0x010fe20000000100 */
[----:B------:R-:W-:Y:S01]  /*34c80*/  @P4 LOP3.LUT R20, R21, 0x80000000, R52, 0xb8, !PT ;  /* 0x8000000015144812 */ /* 0x000fe200078eb834 */
[----:B------:R-:W-:-:S03]  /*34c90*/  FMUL R3, R24, 0.5 ;  /* 0x3f00000018037820 */ /* 0x000fc60000400000 */
[----:B------:R-:W-:Y:S01]  /*34ca0*/  @P5 LOP3.LUT R27, R28, 0x80000000, R57, 0xb8, !PT ;  /* 0x800000001c1b5812 */ /* 0x000fe200078eb839 */
[----:B------:R-:W-:Y:S01]  /*34cb0*/  FMUL R9, R4, 0.5 ;  /* 0x3f00000004097820 */ /* 0x000fe20000400000 */
[----:B------:R-:W-:Y:S01]  /*34cc0*/  FMUL R31, R31, R0 ;  /* 0x000000001f1f7220 */ /* 0x000fe20000400000 */
[----:B------:R-:W-:Y:S01]  /*34cd0*/  FMUL R46, R46, R3 ;  /* 0x000000032e2e7220 */ /* 0x000fe20000400000 */
[----:B------:R-:W-:Y:S01]  /*34ce0*/  FADD R43, R43, 1 ;  /* 0x3f8000002b2b7421 */ /* 0x000fe20000000000 */
        /* <DEDUP_REMOVED lines=18> */
[----:B------:R-:W-:Y:S01]  /*34e10*/  F2FP.SATFINITE.E4M3.F32.PACK_AB_MERGE_C R4, R4, R5, RZ ;  /* 0x000000050404723e */ /* 0x000fe200048070ff */
[----:B------:R-:W-:Y:S06]  /*34e20*/  @P0 BRA `(.L_x_225) ;  /* 0x0000000000040947 */ /* 0x000fec0003800000 */
[----:B------:R-:W-:-:S04]  /*34e30*/  DEPBAR.LE SB0, 0x1 ;  /* 0x000080400000791a */ /* 0x000fc80000000000 */
.L_x_225:
[----:B------:R-:W2:Y:S01]  /*34e40*/  LDL.LU R26, [R1+0x4ac] ;  /* 0x0004ac00011a7983 */ /* 0x000ea20000300800 */
        /* <DEDUP_REMOVED lines=17> */
[----:B---3--:R-:W-:Y:S01]  /*34f60*/  BAR.SYNC.DEFER_BLOCKING 0x1, 0x100 ;  /* 0x0044000000007b1d */ /* 0x008fe20000010000 */
[----:B--2---:R-:W-:-:S05]  /*34f70*/  IADD3 R26, P1, R26, UR54, RZ ;  /* 0x000000361a1a7c10 */ /* 0x004fca000ff3e0ff */
[----:B------:R1:W-:Y:S01]  /*34f80*/  STL [R1+0x4ac], R26 ;  /* 0x0004ac1a01007387 */ /* 0x0003e20000100800 */
[----:B------:R-:W-:Y:S07]  /*34f90*/  @P0 BRA `(.L_x_227) ;  /* 0x0000000000200947 */ /* 0x000fee0003800000 */
[----:B------:R-:W-:Y:S02]  /*34fa0*/  UIADD3 UR8, UP0, UR58, 0x4f0, URZ ;  /* 0x000004f03a087890 */ /* 0x000fe4000ff1e03f */
[----:B------:R-:W-:Y:S02]  /*34fb0*/  UIADD3 UR6, UR42, 0x80, URZ ;  /* 0x000000802a067890 */ /* 0x000fe4000fffe03f */
[----:B------:R-:W-:Y:S02]  /*34fc0*/  UIADD3 UR5, UR41, 0xe0, URZ ;  /* 0x000000e029057890 */ /* 0x000fe4000fffe03f */
[----:B------:R-:W-:Y:S02]  /*34fd0*/  UIADD3 UR4, UR48, 0x5100, URZ ;  /* 0x0000510030047890 */ /* 0x000fe4000fffe03f */
[----:B------:R-:W-:Y:S01]  /*34fe0*/  UIADD3.X UR9, URZ, UR59, URZ, UP0, !UPT ;  /* 0x0000003b3f097290 */ /* 0x000fe200087fe43f */
[----:B------:R-:W-:-:S08]  /*34ff0*/  UMOV UR7, UR43 ;  /* 0x0000002b00077c82 */ /* 0x000fd00008000000 */
[----:B------:R2:W-:Y:S02]  /*35000*/  UTMASTG.3D [UR4], [UR8] ;  /* 0x00000004080073b5 */ /* 0x0005e40008010000 */
[----:B--2---:R0:W-:Y:S02]  /*35010*/  UTMACMDFLUSH ;  /* 0x00000000000079b7 */ /* 0x0041e40000000000 */
.L_x_227:
[----:B------:R-:W-:Y:S05]  /*35020*/  BSYNC B0 ;  /* 0x0000000000007941 */ /* 0x000fea0003800000 */
.L_x_226:
[----:B------:R-:W2:Y:S01]  /*35030*/  LDL.LU R27, [R1+0x4b0] ;  /* 0x0004b000011b7983 */ /* 0x000ea20000300800 */
[----:B------:R-:W-:Y:S01]  /*35040*/  ULDC.64 UR4, c[0x0][0x8f8] ;  /* 0x00023e0000047ab9 */ /* 0x000fe20000000a00 */
[----:B------:R-:W-:Y:S01]  /*35050*/  UMOV UR41, 0xffffffff ;  /* 0xffffffff00297882 */ /* 0x000fe20000000000 */
[----:B------:R-:W-:Y:S01]  /*35060*/  ISETP.GE.U32.AND P0, PT, R26, UR4, PT ;  /* 0x000000041a007c0c */ /* 0x000fe2000bf06070 */
[----:B------:R-:W-:Y:S01]  /*35070*/  UMOV UR43, 0xffffffff ;  /* 0xffffffff002b7882 */ /* 0x000fe20000000000 */
[----:B-1----:R-:W-:Y:S02]  /*35080*/  PRMT R0, RZ, 0x7610, R0 ;  /* 0x00007610ff007816 */ /* 0x002fe40000000000 */
[----:B------:R-:W-:Y:S02]  /*35090*/  MOV R5, 0xffffffff ;  /* 0xffffffff00057802 */ /* 0x000fe40000000f00 */
[----:B--2---:R-:W-:-:S04]  /*350a0*/  IADD3.X R27, R27, UR38, RZ, P1, !PT ;  /* 0x000000261b1b7c10 */ /* 0x004fc80008ffe4ff */
[----:B------:R-:W-:Y:S01]  /*350b0*/  ISETP.GE.U32.AND.EX P0, PT, R27, UR5, PT, P0 ;  /* 0x000000051b007c0c */ /* 0x000fe2000bf06100 */
[----:B------:R1:W-:-:S12]  /*350c0*/  STL [R1+0x4b0], R27 ;  /* 0x0004b01b01007387 */ /* 0x0003d80000100800 */
[----:B-1----:R-:W-:Y:S05]  /*350d0*/  @P0 BRA `(.L_x_228) ;  /* 0x0000000400780947 */ /* 0x002fea0003800000 */
[----:B------:R-:W1:Y:S01]  /*350e0*/  S2R R22, SR_CTAID.X ;  /* 0x0000000000167919 */ /* 0x000e620000002500 */
[----:B------:R-:W2:Y:S01]  /*350f0*/  LDC.64 R14, c[0x0][0x8d0] ;  /* 0x00023400ff0e7b82 */ /* 0x000ea20000000a00 */
[----:B------:R-:W-:Y:S01]  /*35100*/  ULDC UR4, c[0x0][0x150] ;  /* 0x0000540000047ab9 */ /* 0x000fe20000000800 */
[----:B------:R-:W-:Y:S01]  /*35110*/  MOV R12, R26 ;  /* 0x0000001a000c7202 */ /* 0x000fe20000000f00 */
[----:B------:R-:W3:Y:S01]  /*35120*/  S2R R24, SR_CTAID.Y ;  /* 0x0000000000187919 */ /* 0x000ee20000002600 */
[----:B------:R-:W-:-:S04]  /*35130*/  MOV R13, R27 ;  /* 0x0000001b000d7202 */ /* 0x000fc80000000f00 */
[----:B------:R-:W4:Y:S08]  /*35140*/  LDC R25, c[0x0][0x144] ;  /* 0x00005100ff197b82 */ /* 0x000f300000000800 */
[----:B------:R-:W3:Y:S08]  /*35150*/  LDC R6, c[0x0][0x8d8] ;  /* 0x00023600ff067b82 */ /* 0x000ef00000000800 */
[----:B------:R-:W3:Y:S01]  /*35160*/  LDC.64 R18, c[0x0][0x8c8] ;  /* 0x00023200ff127b82 */ /* 0x000ee20000000a00 */
[----:B--2---:R-:W-:-:S04]  /*35170*/  ISETP.NE.U32.AND P0, PT, R14, RZ, PT ;  /* 0x000000ff0e00720c */ /* 0x004fc80003f05070 */
[----:B------:R-:W-:Y:S02]  /*35180*/  ISETP.NE.AND.EX P0, PT, R15, RZ, PT, P0 ;  /* 0x000000ff0f00720c */ /* 0x000fe40003f05300 */
[----:B-1----:R-:W-:-:S05]  /*35190*/  I2FP.F32.U32 R0, R22 ;  /* 0x0000001600007245 */ /* 0x002fca0000201000 */
[----:B------:R-:W-:-:S04]  /*351a0*/  FMUL R0, R0, UR4 ;  /* 0x0000000400007c20 */ /* 0x000fc80008400000 */
[----:B------:R1:W2:Y:S02]  /*351b0*/  F2I.U32.TRUNC.NTZ R23, R0 ;  /* 0x0000000000177305 */ /* 0x0002a4000020f000 */
[----:B----4-:R-:W-:Y:S05]  /*351c0*/  @!P0 BRA `(.L_x_229) ;  /* 0x0000000000288947 */ /* 0x010fea0003800000 */
[----:B-1----:R-:W1:Y:S02]  /*351d0*/  LDC R0, c[0x0][0x8dc] ;  /* 0x00023700ff007b82 */ /* 0x002e640000000800 */
[----:B-1----:R-:W-:-:S04]  /*351e0*/  IADD3 R3, P0, R26, R0, RZ ;  /* 0x000000001a037210 */ /* 0x002fc80007f1e0ff */
        /* <DEDUP_REMOVED lines=8> */
.L_x_229:
[-CC-:B---3--:R-:W-:Y:S01]  /*35270*/  SHF.R.U64 R30, R12, R6.reuse, R13.reuse ;  /* 0x000000060c1e7219 */ /* 0x188fe2000000120d */
[----:B------:R-:W3:Y:S01]  /*35280*/  LDC.64 R20, c[0x0][0x8e8] ;  /* 0x00023a00ff147b82 */ /* 0x000ee20000000a00 */
[----:B-1----:R-:W-:Y:S01]  /*35290*/  SHF.R.U32.HI R0, RZ, R6, R13 ;  /* 0x00000006ff007219 */ /* 0x002fe2000001160d */
[----:B------:R-:W-:Y:S01]  /*352a0*/  ULDC UR4, c[0x0][0x154] ;  /* 0x0000550000047ab9 */ /* 0x000fe20000000800 */
[----:B------:R-:W-:Y:S02]  /*352b0*/  IADD3 R3, P0, RZ, -R30, RZ ;  /* 0x8000001eff037210 */ /* 0x000fe40007f1e0ff */
[----:B------:R-:W-:Y:S02]  /*352c0*/  MOV R4, R26 ;  /* 0x0000001a00047202 */ /* 0x000fe40000000f00 */
[----:B------:R-:W-:Y:S01]  /*352d0*/  IADD3.X R5, RZ, ~R0, RZ, P0, !PT ;  /* 0x80000000ff057210 */ /* 0x000fe200007fe4ff */
[----:B------:R-:W1:Y:S01]  /*352e0*/  LDC R10, c[0x0][0x8c0] ;  /* 0x00023000ff0a7b82 */ /* 0x000e620000000800 */
[----:B--2---:R-:W-:-:S02]  /*352f0*/  IADD3 R23, -R23, RZ, RZ ;  /* 0x000000ff17177210 */ /* 0x004fc40007ffe1ff */
[----:B------:R-:W-:Y:S01]  /*35300*/  MOV R9, 0x1 ;  /* 0x0000000100097802 */ /* 0x000fe20000000f00 */
[-C--:B------:R-:W-:Y:S01]  /*35310*/  IMAD R0, R5, R18.reuse, RZ ;  /* 0x0000001205007224 */ /* 0x080fe200078e02ff */
[----:B------:R-:W-:Y:S01]  /*35320*/  MOV R5, R27 ;  /* 0x0000001b00057202 */ /* 0x000fe20000000f00 */
[----:B------:R-:W-:Y:S02]  /*35330*/  IMAD R26, R25, R23, R22 ;  /* 0x00000017191a7224 */ /* 0x000fe400078e0216 */
[----:B------:R-:W2:Y:S01]  /*35340*/  LDC R12, c[0x0][0x8b0] ;  /* 0x00022c00ff0c7b82 */ /* 0x000ea20000000800 */
[----:B------:R-:W-:-:S04]  /*35350*/  IMAD.WIDE.U32 R4, R3, R18, R4 ;  /* 0x0000001203047225 */ /* 0x000fc800078e0004 */
[----:B------:R-:W-:Y:S01]  /*35360*/  IMAD R3, R3, R19, R0 ;  /* 0x0000001303037224 */ /* 0x000fe200078e0200 */
[----:B------:R-:W-:Y:S02]  /*35370*/  I2FP.F32.U32 R0, R24 ;  /* 0x0000001800007245 */ /* 0x000fe40000201000 */
[----:B------:R-:W4:Y:S01]  /*35380*/  LDC R28, c[0x0][0x900] ;  /* 0x00024000ff1c7b82 */ /* 0x000f220000000800 */
[----:B---3--:R-:W-:Y:S02]  /*35390*/  ISETP.NE.U32.AND P0, PT, R20, RZ, PT ;  /* 0x000000ff1400720c */ /* 0x008fe40003f05070 */
[----:B------:R-:W-:Y:S01]  /*353a0*/  IADD3 R3, R5, R3, RZ ;  /* 0x0000000305037210 */ /* 0x000fe20007ffe0ff */
[----:B------:R-:W-:Y:S01]  /*353b0*/  FMUL R0, R0, UR4 ;  /* 0x0000000400007c20 */ /* 0x000fe20008400000 */
[----:B------:R-:W-:Y:S02]  /*353c0*/  ISETP.NE.AND.EX P0, PT, R21, RZ, PT, P0 ;  /* 0x000000ff1500720c */ /* 0x000fe40003f05300 */
[----:B------:R-:W-:Y:S01]  /*353d0*/  MOV R5, 0xffffffff ;  /* 0xffffffff00057802 */ /* 0x000fe20000000f00 */
[----:B------:R-:W3:Y:S01]  /*353e0*/  LDC R19, c[0x0][0x148] ;  /* 0x00005200ff137b82 */ /* 0x000ee20000000800 */
[-CC-:B-1----:R-:W-:Y:S01]  /*353f0*/  SHF.R.U64 R14, R4, R10.reuse, R3.reuse ;  /* 0x0000000a040e7219 */ /* 0x182fe20000001203 */
[----:B------:R1:W1:Y:S01]  /*35400*/  F2I.U32.TRUNC.NTZ R15, R0 ;  /* 0x00000000000f7305 */ /* 0x000262000020f000 */
[----:B------:R-:W-:-:S05]  /*35410*/  SHF.R.U32.HI R3, RZ, R10, R3 ;  /* 0x0000000aff037219 */ /* 0x000fca0000011603 */
[----:B------:R-:W1:Y:S01]  /*35420*/  LDC R22, c[0x0][0x8a8] ;  /* 0x00022a00ff167b82 */ /* 0x000e620000000800 */
[-CC-:B--2---:R-:W-:Y:S02]  /*35430*/  SHF.R.U64 R6, R14, R12.reuse, R3.reuse ;  /* 0x0000000c0e067219 */ /* 0x184fe40000001203 */
[----:B------:R-:W-:-:S05]  /*35440*/  SHF.R.U32.HI R3, RZ, R12, R3 ;  /* 0x0000000cff037219 */ /* 0x000fca0000011603 */
[----:B------:R-:W2:Y:S01]  /*35450*/  LDC R25, c[0x0][0x8f0] ;  /* 0x00023c00ff197b82 */ /* 0x000ea20000000800 */
[-C--:B----4-:R-:W-:Y:S02]  /*35460*/  SHF.L.U32 R4, R5, R28.reuse, RZ ;  /* 0x0000001c05047219 */ /* 0x090fe400000006ff */
[-CC-:B------:R-:W-:Y:S02]  /*35470*/  SHF.R.U64 R18, R6, R28.reuse, R3.reuse ;  /* 0x0000001c06127219 */ /* 0x180fe40000001203 */
[----:B------:R-:W-:Y:S02]  /*35480*/  SHF.R.U32.HI R5, RZ, R28, R3 ;  /* 0x0000001cff057219 */ /* 0x000fe40000011603 */
[----:B------:R-:W-:Y:S01]  /*35490*/  LOP3.LUT R23, RZ, R4, RZ, 0x33, !PT ;  /* 0x00000004ff177212 */ /* 0x000fe200078e33ff */
[----:B------:R-:W4:Y:S01]  /*354a0*/  LDC R27, c[0x0][0x8e0] ;  /* 0x00023800ff1b7b82 */ /* 0x000f220000000800 */
[----:B------:R-:W-:Y:S02]  /*354b0*/  SHF.L.U32 R28, R9, R28, RZ ;  /* 0x0000001c091c7219 */ /* 0x000fe400000006ff */
[----:B------:R-:W-:-:S05]  /*354c0*/  MOV R4, R18 ;  /* 0x0000001200047202 */ /* 0x000fca0000000f00 */
[----:B------:R-:W1:Y:S01]  /*354d0*/  LDC R29, c[0x0][0x8b8] ;  /* 0x00022e00ff1d7b82 */ /* 0x000e620000000800 */
[----:B------:R-:W-:Y:S05]  /*354e0*/  @!P0 BRA `(.L_x_230) ;  /* 0x0000000000288947 */ /* 0x000fea0003800000 */
        /* <DEDUP_REMOVED lines=10> */
.L_x_230:
[----:B------:R-:W5:Y:S01]  /*35590*/  LDC R3, c[0x0][0x904] ;  /* 0x00024100ff037b82 */ /* 0x000f620000000800 */
[----:B-12---:R-:W-:Y:S02]  /*355a0*/  SHF.R.U64 R0, R4, R25, R5 ;  /* 0x0000001904007219 */ /* 0x006fe40000001205 */
[----:B------:R-:W-:Y:S02]  /*355b0*/  LOP3.LUT R5, R6, R23, RZ, 0xc0, !PT ;  /* 0x0000001706057212 */ /* 0x000fe400078ec0ff */
[----:B------:R-:W-:Y:S02]  /*355c0*/  IADD3 R15, -R15, RZ, RZ ;  /* 0x000000ff0f0f7210 */ /* 0x000fe40007ffe1ff */
[----:B------:R-:W-:Y:S01]  /*355d0*/  IADD3 R9, R22, -0x1, RZ ;  /* 0xffffffff16097810 */ /* 0x000fe20007ffe0ff */
[----:B------:R-:W-:Y:S01]  /*355e0*/  IMAD R5, R28, R0, R5 ;  /* 0x000000001c057224 */ /* 0x000fe200078e0205 */
[----:B------:R-:W-:Y:S02]  /*355f0*/  R2UR UR43, R30 ;  /* 0x000000001e2b72ca */ /* 0x000fe400000e0000 */
[----:B------:R-:W-:-:S02]  /*35600*/  LOP3.LUT R9, R14, R9, RZ, 0xc0, !PT ;  /* 0x000000090e097212 */ /* 0x000fc400078ec0ff */
[----:B-----5:R-:W-:Y:S02]  /*35610*/  ISETP.NE.AND P0, PT, R3, 0x1, PT ;  /* 0x000000010300780c */ /* 0x020fe40003f05270 */
[----:B------:R-:W-:-:S05]  /*35620*/  IADD3 R3, -R0, RZ, RZ ;  /* 0x000000ff00037210 */ /* 0x000fca0007ffe1ff */
[----:B----4-:R-:W-:-:S04]  /*35630*/  IMAD R0, R3, R27, R18 ;  /* 0x0000001b03007224 */ /* 0x010fc800078e0212 */
[----:B------:R-:W-:Y:S02]  /*35640*/  IMAD R0, R0, R22, R9 ;  /* 0x0000001600007224 */ /* 0x000fe400078e0209 */
[----:B---3--:R-:W-:-:S04]  /*35650*/  @P0 IMAD R26, R19, R15, R24 ;  /* 0x0000000f131a0224 */ /* 0x008fc800078e0218 */
[----:B------:R-:W-:-:S05]  /*35660*/  IMAD R5, R5, R29, R26 ;  /* 0x0000001d05057224 */ /* 0x000fca00078e021a */
[----:B------:R-:W-:Y:S02]  /*35670*/  SEL R3, R0, R5, !P0 ;  /* 0x0000000500037207 */ /* 0x000fe40004000000 */
[----:B------:R-:W-:Y:S02]  /*35680*/  SEL R5, R5, R0, !P0 ;  /* 0x0000000005057207 */ /* 0x000fe40004000000 */
[----:B------:R-:W-:Y:S02]  /*35690*/  R2UR UR41, R3 ;  /* 0x00000000032972ca */ /* 0x000fe400000e0000 */
[----:B------:R-:W-:-:S04]  /*356a0*/  MOV R3, 0x1 ;  /* 0x0000000100037802 */ /* 0x000fc80000000f00 */
[----:B------:R-:W-:-:S09]  /*356b0*/  PRMT R0, R3, 0x7610, R0 ;  /* 0x0000761003007816 */ /* 0x000fd20000000000 */
.L_x_228:
[----:B------:R-:W-:Y:S01]  /*356c0*/  LOP3.LUT P0, RZ, R0, 0xff, RZ, 0xc0, !PT ;  /* 0x000000ff00ff7812 */ /* 0x000fe2000780c0ff */
[----:B------:R-:W-:Y:S01]  /*356d0*/  UIMAD.WIDE.U32 UR4, UR51, -0x55555555, URZ ;  /* 0xaaaaaaab330478a5 */ /* 0x000fe2000f8e003f */
[----:B------:R-:W-:Y:S02]  /*356e0*/  MOV R19, R8 ;  /* 0x0000000800137202 */ /* 0x000fe40000000f00 */
[----:B------:R-:W-:Y:S01]  /*356f0*/  MOV R18, R7 ;  /* 0x0000000700127202 */ /* 0x000fe20000000f00 */
[----:B------:R-:W-:-:S04]  /*35700*/  USHF.R.U32.HI UR4, URZ, 0x2, UR5 ;  /* 0x000000023f047899 */ /* 0x000fc80008011605 */
[----:B------:R-:W-:-:S04]  /*35710*/  UIMAD UR51, UR4, -0x6, UR51 ;  /* 0xfffffffa043378a4 */ /* 0x000fc8000f8e0233 */
[----:B------:R-:W-:Y:S08]  /*35720*/  @P0 BRA `(.L_x_231) ;  /* 0xfffffcc000700947 */ /* 0x000ff0000383ffff */
[----:B------:R-:W-:-:S04]  /*35730*/  DEPBAR.LE SB0, 0x0 ;  /* 0x000080000000791a */ /* 0x000fc80000000000 */
[----:B------:R-:W-:Y:S05]  /*35740*/  EXIT ;  /* 0x000000000000794d */ /* 0x000fea0003800000 */
.L_x_12:
[----:B-1----:R-:W3:Y:S01]  /*35750*/  LDL R21, [R1+0x4ac] ;  /* 0x0004ac0001157983 */ /* 0x002ee20000100800 */
[----:B------:R-:W-:-:S03]  /*35760*/  ULDC.64 UR4, c[0x0][0x8f8] ;  /* 0x00023e0000047ab9 */ /* 0x000fc60000000a00 */
[----:B------:R-:W4:Y:S01]  /*35770*/  LDL R163, [R1+0x4b0] ;  /* 0x0004b00001a37983 */ /* 0x000f220000100800 */
[----:B------:R-:W-:Y:S02]  /*35780*/  PRMT R4, RZ, 0x7610, R4 ;  /* 0x00007610ff047816 */ /* 0x000fe40000000004 */
[----:B------:R-:W-:Y:S02]  /*35790*/  MOV R2, 0xffffffff ;  /* 0xffffffff00027802 */ /* 0x000fe40000000f00 */
[----:B------:R-:W-:Y:S02]  /*357a0*/  MOV R3, 0xffffffff ;  /* 0xffffffff00037802 */ /* 0x000fe40000000f00 */
[----:B------:R-:W-:Y:S02]  /*357b0*/  MOV R10, 0xffffffff ;  /* 0xffffffff000a7802 */ /* 0x000fe40000000f00 */
[----:B---3--:R-:W-:-:S04]  /*357c0*/  ISETP.GE.U32.AND P0, PT, R21, UR4, PT ;  /* 0x0000000415007c0c */ /* 0x008fc8000bf06070 */
[----:B----4-:R-:W-:-:S13]  /*357d0*/  ISETP.GE.U32.AND.EX P0, PT, R163, UR5, PT, P0 ;  /* 0x00000005a3007c0c */ /* 0x010fda000bf06100 */
[----:B------:R-:W-:Y:S05]  /*357e0*/  @P0 BRA `(.L_x_232) ;  /* 0x0000000400340947 */ /* 0x000fea0003800000 */
[----:B------:R-:W1:Y:S01]  /*357f0*/  LDC.64 R14, c[0x0][0x8d0] ;  /* 0x00023400ff0e7b82 */ /* 0x000e620000000a00 */
[----:B------:R-:W-:Y:S02]  /*35800*/  MOV R8, R21 ;  /* 0x0000001500087202 */ /* 0x000fe40000000f00 */
[----:B------:R-:W-:-:S05]  /*35810*/  MOV R9, R163 ;  /* 0x000000a300097202 */ /* 0x000fca0000000f00 */
[----:B------:R-:W3:Y:S08]  /*35820*/  LDC R10, c[0x0][0x8d8] ;  /* 0x00023600ff0a7b82 */ /* 0x000ef00000000800 */
[----:B------:R-:W4:Y:S01]  /*35830*/  LDC.64 R16, c[0x0][0x8c8] ;  /* 0x00023200ff107b82 */ /* 0x000f220000000a00 */
[----:B-1----:R-:W-:-:S04]  /*35840*/  ISETP.NE.U32.AND P0, PT, R14, RZ, PT ;  /* 0x000000ff0e00720c */ /* 0x002fc80003f05070 */
[----:B------:R-:W-:-:S13]  /*35850*/  ISETP.NE.AND.EX P0, PT, R15, RZ, PT, P0 ;  /* 0x000000ff0f00720c */ /* 0x000fda0003f05300 */
[----:B---34-:R-:W-:Y:S05]  /*35860*/  @!P0 BRA `(.L_x_233) ;  /* 0x0000000000288947 */ /* 0x018fea0003800000 */
[----:B------:R-:W1:Y:S02]  /*35870*/  LDC R2, c[0x0][0x8dc] ;  /* 0x00023700ff027b82 */ /* 0x000e640000000800 */
        /* <DEDUP_REMOVED lines=9> */
.L_x_233:
[----:B------:R-:W1:Y:S01]  /*35910*/  LDC.64 R22, c[0x0][0x8e8] ;  /* 0x00023a00ff167b82 */ /* 0x000e620000000a00 */
[-CC-:B------:R-:W-:Y:S02]  /*35920*/  SHF.R.U64 R14, R8, R10.reuse, R9.reuse ;  /* 0x0000000a080e7219 */ /* 0x180fe40000001209 */
[----:B------:R-:W-:Y:S02]  /*35930*/  SHF.R.U32.HI R2, RZ, R10, R9 ;  /* 0x0000000aff027219 */ /* 0x000fe40000011609 */
[----:B------:R-:W-:-:S03]  /*35940*/  IADD3 R5, P0, RZ, -R14, RZ ;  /* 0x8000000eff057210 */ /* 0x000fc60007f1e0ff */
[----:B------:R-:W3:Y:S01]  /*35950*/  LDC R8, c[0x0][0x8c0] ;  /* 0x00023000ff087b82 */ /* 0x000ee20000000800 */
[----:B------:R-:W-:Y:S02]  /*35960*/  IADD3.X R3, RZ, ~R2, RZ, P0, !PT ;  /* 0x80000002ff037210 */ /* 0x000fe400007fe4ff */
[----:B------:R-:W-:-:S03]  /*35970*/  MOV R2, R21 ;  /* 0x0000001500027202 */ /* 0x000fc60000000f00 */
[-C--:B------:R-:W-:Y:S01]  /*35980*/  IMAD R4, R3, R16.reuse, RZ ;  /* 0x0000001003047224 */ /* 0x080fe200078e02ff */
[----:B------:R-:W-:Y:S01]  /*35990*/  MOV R3, R163 ;  /* 0x000000a300037202 */ /* 0x000fe20000000f00 */
[----:B------:R-:W4:Y:S02]  /*359a0*/  LDC R20, c[0x0][0x8b0] ;  /* 0x00022c00ff147b82 */ /* 0x000f240000000800 */
[----:B------:R-:W-:-:S06]  /*359b0*/  IMAD.WIDE.U32 R2, R5, R16, R2 ;  /* 0x0000001005027225 */ /* 0x000fcc00078e0002 */
[----:B------:R-:W5:Y:S01]  /*359c0*/  LDC R19, c[0x0][0x900] ;  /* 0x00024000ff137b82 */ /* 0x000f620000000800 */
[----:B------:R-:W-:Y:S01]  /*359d0*/  IMAD R5, R5, R17, R4 ;  /* 0x0000001105057224 */ /* 0x000fe200078e0204 */
[----:B-1----:R-:W-:Y:S02]  /*359e0*/  ISETP.NE.U32.AND P0, PT, R22, RZ, PT ;  /* 0x000000ff1600720c */ /* 0x002fe40003f05070 */
[----:B------:R-:W-:Y:S02]  /*359f0*/  MOV R4, 0xffffffff ;  /* 0xffffffff00047802 */ /* 0x000fe40000000f00 */
[----:B------:R-:W-:Y:S02]  /*35a00*/  IADD3 R3, R3, R5, RZ ;  /* 0x0000000503037210 */ /* 0x000fe40007ffe0ff */
[----:B------:R-:W1:Y:S01]  /*35a10*/  LDC R16, c[0x0][0x8a8] ;  /* 0x00022a00ff107b82 */ /* 0x000e620000000800 */
[----:B------:R-:W-:Y:S02]  /*35a20*/  ISETP.NE.AND.EX P0, PT, R23, RZ, PT, P0 ;  /* 0x000000ff1700720c */ /* 0x000fe40003f05300 */
[----:B---3--:R-:W-:-:S02]  /*35a30*/  SHF.R.U64 R10, R2, R8, R3 ;  /* 0x00000008020a7219 */ /* 0x008fc40000001203 */
[----:B------:R-:W-:-:S03]  /*35a40*/  SHF.R.U32.HI R3, RZ, R8, R3 ;  /* 0x00000008ff037219 */ /* 0x000fc60000011603 */
[----:B------:R-:W3:Y:S01]  /*35a50*/  LDC R21, c[0x0][0x8f0] ;  /* 0x00023c00ff157b82 */ /* 0x000ee20000000800 */
[-CC-:B----4-:R-:W-:Y:S02]  /*35a60*/  SHF.R.U64 R15, R10, R20.reuse, R3.reuse ;  /* 0x000000140a0f7219 */ /* 0x190fe40000001203 */
[----:B------:R-:W-:Y:S02]  /*35a70*/  SHF.R.U32.HI R2, RZ, R20, R3 ;  /* 0x00000014ff027219 */ /* 0x000fe40000011603 */
[----:B------:R-:W-:-:S03]  /*35a80*/  MOV R20, 0x1 ;  /* 0x0000000100147802 */ /* 0x000fc60000000f00 */
[----:B------:R-:W4:Y:S01]  /*35a90*/  LDC R24, c[0x0][0x8e0] ;  /* 0x00023800ff187b82 */ /* 0x000f220000000800 */
[-C--:B-----5:R-:W-:Y:S02]  /*35aa0*/  SHF.L.U32 R4, R4, R19.reuse, RZ ;  /* 0x0000001304047219 */ /* 0x0a0fe400000006ff */
[-CC-:B------:R-:W-:Y:S02]  /*35ab0*/  SHF.R.U64 R17, R15, R19.reuse, R2.reuse ;  /* 0x000000130f117219 */ /* 0x180fe40000001202 */
[----:B------:R-:W-:Y:S02]  /*35ac0*/  SHF.R.U32.HI R3, RZ, R19, R2 ;  /* 0x00000013ff037219 */ /* 0x000fe40000011602 */
[----:B------:R-:W-:Y:S01]  /*35ad0*/  LOP3.LUT R26, RZ, R4, RZ, 0x33, !PT ;  /* 0x00000004ff1a7212 */ /* 0x000fe200078e33ff */
[----:B------:R-:W1:Y:S01]  /*35ae0*/  LDC R25, c[0x0][0x8b8] ;  /* 0x00022e00ff197b82 */ /* 0x000e620000000800 */
        /* <DEDUP_REMOVED lines=12> */
.L_x_234:
[----:B------:R-:W5:Y:S01]  /*35bb0*/  LDC R4, c[0x0][0x904] ;  /* 0x00024100ff047b82 */ /* 0x000f620000000800 */
[----:B---3--:R-:W-:Y:S02]  /*35bc0*/  SHF.R.U64 R3, R2, R21, R3 ;  /* 0x0000001502037219 */ /* 0x008fe40000001203 */
[----:B------:R-:W-:Y:S02]  /*35bd0*/  SHF.L.U32 R20, R20, R19, RZ ;  /* 0x0000001314147219 */ /* 0x000fe400000006ff */
[----:B------:R-:W-:Y:S02]  /*35be0*/  LOP3.LUT R2, R15, R26, RZ, 0xc0, !PT ;  /* 0x0000001a0f027212 */ /* 0x000fe400078ec0ff */
[----:B-1----:R-:W-:-:S04]  /*35bf0*/  IADD3 R5, R16, -0x1, RZ ;  /* 0xffffffff10057810 */ /* 0x002fc80007ffe0ff */
[----:B------:R-:W-:Y:S02]  /*35c00*/  LOP3.LUT R5, R10, R5, RZ, 0xc0, !PT ;  /* 0x000000050a057212 */ /* 0x000fe400078ec0ff */
[----:B------:R-:W-:Y:S02]  /*35c10*/  MOV R10, R14 ;  /* 0x0000000e000a7202 */ /* 0x000fe40000000f00 */
[----:B-----5:R-:W-:Y:S02]  /*35c20*/  ISETP.NE.AND P0, PT, R4, 0x1, PT ;  /* 0x000000010400780c */ /* 0x020fe40003f05270 */
[----:B------:R-:W-:Y:S01]  /*35c30*/  IADD3 R4, -R3, RZ, RZ ;  /* 0x000000ff03047210 */ /* 0x000fe20007ffe1ff */
[----:B------:R-:W-:-:S04]  /*35c40*/  IMAD R3, R20, R3, R2 ;  /* 0x0000000314037224 */ /* 0x000fc800078e0202 */
[----:B----4-:R-:W-:Y:S01]  /*35c50*/  IMAD R2, R4, R24, R17 ;  /* 0x0000001804027224 */ /* 0x010fe200078e0211 */
[----:B------:R-:W-:-:S03]  /*35c60*/  MOV R4, 0x1 ;  /* 0x0000000100047802 */ /* 0x000fc60000000f00 */
[----:B------:R-:W-:Y:S02]  /*35c70*/  IMAD R5, R2, R16, R5 ;  /* 0x0000001002057224 */ /* 0x000fe400078e0205 */
[----:B------:R-:W-:-:S04]  /*35c80*/  @P0 IMAD R0, R11, R12, R6 ;  /* 0x0000000c0b000224 */ /* 0x000fc800078e0206 */
[----:B------:R-:W-:-:S05]  /*35c90*/  IMAD R0, R3, R25, R0 ;  /* 0x0000001903007224 */ /* 0x000fca00078e0200 */
[----:B------:R-:W-:Y:S02]  /*35ca0*/  SEL R3, R5, R0, !P0 ;  /* 0x0000000005037207 */ /* 0x000fe40004000000 */
[----:B------:R-:W-:-:S07]  /*35cb0*/  SEL R2, R0, R5, !P0 ;  /* 0x0000000500027207 */ /* 0x000fce0004000000 */
.L_x_232:
[----:B------:R-:W-:-:S08]  /*35cc0*/  NOP ;  /* 0x0000000000007918 */ /* 0x000fd00000000000 */
[----:B------:R-:W1:-:S00]  /*35cd0*/  USETMAXREG.DEALLOC.CTAPOOL 0x18 ;  /* 0x00000018000079c8 */ /* 0x000e4000080e0500 */
[----:B------:R-:W-:-:S06]  /*35ce0*/  UISETP.NE.AND UP0, UPT, UR46, 0x1, UPT ;  /* 0x000000012e00788c */ /* 0x000fcc000bf05270 */
[----:B------:R-:W-:-:S13]  /*35cf0*/  PLOP3.LUT P0, PT, PT, PT, UP0, 0x80, 0x0 ;  /* 0x000000000000781c */ /* 0x000fda0003f0f008 */
[----:B--2---:R-:W-:Y:S05]  /*35d00*/  @!P0 EXIT ;  /* 0x000000000000894d */ /* 0x004fea0003800000 */
[----:B------:R-:W-:-:S06]  /*35d10*/  UISETP.NE.AND UP0, UPT, UR46, URZ, UPT ;  /* 0x0000003f2e00728c */ /* 0x000fcc000bf05270 */
[----:B------:R-:W-:-:S13]  /*35d20*/  PLOP3.LUT P0, PT, PT, PT, UP0, 0x80, 0x0 ;  /* 0x000000000000781c */ /* 0x000fda0003f0f008 */
[----:B-1----:R-:W-:Y:S05]  /*35d30*/  @!P0 BRA `(.L_x_235) ;  /* 0x0000002400388947 */ /* 0x002fea0003800000 */
[----:B------:R-:W-:-:S04]  /*35d40*/  UISETP.NE.AND UP0, UPT, UR53, URZ, UPT ;  /* 0x0000003f3500728c */ /* 0x000fc8000bf05270 */
[----:B------:R-:W-:-:S06]  /*35d50*/  UISETP.NE.OR UP0, UPT, UR46, 0x2, UP0 ;  /* 0x000000022e00788c */ /* 0x000fcc0008705670 */
[----:B------:R-:W-:-:S13]  /*35d60*/  PLOP3.LUT P0, PT, PT, PT, UP0, 0x80, 0x0 ;  /* 0x000000000000781c */ /* 0x000fda0003f0f008 */
[----:B------:R-:W-:Y:S05]  /*35d70*/  @P0 EXIT ;  /* 0x000000000000094d */ /* 0x000fea0003800000 */
[----:B------:R-:W-:-:S13]  /*35d80*/  LOP3.LUT P2, RZ, R4, 0xff, RZ, 0xc0, !PT ;  /* 0x000000ff04ff7812 */ /* 0x000fda000784c0ff */
[----:B------:R-:W-:Y:S05]  /*35d90*/  @!P2 BRA `(.L_x_236) ;  /* 0x000000000018a947 */ /* 0x000fea0003800000 */
[----:B------:R-:W-:Y:S01]  /*35da0*/  UMOV UR4, 0x400 ;  /* 0x0000040000047882 */ /* 0x000fe20000000000 */
[----:B------:R-:W-:Y:S01]  /*35db0*/  MOV R0, RZ ;  /* 0x000000ff00007202 */ /* 0x000fe20000000f00 */
[----:B------:R-:W-:-:S03]  /*35dc0*/  ULEA UR4, UR37, UR4, 0x18 ;  /* 0x0000000425047291 */ /* 0x000fc6000f8ec03f */
[----:B------:R-:W-:-:S06]  /*35dd0*/  SHF.L.U32 R0, R0, 0x1f, RZ ;  /* 0x0000001f00007819 */ /* 0x000fcc00000006ff */
[----:B------:R-:W1:Y:S02]  /*35de0*/  SYNCS.PHASECHK.TRANS64.TRYWAIT P0, [UR4+0xa8], R0 ;  /* 0x0000a800ff0075a7 */ /* 0x000e640008000144 */
[----:B-1----:R-:W-:Y:S05]  /*35df0*/  @!P0 BRA `(.L_x_237) ;  /* 0x0000003800c88947 */ /* 0x002fea0003800000 */
.L_x_236:
[----:B-1----:R-:W-:Y:S01]  /*35e00*/  PRMT R0, RZ, 0x7610, R0 ;  /* 0x00007610ff007816 */ /* 0x002fe20000000000 */
[----:B------:R-:W-:Y:S06]  /*35e10*/  @P1 BRA `(.L_x_238) ;  /* 0x0000000000281947 */ /* 0x000fec0003800000 */
[----:B------:R-:W-:Y:S02]  /*35e20*/  ULDC.64 UR4, c[0x0][0x588] ;  /* 0x0001620000047ab9 */ /* 0x000fe40000000a00 */
[----:B------:R-:W-:-:S04]  /*35e30*/  ISETP.NE.U32.AND P0, PT, RZ, UR4, PT ;  /* 0x00000004ff007c0c */ /* 0x000fc8000bf05070 */
[----:B------:R-:W-:-:S13]  /*35e40*/  ISETP.NE.AND.EX P0, PT, RZ, UR5, PT, P0 ;  /* 0x00000005ff007c0c */ /* 0x000fda000bf05300 */
[----:B------:R-:W-:Y:S05]  /*35e50*/  @!P0 BRA `(.L_x_239) ;  /* 0x0000000000108947 */ /* 0x000fea0003800000 */
[----:B------:R-:W1:Y:S02]  /*35e60*/  LDC.64 R6, c[0x0][0x588] ;  /* 0x00016200ff067b82 */ /* 0x000e640000000a00 */
[----:B-1----:R2:W5:Y:S01]  /*35e70*/  LDG.E R6, desc[UR56][R6.64] ;  /* 0x0000003806067981 */ /* 0x002562000c1e1900 */
[----:B------:R-:W-:Y:S01]  /*35e80*/  MOV R0, 0x1 ;  /* 0x0000000100007802 */ /* 0x000fe20000000f00 */
[----:B------:R-:W-:Y:S06]  /*35e90*/  BRA `(.L_x_238) ;  /* 0x0000000000087947 */ /* 0x000fec0003800000 */
.L_x_239:
[----:B------:R-:W1:Y:S01]  /*35ea0*/  LDC R6, c[0x0][0x580] ;  /* 0x00016000ff067b82 */ /* 0x000e620000000800 */
[----:B------:R-:W-:-:S07]  /*35eb0*/  MOV R0, 0x1 ;  /* 0x0000000100007802 */ /* 0x000fce0000000f00 */
.L_x_238:
[----:B------:R-:W-:Y:S05]  /*35ec0*/  @!P2 BRA `(.L_x_240) ;  /* 0x000000200050a947 */ /* 0x000fea0003800000 */
[----:B------:R-:W3:Y:S01]  /*35ed0*/  LDC R16, c[0x0][0x900] ;  /* 0x00024000ff107b82 */ /* 0x000ee20000000800 */
[----:B------:R-:W-:Y:S01]  /*35ee0*/  MOV R5, 0xffffffff ;  /* 0xffffffff00057802 */ /* 0x000fe20000000f00 */
[----:B------:R-:W-:Y:S01]  /*35ef0*/  ULOP3.LUT UR21, UR39, 0x2, URZ, 0xfc, !UPT ;  /* 0x0000000227157892 */ /* 0x000fe2000f8efc3f */
[----:B--2---:R-:W-:Y:S01]  /*35f00*/  MOV R7, 0x1 ;  /* 0x0000000100077802 */ /* 0x004fe20000000f00 */
[----:B------:R-:W-:Y:S01]  /*35f10*/  ULDC.64 UR58, c[0x0][0x198] ;  /* 0x00006600003a7ab9 */ /* 0x000fe20000000a00 */
[----:B------:R-:W-:Y:S01]  /*35f20*/  ULDC.64 UR6, c[0x0][0x588] ;  /* 0x0001620000067ab9 */ /* 0x000fe20000000a00 */
[----:B------:R-:W-:Y:S01]  /*35f30*/  ULDC.64 UR4, c[0x0][0x8f8] ;  /* 0x00023e0000047ab9 */ /* 0x000fe20000000a00 */
[----:B------:R-:W-:Y:S01]  /*35f40*/  ULDC.64 UR14, c[0x0][0x590] ;  /* 0x00016400000e7ab9 */ /* 0x000fe20000000a00 */
[----:B------:R-:W2:Y:S01]  /*35f50*/  LDC R17, c[0x0][0x8a8] ;  /* 0x00022a00ff117b82 */ /* 0x000ea20000000800 */
[-C--:B---3--:R-:W-:Y:S02]  /*35f60*/  SHF.L.U32 R5, R5, R16.reuse, RZ ;  /* 0x0000001005057219 */ /* 0x088fe400000006ff */
[----:B------:R-:W-:-:S02]  /*35f70*/  SHF.L.U32 R16, R7, R16, RZ ;  /* 0x0000001007107219 */ /* 0x000fc400000006ff */
[----:B------:R-:W-:Y:S02]  /*35f80*/  LOP3.LUT R14, RZ, R5, RZ, 0x33, !PT ;  /* 0x00000005ff0e7212 */ /* 0x000fe400078e33ff */
[----:B--2---:R-:W-:-:S07]  /*35f90*/  IADD3 R17, R17, -0x1, RZ ;  /* 0xffffffff11117810 */ /* 0x004fce0007ffe0ff */
.L_x_344:
[----:B------:R-:W-:Y:S02]  /*35fa0*/  ISETP.NE.U32.AND P0, PT, RZ, UR14, PT ;  /* 0x0000000eff007c0c */ /* 0x000fe4000bf05070 */
[----:B------:R-:W-:Y:S02]  /*35fb0*/  R2UR UR51, R2 ;  /* 0x00000000023372ca */ /* 0x000fe400000e0000 */
[----:B------:R-:W-:Y:S02]  /*35fc0*/  R2UR UR50, R3 ;  /* 0x00000000033272ca */ /* 0x000fe400000e0000 */
[----:B------:R-:W-:-:S09]  /*35fd0*/  ISETP.NE.AND.EX P0, PT, RZ, UR15, PT, P0 ;  /* 0x0000000fff007c0c */ /* 0x000fd2000bf05300 */
[----:B------:R-:W-:Y:S02]  /*35fe0*/  USHF.L.U32 UR51, UR51, 0x8, URZ ;  /* 0x0000000833337899 */ /* 0x000fe4000800063f */
[----:B------:R-:W-:Y:S02]  /*35ff0*/  USHF.L.U32 UR50, UR50, 0x8, URZ ;  /* 0x0000000832327899 */ /* 0x000fe4000800063f */
[----:B------:R-:W-:Y:S10]  /*36000*/  @!P0 BRA `(.L_x_241) ;  /* 0x00000000002c8947 */ /* 0x000ff40003800000 */
[----:B------:R-:W-:-:S04]  /*36010*/  ISETP.NE.U32.AND P1, PT, RZ, UR6, PT ;  /* 0x00000006ff007c0c */ /* 0x000fc8000bf25070 */
[----:B------:R-:W-:-:S13]  /*36020*/  ISETP.NE.AND.EX P1, PT, RZ, UR7, PT, P1 ;  /* 0x00000007ff007c0c */ /* 0x000fda000bf25310 */
[----:B------:R-:W-:Y:S05]  /*36030*/  @!P1 BRA `(.L_x_242) ;  /* 0x0000000000189947 */ /* 0x000fea0003800000 */
[----:B------:R-:W2:Y:S01]  /*36040*/  LDC.64 R2, c[0x0][0x588] ;  /* 0x00016200ff027b82 */ /* 0x000ea20000000a00 */
[----:B------:R-:W-:-:S04]  /*36050*/  IMAD R5, R10, UR14, RZ ;  /* 0x0000000e0a057c24 */ /* 0x000fc8000f8e02ff */
[----:B--2---:R-:W-:-:S05]  /*36060*/  IMAD.WIDE R2, R5, 0x4, R2 ;  /* 0x0000000405027825 */ /* 0x004fca00078e0202 */
[----:B-1---5:R2:W5:Y:S01]  /*36070*/  LDG.E R6, desc[UR56][R2.64] ;  /* 0x0000003802067981 */ /* 0x022562000c1e1900 */
[----:B------:R-:W-:Y:S01]  /*36080*/  MOV R0, 0x1 ;  /* 0x0000000100007802 */ /* 0x000fe20000000f00 */
[----:B------:R-:W-:Y:S06]  /*36090*/  BRA `(.L_x_241) ;  /* 0x0000000000087947 */ /* 0x000fec0003800000 */
.L_x_242:
[----:B-1---5:R-:W3:Y:S01]  /*360a0*/  LDC R6, c[0x0][0x580] ;  /* 0x00016000ff067b82 */ /* 0x022ee20000000800 */
[----:B------:R-:W-:-:S07]  /*360b0*/  MOV R0, 0x1 ;  /* 0x0000000100007802 */ /* 0x000fce0000000f00 */
.L_x_241:
[----:B------:R-:W-:Y:S05]  /*360c0*/  @!P0 BRA `(.L_x_243) ;  /* 0x00000000001c8947 */ /* 0x000fea0003800000 */
[----:B------:R-:W-:-:S13]  /*360d0*/  LOP3.LUT P2, RZ, R0, 0xff, RZ, 0xc0, !PT ;  /* 0x000000ff00ff7812 */ /* 0x000fda000784c0ff */
[----:B--2---:R-:W2:Y:S02]  /*360e0*/  @!P2 LDC.64 R2, c[0x0][0x588] ;  /* 0x00016200ff02ab82 */ /* 0x004ea40000000a00 */
[----:B--2---:R-:W-:-:S04]  /*360f0*/  @!P2 ISETP.NE.U32.AND P0, PT, R2, RZ, PT ;  /* 0x000000ff0200a20c */ /* 0x004fc80003f05070 */
[----:B------:R-:W-:Y:S02]  /*36100*/  @!P2 ISETP.NE.AND.EX P1, PT, R3, RZ, PT, P0 ;  /* 0x000000ff0300a20c */ /* 0x000fe40003f25300 */
[----:B-1-3-5:R-:W-:Y:S02]  /*36110*/  @P2 FSETP.EQ.AND P0, PT, R6, RZ, PT ;  /* 0x000000ff0600220b */ /* 0x02afe40003f02000 */
[----:B------:R-:W-:Y:S01]  /*36120*/  @!P2 PLOP3.LUT P0, PT, P1, PT, PT, 0x8, 0x0 ;  /* 0x000000000000a81c */ /* 0x000fe20000f0e170 */
[----:B------:R-:W-:-:S12]  /*36130*/  BRA `(.L_x_244) ;  /* 0x0000000000047947 */ /* 0x000fd80003800000 */
.L_x_243:
[----:B-1-3-5:R-:W-:-:S13]  /*36140*/  FSETP.EQ.AND P0, PT, R6, RZ, PT ;  /* 0x000000ff0600720b */ /* 0x02afda0003f02000 */
.L_x_244:
[----:B------:R-:W-:Y:S01]  /*36150*/  UISETP.NE.AND UP0, UPT, UR21, 0x3, UPT ;  /* 0x000000031500788c */ /* 0x000fe2000bf05270 */
[----:B------:R-:W-:-:S04]  /*36160*/  ELECT P1, URZ, PT ;  /* 0x00000000003f782f */ /* 0x000fc80003820000 */
[----:B------:R-:W-:Y:S02]  /*36170*/  PLOP3.LUT P0, PT, P1, P0, PT, 0x20, 0x0 ;  /* 0x000000000000781c */ /* 0x000fe40000f00470 */
[----:B------:R-:W-:-:S13]  /*36180*/  PLOP3.LUT P1, PT, PT, PT, UP0, 0x80, 0x0 ;  /* 0x000000000000781c */ /* 0x000fda0003f2f008 */
[----:B------:R-:W-:Y:S05]  /*36190*/  @!P1 BRA `(.L_x_245) ;  /* 0x0000000000049947 */ /* 0x000fea0003800000 */
[----:B------:R-:W-:Y:S01]  /*361a0*/  BPT.TRAP 0x1 ;  /* 0x000000040000795c */ /* 0x000fe20000300000 */
.L_x_245:
[----:B------:R-:W1:Y:S01]  /*361b0*/  S2UR UR37, SR_CgaCtaId ;  /* 0x00000000002579c3 */ /* 0x000e620000008800 */
[----:B------:R-:W-:Y:S01]  /*361c0*/  UMOV UR13, 0x400 ;  /* 0x00000400000d7882 */ /* 0x000fe20000000000 */
[----:B--2---:R-:W-:-:S04]  /*361d0*/  MOV R2, 0x1 ;  /* 0x0000000100027802 */ /* 0x004fc80000000f00 */
[----:B------:R-:W-:Y:S01]  /*361e0*/  SHF.L.U32 R2, R2, 0x1f, RZ ;  /* 0x0000001f02027819 */ /* 0x000fe200000006ff */
[----:B-1----:R-:W-:-:S09]  /*361f0*/  ULEA UR13, UR37, UR13, 0x18 ;  /* 0x0000000d250d7291 */ /* 0x002fd2000f8ec03f */
[----:B------:R-:W1:Y:S02]  /*36200*/  SYNCS.PHASECHK.TRANS64.TRYWAIT P2, [UR13+0x80], R2 ;  /* 0x00008002ff0075a7 */ /* 0x000e64000804014d */
[----:B-1----:R-:W-:Y:S05]  /*36210*/  @!P2 BRA `(.L_x_246) ;  /* 0x0000003400d8a947 */ /* 0x002fea0003800000 */
.L_x_393:
[----:B------:R-:W-:Y:S04]  /*36220*/  BSSY B0, `(.L_x_247) ;  /* 0x000000e000007945 */ /* 0x000fe80003800000 */
[----:B------:R-:W-:Y:S05]  /*36230*/  @!P0 BRA `(.L_x_248) ;  /* 0x0000000000308947 */ /* 0x000fea0003800000 */
[----:B------:R-:W-:Y:S01]  /*36240*/  R2UR UR52, R10 ;  /* 0x000000000a3472ca */ /* 0x000fe200000e0000 */
[----:B------:R-:W-:Y:S02]  /*36250*/  UIADD3 UR8, UP0, UR58, 0x3f0, URZ ;  /* 0x000003f03a087890 */ /* 0x000fe4000ff1e03f */
[----:B------:R-:W-:Y:S02]  /*36260*/  UIADD3 UR48, UR13, 0x100, URZ ;  /* 0x000001000d307890 */ /* 0x000fe4000fffe03f */
[----:B------:R-:W-:Y:S02]  /*36270*/  UIADD3 UR49, UR13, 0x60, URZ ;  /* 0x000000600d317890 */ /* 0x000fe4000fffe03f */
[----:B------:R-:W-:Y:S01]  /*36280*/  UIADD3.X UR9, URZ, UR59, URZ, UP0, !UPT ;  /* 0x0000003b3f097290 */ /* 0x000fe200087fe43f */
[----:B------:R-:W-:Y:S01]  /*36290*/  UMOV UR10, 0x0 ;  /* 0x00000000000a7882 */ /* 0x000fe20000000000 */
[----:B------:R-:W-:-:S07]  /*362a0*/  UMOV UR11, 0x10000000 ;  /* 0x10000000000b7882 */ /* 0x000fce0000000000 */
[----:B------:R2:W-:Y:S02]  /*362b0*/  UTMALDG.3D [UR48], [UR8], desc[UR10] ;  /* 0x00000a30080075b4 */ /* 0x0005e40008011000 */
[----:B--2---:R-:W-:Y:S05]  /*362c0*/  @!P1 BRA `(.L_x_249) ;  /* 0x0000000000049947 */ /* 0x004fea0003800000 */
[----:B------:R-:W-:Y:S01]  /*362d0*/  BPT.TRAP 0x1 ;  /* 0x000000040000795c */ /* 0x000fe20000300000 */
.L_x_249:
[----:B-1----:R-:W1:Y:S02]  /*362e0*/  LDC R3, c[0x0][0x800] ;  /* 0x00020000ff037b82 */ /* 0x002e640000000800 */
[----:B-1----:R2:W-:Y:S02]  /*362f0*/  SYNCS.ARRIVE.TRANS64.RED.A0TR RZ, [UR13+0x60], R3 ;  /* 0x00006003ffff79a7 */ /* 0x0025e4000830040d */
.L_x_248:
[----:B------:R-:W-:Y:S05]  /*36300*/  BSYNC B0 ;  /* 0x0000000000007941 */ /* 0x000fea0003800000 */
.L_x_247:
[----:B------:R-:W-:Y:S05]  /*36310*/  @!P1 BRA `(.L_x_250) ;  /* 0x0000000000049947 */ /* 0x000fea0003800000 */
[----:B------:R-:W-:Y:S01]  /*36320*/  BPT.TRAP 0x1 ;  /* 0x000000040000795c */ /* 0x000fe20000300000 */
.L_x_250:
[----:B------:R-:W-:-:S04]  /*36330*/  UIADD3 UR41, UR13, 0x60, URZ ;  /* 0x000000600d297890 */ /* 0x000fc8000fffe03f */
[----:B------:R-:W-:-:S09]  /*36340*/  UPRMT UR30, UR37, 0x654, UR41 ;  /* 0x00000654251e7896 */ /* 0x000fd20008000029 */
[----:B------:R-:W-:Y:S01]  /*36350*/  SYNCS.ARRIVE.TRANS64.RED.A1T0 RZ, [UR30], RZ ;  /* 0x000000ffffff79a7 */ /* 0x000fe2000810041e */
[----:B------:R-:W-:Y:S05]  /*36360*/  @!P1 BRA `(.L_x_251) ;  /* 0x0000000000049947 */ /* 0x000fea0003800000 */
[----:B------:R-:W-:Y:S01]  /*36370*/  BPT.TRAP 0x1 ;  /* 0x000000040000795c */ /* 0x000fe20000300000 */
.L_x_251:
[----:B------:R-:W3:Y:S02]  /*36380*/  SYNCS.PHASECHK.TRANS64.TRYWAIT P2, [UR13+0x88], R2 ;  /* 0x00008802ff0075a7 */ /* 0x000ee4000804014d */
[----:B---3--:R-:W-:Y:S05]  /*36390*/  @!P2 BRA `(.L_x_252) ;  /* 0x000000340090a947 */ /* 0x008fea0003800000 */
.L_x_394:
[----:B------:R-:W-:Y:S04]  /*363a0*/  BSSY B0, `(.L_x_253) ;  /* 0x0000010000007945 */ /* 0x000fe80003800000 */
[----:B------:R-:W-:Y:S05]  /*363b0*/  @!P0 BRA `(.L_x_254) ;  /* 0x0000000000388947 */ /* 0x000fea0003800000 */
[----:B------:R-:W-:Y:S01]  /*363c0*/  UIADD3 UR16, UP0, UR58, 0x3f0, URZ ;  /* 0x000003f03a107890 */ /* 0x000fe2000ff1e03f */
[----:B------:R-:W-:Y:S01]  /*363d0*/  R2UR UR12, R10 ;  /* 0x000000000a0c72ca */ /* 0x000fe200000e0000 */
[----:B------:R-:W-:Y:S02]  /*363e0*/  UIADD3 UR11, UR51, 0x80, URZ ;  /* 0x00000080330b7890 */ /* 0x000fe4000fffe03f */
[----:B------:R-:W-:Y:S02]  /*363f0*/  UIADD3 UR8, UR13, 0x1100, URZ ;  /* 0x000011000d087890 */ /* 0x000fe4000fffe03f */
[----:B------:R-:W-:Y:S02]  /*36400*/  UIADD3 UR9, UR13, 0x68, URZ ;  /* 0x000000680d097890 */ /* 0x000fe4000fffe03f */
[----:B------:R-:W-:Y:S01]  /*36410*/  UIADD3.X UR17, URZ, UR59, URZ, UP0, !UPT ;  /* 0x0000003b3f117290 */ /* 0x000fe200087fe43f */
[----:B------:R-:W-:Y:S01]  /*36420*/  UMOV UR18, 0x0 ;  /* 0x0000000000127882 */ /* 0x000fe20000000000 */
[----:B------:R-:W-:Y:S01]  /*36430*/  UMOV UR19, 0x10000000 ;  /* 0x1000000000137882 */ /* 0x000fe20000000000 */
[----:B------:R-:W-:-:S06]  /*36440*/  UMOV UR10, UR50 ;  /* 0x00000032000a7c82 */ /* 0x000fcc0008000000 */
[----:B------:R3:W-:Y:S02]  /*36450*/  UTMALDG.3D [UR8], [UR16], desc[UR18] ;  /* 0x00001208100075b4 */ /* 0x0007e40008011000 */
[----:B---3--:R-:W-:Y:S05]  /*36460*/  @!P1 BRA `(.L_x_255) ;  /* 0x0000000000049947 */ /* 0x008fea0003800000 */
[----:B------:R-:W-:Y:S01]  /*36470*/  BPT.TRAP 0x1 ;  /* 0x000000040000795c */ /* 0x000fe20000300000 */
.L_x_255:
[----:B-12---:R-:W1:Y:S02]  /*36480*/  LDC R3, c[0x0][0x800] ;  /* 0x00020000ff037b82 */ /* 0x006e640000000800 */
[----:B-1----:R3:W-:Y:S02]  /*36490*/  SYNCS.ARRIVE.TRANS64.RED.A0TR RZ, [UR13+0x68], R3 ;  /* 0x00006803ffff79a7 */ /* 0x0027e4000830040d */
.L_x_254:
[----:B------:R-:W-:Y:S05]  /*364a0*/  BSYNC B0 ;  /* 0x0000000000007941 */ /* 0x000fea0003800000 */
.L_x_253:
[----:B------:R-:W-:Y:S05]  /*364b0*/  @!P1 BRA `(.L_x_256) ;  /* 0x0000000000049947 */ /* 0x000fea0003800000 */
[----:B------:R-:W-:Y:S01]  /*364c0*/  BPT.TRAP 0x1 ;  /* 0x000000040000795c */ /* 0x000fe20000300000 */
.L_x_256:
[----:B------:R-:W-:Y:S02]  /*364d0*/  UIADD3 UR33, UR13, 0x68, URZ ;  /* 0x000000680d217890 */ /* 0x000fe4000fffe03f */
[----:B------:R-:W-:Y:S02]  /*364e0*/  UIADD3 UR10, UR50, 0x20, URZ ;  /* 0x00000020320a7890 */ /* 0x000fe4000fffe03f */
[----:B------:R-:W-:-:S09]  /*364f0*/  UPRMT UR29, UR37, 0x654, UR33 ;  /* 0x00000654251d7896 */ /* 0x000fd20008000021 */
[----:B------:R-:W-:Y:S01]  /*36500*/  SYNCS.ARRIVE.TRANS64.RED.A1T0 RZ, [UR29], RZ ;  /* 0x000000ffffff79a7 */ /* 0x000fe2000810041d */
[----:B------:R-:W-:Y:S05]  /*36510*/  @!P1 BRA `(.L_x_257) ;  /* 0x0000000000049947 */ /* 0x000fea0003800000 */
[----:B------:R-:W-:Y:S01]  /*36520*/  BPT.TRAP 0x1 ;  /* 0x000000040000795c */ /* 0x000fe20000300000 */
.L_x_257:
[----:B------:R-:W4:Y:S02]  /*36530*/  SYNCS.PHASECHK.TRANS64.TRYWAIT P2, [UR13+0x90], R2 ;  /* 0x00009002ff0075a7 */ /* 0x000f24000804014d */
[----:B----4-:R-:W-:Y:S05]  /*36540*/  @!P2 BRA `(.L_x_258) ;  /* 0x00000034003ca947 */ /* 0x010fea0003800000 */
.L_x_395:
        /* <DEDUP_REMOVED lines=8> */
[----:B------:R-:W-:Y:S01]  /*365d0*/  UMOV UR19, 0x10000000 ;  /* 0x1000000000137882 */ /* 0x000fe20000000000 */
[----:B------:R-:W-:-:S06]  /*365e0*/  UMOV UR11, UR51 ;  /* 0x00000033000b7c82 */ /* 0x000fcc0008000000 */
[----:B------:R4:W-:Y:S02]  /*365f0*/  UTMALDG.3D [UR8], [UR16], desc[UR18] ;  /* 0x00001208100075b4 */ /* 0x0009e40008011000 */
[----:B----4-:R-:W-:Y:S05]  /*36600*/  @!P1 BRA `(.L_x_261) ;  /* 0x0000000000049947 */ /* 0x010fea0003800000 */
[----:B------:R-:W-:Y:S01]  /*36610*/  BPT.TRAP 0x1 ;  /* 0x000000040000795c */ /* 0x000fe20000300000 */
.L_x_261:
[----:B-123--:R-:W1:Y:S02]  /*36620*/  LDC R3, c[0x0][0x800] ;  /* 0x00020000ff037b82 */ /* 0x00ee640000000800 */
[----:B-1----:R4:W-:Y:S02]  /*36630*/  SYNCS.ARRIVE.TRANS64.RED.A0TR RZ, [UR13+0x70], R3 ;  /* 0x00007003ffff79a7 */ /* 0x0029e4000830040d */
.L_x_260:
[----:B------:R-:W-:Y:S05]  /*36640*/  BSYNC B0 ;  /* 0x0000000000007941 */ /* 0x000fea0003800000 */
.L_x_259:
[----:B------:R-:W-:Y:S05]  /*36650*/  @!P1 BRA `(.L_x_262) ;  /* 0x0000000000049947 */ /* 0x000fea0003800000 */
[----:B------:R-:W-:Y:S01]  /*36660*/  BPT.TRAP 0x1 ;  /* 0x000000040000795c */ /* 0x000fe20000300000 */
.L_x_262:
[----:B------:R-:W-:-:S04]  /*36670*/  UIADD3 UR25, UR13, 0x70, URZ ;  /* 0x000000700d197890 */ /* 0x000fc8000fffe03f */
[----:B------:R-:W-:-:S09]  /*36680*/  UPRMT UR22, UR37, 0x654, UR25 ;  /* 0x0000065425167896 */ /* 0x000fd20008000019 */
[----:B------:R-:W-:Y:S01]  /*36690*/  SYNCS.ARRIVE.TRANS64.RED.A1T0 RZ, [UR22], RZ ;  /* 0x000000ffffff79a7 */ /* 0x000fe20008100416 */
[----:B------:R-:W-:Y:S05]  /*366a0*/  @!P1 BRA `(.L_x_263) ;  /* 0x0000000000049947 */ /* 0x000fea0003800000 */
[----:B------:R-:W-:Y:S01]  /*366b0*/  BPT.TRAP 0x1 ;  /* 0x000000040000795c */ /* 0x000fe20000300000 */
.L_x_263:
[----:B------:R-:W5:Y:S02]  /*366c0*/  SYNCS.PHASECHK.TRANS64.TRYWAIT P2, [UR13+0x98], R2 ;  /* 0x00009802ff0075a7 */ /* 0x000f64000804014d */
[----:B-----5:R-:W-:Y:S05]  /*366d0*/  @!P2 BRA `(.L_x_264) ;  /* 0x0000003000f0a947 */ /* 0x020fea0003800000 */
.L_x_396:
        /* <DEDUP_REMOVED lines=9> */
[----:B------:R-:W-:-:S07]  /*36770*/  UMOV UR19, 0x10000000 ;  /* 0x1000000000137882 */ /* 0x000fce0000000000 */
[----:B------:R1:W-:Y:S02]  /*36780*/  UTMALDG.3D [UR8], [UR16], desc[UR18] ;  /* 0x00001208100075b4 */ /* 0x0003e40008011000 */
[----:B-1----:R-:W-:Y:S05]  /*36790*/  @!P1 BRA `(.L_x_267) ;  /* 0x0000000000049947 */ /* 0x002fea0003800000 */
[----:B------:R-:W-:Y:S01]  /*367a0*/  BPT.TRAP 0x1 ;  /* 0x000000040000795c */ /* 0x000fe20000300000 */
.L_x_267:
[----:B--234-:R-:W1:Y:S02]  /*367b0*/  LDC R3, c[0x0][0x800] ;  /* 0x00020000ff037b82 */ /* 0x01ce640000000800 */
[----:B-1----:R1:W-:Y:S02]  /*367c0*/  SYNCS.ARRIVE.TRANS64.RED.A0TR RZ, [UR13+0x78], R3 ;  /* 0x00007803ffff79a7 */ /* 0x0023e4000830040d */
.L_x_266:
[----:B------:R-:W-:Y:S05]  /*367d0*/  BSYNC B0 ;  /* 0x0000000000007941 */ /* 0x000fea0003800000 */
.L_x_265:
[----:B------:R-:W-:Y:S05]  /*367e0*/  @!P1 BRA `(.L_x_268) ;  /* 0x0000000000049947 */ /* 0x000fea0003800000 */
[----:B------:R-:W-:Y:S01]  /*367f0*/  BPT.TRAP 0x1 ;  /* 0x000000040000795c */ /* 0x000fe20000300000 */
.L_x_268:
[----:B------:R-:W-:Y:S02]  /*36800*/  UIADD3 UR17, UR13, 0x78, URZ ;  /* 0x000000780d117890 */ /* 0x000fe4000fffe03f */
[----:B------:R-:W-:Y:S02]  /*36810*/  UIADD3 UR42, UR50, 0x40, URZ ;  /* 0x00000040322a7890 */ /* 0x000fe4000fffe03f */
[----:B------:R-:W-:-:S09]  /*36820*/  UPRMT UR23, UR37, 0x654, UR17 ;  /* 0x0000065425177896 */ /* 0x000fd20008000011 */
[----:B------:R-:W-:Y:S01]  /*36830*/  SYNCS.ARRIVE.TRANS64.RED.A1T0 RZ, [UR23], RZ ;  /* 0x000000ffffff79a7 */ /* 0x000fe20008100417 */
[----:B------:R-:W-:Y:S05]  /*36840*/  @!P1 BRA `(.L_x_269) ;  /* 0x0000000000049947 */ /* 0x000fea0003800000 */
[----:B------:R-:W-:Y:S01]  /*36850*/  BPT.TRAP 0x1 ;  /* 0x000000040000795c */ /* 0x000fe20000300000 */
.L_x_269:
[----:B-1234-:R-:W-:-:S04]  /*36860*/  SHF.L.U32 R3, RZ, 0x1f, RZ ;  /* 0x0000001fff037819 */ /* 0x01efc800000006ff */
[----:B------:R-:W1:Y:S02]  /*36870*/  SYNCS.PHASECHK.TRANS64.TRYWAIT P2, [UR13+0x80], R3 ;  /* 0x00008003ff0075a7 */ /* 0x000e64000804014d */
[----:B-1----:R-:W-:Y:S05]  /*36880*/  @!P2 BRA `(.L_x_270) ;  /* 0x00000030009ca947 */ /* 0x002fea0003800000 */
.L_x_397:
[----:B------:R-:W-:Y:S04]  /*36890*/  BSSY B0, `(.L_x_271) ;  /* 0x000000e000007945 */ /* 0x000fe80003800000 */
[----:B------:R-:W-:Y:S05]  /*368a0*/  @!P0 BRA `(.L_x_272) ;  /* 0x0000000000308947 */ /* 0x000fea0003800000 */
[----:B------:R-:W-:Y:S01]  /*368b0*/  R2UR UR44, R10 ;  /* 0x000000000a2c72ca */ /* 0x000fe200000e0000 */
[----:B------:R-:W-:Y:S02]  /*368c0*/  UIADD3 UR8, UP0, UR58, 0x3f0, URZ ;  /* 0x000003f03a087890 */ /* 0x000fe4000ff1e03f */
[----:B------:R-:W-:Y:S02]  /*368d0*/  UIADD3 UR40, UR13, 0x100, URZ ;  /* 0x000001000d287890 */ /* 0x000fe4000fffe03f */
[----:B------:R-:W-:Y:S01]  /*368e0*/  UIADD3.X UR9, URZ, UR59, URZ, UP0, !UPT ;  /* 0x0000003b3f097290 */ /* 0x000fe200087fe43f */
[----:B------:R-:W-:Y:S01]  /*368f0*/  UMOV UR10, 0x0 ;  /* 0x00000000000a7882 */ /* 0x000fe20000000000 */
[----:B------:R-:W-:Y:S01]  /*36900*/  UMOV UR11, 0x10000000 ;  /* 0x10000000000b7882 */ /* 0x000fe20000000000 */
[----:B------:R-:W-:-:S06]  /*36910*/  UMOV UR43, UR51 ;  /* 0x00000033002b7c82 */ /* 0x000fcc0008000000 */
[----:B------:R2:W-:Y:S02]  /*36920*/  UTMALDG.3D [UR40], [UR8], desc[UR10] ;  /* 0x00000a28080075b4 */ /* 0x0005e40008011000 */
[----:B--2---:R-:W-:Y:S05]  /*36930*/  @!P1 BRA `(.L_x_273) ;  /* 0x0000000000049947 */ /* 0x004fea0003800000 */
[----:B------:R-:W-:Y:S01]  /*36940*/  BPT.TRAP 0x1 ;  /* 0x000000040000795c */ /* 0x000fe20000300000 */
.L_x_273:
[----:B-1----:R-:W1:Y:S02]  /*36950*/  LDC R4, c[0x0][0x800] ;  /* 0x00020000ff047b82 */ /* 0x002e640000000800 */
[----:B-1----:R2:W-:Y:S02]  /*36960*/  SYNCS.ARRIVE.TRANS64.RED.A0TR RZ, [UR13+0x60], R4 ;  /* 0x00006004ffff79a7 */ /* 0x0025e4000830040d */
.L_x_272:
[----:B------:R-:W-:Y:S05]  /*36970*/  BSYNC B0 ;  /* 0x0000000000007941 */ /* 0x000fea0003800000 */
.L_x_271:
[----:B------:R-:W-:Y:S05]  /*36980*/  @!P1 BRA `(.L_x_274) ;  /* 0x0000000000049947 */ /* 0x000fea0003800000 */
[----:B------:R-:W-:Y:S01]  /*36990*/  BPT.TRAP 0x1 ;  /* 0x000000040000795c */ /* 0x000fe20000300000 */
.L_x_274:
[----:B------:R-:W-:Y:S01]  /*369a0*/  SYNCS.ARRIVE.TRANS64.RED.A1T0 RZ, [UR30], RZ ;  /* 0x000000ffffff79a7 */ /* 0x000fe2000810041e */
[----:B------:R-:W-:Y:S05]  /*369b0*/  @!P1 BRA `(.L_x_275) ;  /* 0x0000000000049947 */ /* 0x000fea0003800000 */
[----:B------:R-:W-:Y:S01]  /*369c0*/  BPT.TRAP 0x1 ;  /* 0x000000040000795c */ /* 0x000fe20000300000 */
.L_x_275:
[----:B------:R-:W3:Y:S02]  /*369d0*/  SYNCS.PHASECHK.TRANS64.TRYWAIT P2, [UR13+0x88], R3 ;  /* 0x00008803ff0075a7 */ /* 0x000ee4000804014d */
[----:B---3--:R-:W-:Y:S05]  /*369e0*/  @!P2 BRA `(.L_x_276) ;  /* 0x00000030005ca947 */ /* 0x008fea0003800000 */
.L_x_398:
        /* <DEDUP_REMOVED lines=13> */
.L_x_279:
[----:B-12---:R-:W1:Y:S02]  /*36ac0*/  LDC R4, c[0x0][0x800] ;  /* 0x00020000ff047b82 */ /* 0x006e640000000800 */
[----:B-1----:R3:W-:Y:S02]  /*36ad0*/  SYNCS.ARRIVE.TRANS64.RED.A0TR RZ, [UR13+0x68], R4 ;  /* 0x00006804ffff79a7 */ /* 0x0027e4000830040d */
.L_x_278:
[----:B------:R-:W-:Y:S05]  /*36ae0*/  BSYNC B0 ;  /* 0x0000000000007941 */ /* 0x000fea0003800000 */
.L_x_277:
[----:B------:R-:W-:Y:S05]  /*36af0*/  @!P1 BRA `(.L_x_280) ;  /* 0x0000000000049947 */ /* 0x000fea0003800000 */
[----:B------:R-:W-:Y:S01]  /*36b00*/  BPT.TRAP 0x1 ;  /* 0x000000040000795c */ /* 0x000fe20000300000 */
.L_x_280:
[----:B------:R-:W-:Y:S01]  /*36b10*/  SYNCS.ARRIVE.TRANS64.RED.A1T0 RZ, [UR29], RZ ;  /* 0x000000ffffff79a7 */ /* 0x000fe2000810041d */
[----:B------:R-:W-:Y:S01]  /*36b20*/  UIADD3 UR26, UR50, 0x60, URZ ;  /* 0x00000060321a7890 */ /* 0x000fe2000fffe03f */
[----:B------:R-:W-:Y:S11]  /*36b30*/  @!P1 BRA `(.L_x_281) ;  /* 0x0000000000049947 */ /* 0x000ff60003800000 */
[----:B------:R-:W-:Y:S01]  /*36b40*/  BPT.TRAP 0x1 ;  /* 0x000000040000795c */ /* 0x000fe20000300000 */
.L_x_281:
[----:B------:R-:W4:Y:S02]  /*36b50*/  SYNCS.PHASECHK.TRANS64.TRYWAIT P2, [UR13+0x90], R3 ;  /* 0x00009003ff0075a7 */ /* 0x000f24000804014d */
[----:B----4-:R-:W-:Y:S05]  /*36b60*/  @!P2 BRA `(.L_x_282) ;  /* 0x000000300014a947 */ /* 0x010fea0003800000 */
.L_x_399:
        /* <DEDUP_REMOVED lines=12> */
.L_x_285:
[----:B-123--:R-:W1:Y:S02]  /*36c30*/  LDC R4, c[0x0][0x800] ;  /* 0x00020000ff047b82 */ /* 0x00ee640000000800 */
[----:B-1----:R4:W-:Y:S02]  /*36c40*/  SYNCS.ARRIVE.TRANS64.RED.A0TR RZ, [UR13+0x70], R4 ;  /* 0x00007004ffff79a7 */ /* 0x0029e4000830040d */
.L_x_284:
[----:B------:R-:W-:Y:S05]  /*36c50*/  BSYNC B0 ;  /* 0x0000000000007941 */ /* 0x000fea0003800000 */
.L_x_283:
[----:B------:R-:W-:Y:S05]  /*36c60*/  @!P1 BRA `(.L_x_286) ;  /* 0x0000000000049947 */ /* 0x000fea0003800000 */
[----:B------:R-:W-:Y:S01]  /*36c70*/  BPT.TRAP 0x1 ;  /* 0x000000040000795c */ /* 0x000fe20000300000 */
.L_x_286:
[----:B------:R-:W-:Y:S01]  /*36c80*/  SYNCS.ARRIVE.TRANS64.RED.A1T0 RZ, [UR22], RZ ;  /* 0x000000ffffff79a7 */ /* 0x000fe20008100416 */
[----:B------:R-:W-:Y:S05]  /*36c90*/  @!P1 BRA `(.L_x_287) ;  /* 0x0000000000049947 */ /* 0x000fea0003800000 */
[----:B------:R-:W-:Y:S01]  /*36ca0*/  BPT.TRAP 0x1 ;  /* 0x000000040000795c */ /* 0x000fe20000300000 */
.L_x_287:
[----:B------:R-:W5:Y:S02]  /*36cb0*/  SYNCS.PHASECHK.TRANS64.TRYWAIT P2, [UR13+0x98], R3 ;  /* 0x00009803ff0075a7 */ /* 0x000f64000804014d */
[----:B-----5:R-:W-:Y:S05]  /*36cc0*/  @!P2 BRA `(.L_x_288) ;  /* 0x0000002c00d4a947 */ /* 0x020fea0003800000 */
.L_x_400:
        /* <DEDUP_REMOVED lines=11> */
[----:B-1----:R-:W-:Y:S05]  /*36d80*/  @!P1 BRA `(.L_x_291) ;  /* 0x0000000000049947 */ /* 0x002fea0003800000 */
[----:B------:R-:W-:Y:S01]  /*36d90*/  BPT.TRAP 0x1 ;  /* 0x000000040000795c */ /* 0x000fe20000300000 */
.L_x_291:
[----:B--234-:R-:W1:Y:S02]  /*36da0*/  LDC R4, c[0x0][0x800] ;  /* 0x00020000ff047b82 */ /* 0x01ce640000000800 */
[----:B-1----:R1:W-:Y:S02]  /*36db0*/  SYNCS.ARRIVE.TRANS64.RED.A0TR RZ, [UR13+0x78], R4 ;  /* 0x00007804ffff79a7 */ /* 0x0023e4000830040d */
.L_x_290:
[----:B------:R-:W-:Y:S05]  /*36dc0*/  BSYNC B0 ;  /* 0x0000000000007941 */ /* 0x000fea0003800000 */
.L_x_289:
[----:B------:R-:W-:Y:S05]  /*36dd0*/  @!P1 BRA `(.L_x_292) ;  /* 0x0000000000049947 */ /* 0x000fea0003800000 */
[----:B------:R-:W-:Y:S01]  /*36de0*/  BPT.TRAP 0x1 ;  /* 0x000000040000795c */ /* 0x000fe20000300000 */
.L_x_292:
[----:B------:R-:W-:Y:S01]  /*36df0*/  SYNCS.ARRIVE.TRANS64.RED.A1T0 RZ, [UR23], RZ ;  /* 0x000000ffffff79a7 */ /* 0x000fe20008100417 */
[----:B------:R-:W-:Y:S01]  /*36e00*/  UIADD3 UR10, UR50, 0x80, URZ ;  /* 0x00000080320a7890 */ /* 0x000fe2000fffe03f */
[----:B------:R-:W-:Y:S11]  /*36e10*/  @!P1 BRA `(.L_x_293) ;  /* 0x0000000000049947 */ /* 0x000ff60003800000 */
[----:B------:R-:W-:Y:S01]  /*36e20*/  BPT.TRAP 0x1 ;  /* 0x000000040000795c */ /* 0x000fe20000300000 */
.L_x_293:
[----:B------:R-:W5:Y:S02]  /*36e30*/  SYNCS.PHASECHK.TRANS64.TRYWAIT P2, [UR13+0x80], R2 ;  /* 0x00008002ff0075a7 */ /* 0x000f64000804014d */
[----:B-----5:R-:W-:Y:S05]  /*36e40*/  @!P2 BRA `(.L_x_294) ;  /* 0x0000002c008ca947 */ /* 0x020fea0003800000 */
.L_x_401:
        /* <DEDUP_REMOVED lines=8> */
[----:B------:R-:W-:Y:S01]  /*36ed0*/  UMOV UR9, UR41 ;  /* 0x0000002900097c82 */ /* 0x000fe20008000000 */
[----:B------:R-:W-:-:S05]  /*36ee0*/  UMOV UR11, UR51 ;  /* 0x00000033000b7c82 */ /* 0x000fca0008000000 */
[----:B------:R1:W-:Y:S02]  /*36ef0*/  UTMALDG.3D [UR8], [UR18], desc[UR26] ;  /* 0x00001a08120075b4 */ /* 0x0003e40008011000 */
[----:B-1----:R-:W-:Y:S05]  /*36f00*/  @!P1 BRA `(.L_x_297) ;  /* 0x0000000000049947 */ /* 0x002fea0003800000 */
[----:B------:R-:W-:Y:S01]  /*36f10*/  BPT.TRAP 0x1 ;  /* 0x000000040000795c */ /* 0x000fe20000300000 */
.L_x_297:
[----:B--234-:R-:W1:Y:S02]  /*36f20*/  LDC R4, c[0x0][0x800] ;  /* 0x00020000ff047b82 */ /* 0x01ce640000000800 */
[----:B-1----:R1:W-:Y:S02]  /*36f30*/  SYNCS.ARRIVE.TRANS64.RED.A0TR RZ, [UR13+0x60], R4 ;  /* 0x00006004ffff79a7 */ /* 0x0023e4000830040d */
.L_x_296:
[----:B------:R-:W-:Y:S05]  /*36f40*/  BSYNC B0 ;  /* 0x0000000000007941 */ /* 0x000fea0003800000 */
.L_x_295:
[----:B------:R-:W-:Y:S05]  /*36f50*/  @!P1 BRA `(.L_x_298) ;  /* 0x0000000000049947 */ /* 0x000fea0003800000 */
[----:B------:R-:W-:Y:S01]  /*36f60*/  BPT.TRAP 0x1 ;  /* 0x000000040000795c */ /* 0x000fe20000300000 */
.L_x_298:
[----:B------:R-:W-:Y:S01]  /*36f70*/  SYNCS.ARRIVE.TRANS64.RED.A1T0 RZ, [UR30], RZ ;  /* 0x000000ffffff79a7 */ /* 0x000fe2000810041e */
[----:B------:R-:W-:Y:S05]  /*36f80*/  @!P1 BRA `(.L_x_299) ;  /* 0x0000000000049947 */ /* 0x000fea0003800000 */
[----:B------:R-:W-:Y:S01]  /*36f90*/  BPT.TRAP 0x1 ;  /* 0x000000040000795c */ /* 0x000fe20000300000 */
.L_x_299:
[----:B------:R-:W5:Y:S02]  /*36fa0*/  SYNCS.PHASECHK.TRANS64.TRYWAIT P2, [UR13+0x88], R2 ;  /* 0x00008802ff0075a7 */ /* 0x000f64000804014d */
[----:B-----5:R-:W-:Y:S05]  /*36fb0*/  @!P2 BRA `(.L_x_300) ;  /* 0x0000002c0048a947 */ /* 0x020fea0003800000 */
.L_x_402:
        /* <DEDUP_REMOVED lines=13> */
.L_x_303:
[----:B--234-:R-:W1:Y:S02]  /*37090*/  LDC R4, c[0x0][0x800] ;  /* 0x00020000ff047b82 */ /* 0x01ce640000000800 */
[----:B-1----:R1:W-:Y:S02]  /*370a0*/  SYNCS.ARRIVE.TRANS64.RED.A0TR RZ, [UR13+0x68], R4 ;  /* 0x00006804ffff79a7 */ /* 0x0023e4000830040d */
.L_x_302:
[----:B------:R-:W-:Y:S05]  /*370b0*/  BSYNC B0 ;  /* 0x0000000000007941 */ /* 0x000fea0003800000 */
.L_x_301:
[----:B------:R-:W-:Y:S05]  /*370c0*/  @!P1 BRA `(.L_x_304) ;  /* 0x0000000000049947 */ /* 0x000fea0003800000 */
[----:B------:R-:W-:Y:S01]  /*370d0*/  BPT.TRAP 0x1 ;  /* 0x000000040000795c */ /* 0x000fe20000300000 */
.L_x_304:
[----:B------:R-:W-:Y:S01]  /*370e0*/  SYNCS.ARRIVE.TRANS64.RED.A1T0 RZ, [UR29], RZ ;  /* 0x000000ffffff79a7 */ /* 0x000fe2000810041d */
[----:B------:R-:W-:Y:S01]  /*370f0*/  UIADD3 UR10, UR50, 0xa0, URZ ;  /* 0x000000a0320a7890 */ /* 0x000fe2000fffe03f */
[----:B------:R-:W-:Y:S11]  /*37100*/  @!P1 BRA `(.L_x_305) ;  /* 0x0000000000049947 */ /* 0x000ff60003800000 */
[----:B------:R-:W-:Y:S01]  /*37110*/  BPT.TRAP 0x1 ;  /* 0x000000040000795c */ /* 0x000fe20000300000 */
.L_x_305:
[----:B------:R-:W5:Y:S02]  /*37120*/  SYNCS.PHASECHK.TRANS64.TRYWAIT P2, [UR13+0x90], R2 ;  /* 0x00009002ff0075a7 */ /* 0x000f64000804014d */
[----:B-----5:R-:W-:Y:S05]  /*37130*/  @!P2 BRA `(.L_x_306) ;  /* 0x0000002c0000a947 */ /* 0x020fea0003800000 */
.L_x_403:
        /* <DEDUP_REMOVED lines=13> */
.L_x_309:
[----:B--234-:R-:W1:Y:S02]  /*37210*/  LDC R4, c[0x0][0x800] ;  /* 0x00020000ff047b82 */ /* 0x01ce640000000800 */
[----:B-1----:R1:W-:Y:S02]  /*37220*/  SYNCS.ARRIVE.TRANS64.RED.A0TR RZ, [UR13+0x70], R4 ;  /* 0x00007004ffff79a7 */ /* 0x0023e4000830040d */
.L_x_308:
[----:B------:R-:W-:Y:S05]  /*37230*/  BSYNC B0 ;  /* 0x0000000000007941 */ /* 0x000fea0003800000 */
.L_x_307:
[----:B------:R-:W-:Y:S05]  /*37240*/  @!P1 BRA `(.L_x_310) ;  /* 0x0000000000049947 */ /* 0x000fea0003800000 */
[----:B------:R-:W-:Y:S01]  /*37250*/  BPT.TRAP 0x1 ;  /* 0x000000040000795c */ /* 0x000fe20000300000 */
.L_x_310:
[----:B------:R-:W-:Y:S01]  /*37260*/  SYNCS.ARRIVE.TRANS64.RED.A1T0 RZ, [UR22], RZ ;  /* 0x000000ffffff79a7 */ /* 0x000fe20008100416 */
[----:B------:R-:W-:Y:S05]  /*37270*/  @!P1 BRA `(.L_x_311) ;  /* 0x0000000000049947 */ /* 0x000fea0003800000 */
[----:B------:R-:W-:Y:S01]  /*37280*/  BPT.TRAP 0x1 ;  /* 0x000000040000795c */ /* 0x000fe20000300000 */
.L_x_311:
[----:B------:R-:W5:Y:S02]  /*37290*/  SYNCS.PHASECHK.TRANS64.TRYWAIT P2, [UR13+0x98], R2 ;  /* 0x00009802ff0075a7 */ /* 0x000f64000804014d */
[----:B-----5:R-:W-:Y:S05]  /*372a0*/  @!P2 BRA `(.L_x_312) ;  /* 0x0000002800bca947 */ /* 0x020fea0003800000 */
.L_x_404:
        /* <DEDUP_REMOVED lines=13> */
.L_x_315:
[----:B------:R-:W1:Y:S02]  /*37380*/  LDC R2, c[0x0][0x800] ;  /* 0x00020000ff027b82 */ /* 0x000e640000000800 */
[----:B-1----:R1:W-:Y:S02]  /*37390*/  SYNCS.ARRIVE.TRANS64.RED.A0TR RZ, [UR13+0x78], R2 ;  /* 0x00007802ffff79a7 */ /* 0x0023e4000830040d */
.L_x_314:
[----:B------:R-:W-:Y:S05]  /*373a0*/  BSYNC B0 ;  /* 0x0000000000007941 */ /* 0x000fea0003800000 */
.L_x_313:
[----:B------:R-:W-:Y:S05]  /*373b0*/  @!P1 BRA `(.L_x_316) ;  /* 0x0000000000049947 */ /* 0x000fea0003800000 */
[----:B------:R-:W-:Y:S01]  /*373c0*/  BPT.TRAP 0x1 ;  /* 0x000000040000795c */ /* 0x000fe20000300000 */
.L_x_316:
[----:B------:R-:W-:Y:S01]  /*373d0*/  SYNCS.ARRIVE.TRANS64.RED.A1T0 RZ, [UR23], RZ ;  /* 0x000000ffffff79a7 */ /* 0x000fe20008100417 */
[----:B------:R-:W-:Y:S01]  /*373e0*/  UIADD3 UR10, UR50, 0xc0, URZ ;  /* 0x000000c0320a7890 */ /* 0x000fe2000fffe03f */
[----:B------:R-:W-:Y:S11]  /*373f0*/  @!P1 BRA `(.L_x_317) ;  /* 0x0000000000049947 */ /* 0x000ff60003800000 */
[----:B------:R-:W-:Y:S01]  /*37400*/  BPT.TRAP 0x1 ;  /* 0x000000040000795c */ /* 0x000fe20000300000 */
.L_x_317:
[----:B------:R-:W5:Y:S02]  /*37410*/  SYNCS.PHASECHK.TRANS64.TRYWAIT P2, [UR13+0x80], R3 ;  /* 0x00008003ff0075a7 */ /* 0x000f64000804014d */
[----:B-----5:R-:W-:Y:S05]  /*37420*/  @!P2 BRA `(.L_x_318) ;  /* 0x000000280074a947 */ /* 0x020fea0003800000 */
.L_x_405:
        /* <DEDUP_REMOVED lines=13> */
.L_x_321:
[----:B------:R-:W1:Y:S02]  /*37500*/  LDC R2, c[0x0][0x800] ;  /* 0x00020000ff027b82 */ /* 0x000e640000000800 */
[----:B-1----:R1:W-:Y:S02]  /*37510*/  SYNCS.ARRIVE.TRANS64.RED.A0TR RZ, [UR13+0x60], R2 ;  /* 0x00006002ffff79a7 */ /* 0x0023e4000830040d */
.L_x_320:
[----:B------:R-:W-:Y:S05]  /*37520*/  BSYNC B0 ;  /* 0x0000000000007941 */ /* 0x000fea0003800000 */
.L_x_319:
[----:B------:R-:W-:Y:S05]  /*37530*/  @!P1 BRA `(.L_x_322) ;  /* 0x0000000000049947 */ /* 0x000fea0003800000 */
[----:B------:R-:W-:Y:S01]  /*37540*/  BPT.TRAP 0x1 ;  /* 0x000000040000795c */ /* 0x000fe20000300000 */
.L_x_322:
[----:B------:R-:W-:Y:S01]  /*37550*/  SYNCS.ARRIVE.TRANS64.RED.A1T0 RZ, [UR30], RZ ;  /* 0x000000ffffff79a7 */ /* 0x000fe2000810041e */
[----:B------:R-:W-:Y:S05]  /*37560*/  @!P1 BRA `(.L_x_323) ;  /* 0x0000000000049947 */ /* 0x000fea0003800000 */
[----:B------:R-:W-:Y:S01]  /*37570*/  BPT.TRAP 0x1 ;  /* 0x000000040000795c */ /* 0x000fe20000300000 */
.L_x_323:
[----:B------:R-:W5:Y:S02]  /*37580*/  SYNCS.PHASECHK.TRANS64.TRYWAIT P2, [UR13+0x88], R3 ;  /* 0x00008803ff0075a7 */ /* 0x000f64000804014d */
[----:B-----5:R-:W-:Y:S05]  /*37590*/  @!P2 BRA `(.L_x_324) ;  /* 0x000000280030a947 */ /* 0x020fea0003800000 */
.L_x_406:
        /* <DEDUP_REMOVED lines=13> */
.L_x_327:
[----:B------:R-:W1:Y:S02]  /*37670*/  LDC R2, c[0x0][0x800] ;  /* 0x00020000ff027b82 */ /* 0x000e640000000800 */
[----:B-1----:R1:W-:Y:S02]  /*37680*/  SYNCS.ARRIVE.TRANS64.RED.A0TR RZ, [UR13+0x68], R2 ;  /* 0x00006802ffff79a7 */ /* 0x0023e4000830040d */
.L_x_326:
[----:B------:R-:W-:Y:S05]  /*37690*/  BSYNC B0 ;  /* 0x0000000000007941 */ /* 0x000fea0003800000 */
.L_x_325:
[----:B------:R-:W-:Y:S05]  /*376a0*/  @!P1 BRA `(.L_x_328) ;  /* 0x0000000000049947 */ /* 0x000fea0003800000 */
[----:B------:R-:W-:Y:S01]  /*376b0*/  BPT.TRAP 0x1 ;  /* 0x000000040000795c */ /* 0x000fe20000300000 */
.L_x_328:
[----:B------:R-:W-:Y:S01]  /*376c0*/  SYNCS.ARRIVE.TRANS64.RED.A1T0 RZ, [UR29], RZ ;  /* 0x000000ffffff79a7 */ /* 0x000fe2000810041d */
[----:B------:R-:W-:Y:S01]  /*376d0*/  UIADD3 UR10, UR50, 0xe0, URZ ;  /* 0x000000e0320a7890 */ /* 0x000fe2000fffe03f */
[----:B------:R-:W-:Y:S11]  /*376e0*/  @!P1 BRA `(.L_x_329) ;  /* 0x0000000000049947 */ /* 0x000ff60003800000 */
[----:B------:R-:W-:Y:S01]  /*376f0*/  BPT.TRAP 0x1 ;  /* 0x000000040000795c */ /* 0x000fe20000300000 */
.L_x_329:
[----:B------:R-:W5:Y:S02]  /*37700*/  SYNCS.PHASECHK.TRANS64.TRYWAIT P2, [UR13+0x90], R3 ;  /* 0x00009003ff0075a7 */ /* 0x000f64000804014d */
[----:B-----5:R-:W-:Y:S05]  /*37710*/  @!P2 BRA `(.L_x_330) ;  /* 0x0000002400e8a947 */ /* 0x020fea0003800000 */
.L_x_407:
        /* <DEDUP_REMOVED lines=13> */
.L_x_333:
[----:B------:R-:W1:Y:S02]  /*377f0*/  LDC R2, c[0x0][0x800] ;  /* 0x00020000ff027b82 */ /* 0x000e640000000800 */
[----:B-1----:R1:W-:Y:S02]  /*37800*/  SYNCS.ARRIVE.TRANS64.RED.A0TR RZ, [UR13+0x70], R2 ;  /* 0x00007002ffff79a7 */ /* 0x0023e4000830040d */
.L_x_332:
[----:B------:R-:W-:Y:S05]  /*37810*/  BSYNC B0 ;  /* 0x0000000000007941 */ /* 0x000fea0003800000 */
.L_x_331:
[----:B------:R-:W-:Y:S05]  /*37820*/  @!P1 BRA `(.L_x_334) ;  /* 0x0000000000049947 */ /* 0x000fea0003800000 */
[----:B------:R-:W-:Y:S01]  /*37830*/  BPT.TRAP 0x1 ;  /* 0x000000040000795c */ /* 0x000fe20000300000 */
.L_x_334:
[----:B------:R-:W-:Y:S01]  /*37840*/  SYNCS.ARRIVE.TRANS64.RED.A1T0 RZ, [UR22], RZ ;  /* 0x000000ffffff79a7 */ /* 0x000fe20008100416 */
[----:B------:R-:W-:Y:S05]  /*37850*/  @!P1 BRA `(.L_x_335) ;  /* 0x0000000000049947 */ /* 0x000fea0003800000 */
[----:B------:R-:W-:Y:S01]  /*37860*/  BPT.TRAP 0x1 ;  /* 0x000000040000795c */ /* 0x000fe20000300000 */
.L_x_335:
[----:B------:R-:W5:Y:S02]  /*37870*/  SYNCS.PHASECHK.TRANS64.TRYWAIT P2, [UR13+0x98], R3 ;  /* 0x00009803ff0075a7 */ /* 0x000f64000804014d */
[----:B-----5:R-:W-:Y:S05]  /*37880*/  @!P2 BRA `(.L_x_336) ;  /* 0x0000002400a4a947 */ /* 0x020fea0003800000 */
.L_x_408:
        /* <DEDUP_REMOVED lines=13> */
.L_x_339:
[----:B------:R-:W1:Y:S02]  /*37960*/  LDC R2, c[0x0][0x800] ;  /* 0x00020000ff027b82 */ /* 0x000e640000000800 */
[----:B-1----:R1:W-:Y:S02]  /*37970*/  SYNCS.ARRIVE.TRANS64.RED.A0TR RZ, [UR13+0x78], R2 ;  /* 0x00007802ffff79a7 */ /* 0x0023e4000830040d */
.L_x_338:
[----:B------:R-:W-:Y:S05]  /*37980*/  BSYNC B0 ;  /* 0x0000000000007941 */ /* 0x000fea0003800000 */
.L_x_337:
[----:B------:R-:W-:Y:S05]  /*37990*/  @!P1 BRA `(.L_x_340) ;  /* 0x0000000000049947 */ /* 0x000fea0003800000 */
[----:B------:R-:W-:Y:S01]  /*379a0*/  BPT.TRAP 0x1 ;  /* 0x000000040000795c */ /* 0x000fe20000300000 */
.L_x_340:
[----:B------:R-:W5:Y:S01]  /*379b0*/  LDL.LU R15, [R1+0x4b0] ;  /* 0x0004b000010f7983 */ /* 0x000f620000300800 */
[----:B------:R-:W-:Y:S03]  /*379c0*/  SYNCS.ARRIVE.TRANS64.RED.A1T0 RZ, [UR23], RZ ;  /* 0x000000ffffff79a7 */ /* 0x000fe60008100417 */
[----:B------:R-:W5:Y:S01]  /*379d0*/  LDL.LU R12, [R1+0x4ac] ;  /* 0x0004ac00010c7983 */ /* 0x000f620000300800 */
[----:B-1234-:R-:W-:Y:S02]  /*379e0*/  PRMT R4, RZ, 0x7610, R4 ;  /* 0x00007610ff047816 */ /* 0x01efe40000000004 */
[----:B------:R-:W-:Y:S02]  /*379f0*/  MOV R2, 0xffffffff ;  /* 0xffffffff00027802 */ /* 0x000fe40000000f00 */
[----:B------:R-:W-:Y:S02]  /*37a00*/  MOV R3, 0xffffffff ;  /* 0xffffffff00037802 */ /* 0x000fe40000000f00 */
[----:B------:R-:W-:-:S02]  /*37a10*/  MOV R10, 0xffffffff ;  /* 0xffffffff000a7802 */ /* 0x000fc40000000f00 */
[----:B-----5:R-:W-:-:S04]  /*37a20*/  IADD3 R12, P0, R12, UR54, RZ ;  /* 0x000000360c0c7c10 */ /* 0x020fc8000ff1e0ff */
[----:B------:R-:W-:Y:S01]  /*37a30*/  IADD3.X R15, R15, UR38, RZ, P0, !PT ;  /* 0x000000260f0f7c10 */ /* 0x000fe200087fe4ff */
[----:B------:R1:W-:Y:S01]  /*37a40*/  STL [R1+0x4ac], R12 ;  /* 0x0004ac0c01007387 */ /* 0x0003e20000100800 */
[----:B------:R-:W-:-:S03]  /*37a50*/  ISETP.GE.U32.AND P0, PT, R12, UR4, PT ;  /* 0x000000040c007c0c */ /* 0x000fc6000bf06070 */
[----:B------:R1:W-:Y:S01]  /*37a60*/  STL [R1+0x4b0], R15 ;  /* 0x0004b00f01007387 */ /* 0x0003e20000100800 */
[----:B------:R-:W-:-:S13]  /*37a70*/  ISETP.GE.U32.AND.EX P0, PT, R15, UR5, PT, P0 ;  /* 0x000000050f007c0c */ /* 0x000fda000bf06100 */
[----:B-1----:R-:W-:Y:S05]  /*37a80*/  @P0 BRA `(.L_x_341) ;  /* 0x0000000400580947 */ /* 0x002fea0003800000 */
[----:B------:R-:W1:Y:S01]  /*37a90*/  S2R R7, SR_CTAID.X ;  /* 0x0000000000077919 */ /* 0x000e620000002500 */
[----:B------:R-:W2:Y:S01]  /*37aa0*/  LDC R13, c[0x0][0x904] ;  /* 0x00024100ff0d7b82 */ /* 0x000ea20000000800 */
[----:B------:R-:W-:Y:S01]  /*37ab0*/  ULDC UR8, c[0x0][0x150] ;  /* 0x0000540000087ab9 */ /* 0x000fe20000000800 */
[----:B------:R-:W3:Y:S06]  /*37ac0*/  S2R R2, SR_CTAID.Y ;  /* 0x0000000000027919 */ /* 0x000eec0000002600 */
[----:B------:R-:W4:Y:S08]  /*37ad0*/  LDC R4, c[0x0][0x144] ;  /* 0x00005100ff047b82 */ /* 0x000f300000000800 */
[----:B------:R-:W5:Y:S08]  /*37ae0*/  LDC R11, c[0x0][0x148] ;  /* 0x00005200ff0b7b82 */ /* 0x000f700000000800 */
[----:B------:R-:W4:Y:S01]  /*37af0*/  LDC.64 R8, c[0x0][0x8d0] ;  /* 0x00023400ff087b82 */ /* 0x000f220000000a00 */
[----:B--2---:R-:W-:-:S02]  /*37b00*/  ISETP.NE.AND P2, PT, R13, 0x1, PT ;  /* 0x000000010d00780c */ /* 0x004fc40003f45270 */
[----:B-1----:R-:W-:Y:S02]  /*37b10*/  I2FP.F32.U32 R3, R7 ;  /* 0x0000000700037245 */ /* 0x002fe40000201000 */
[----:B---3--:R-:W-:-:S03]  /*37b20*/  I2FP.F32.U32 R5, R2 ;  /* 0x0000000200057245 */ /* 0x008fc60000201000 */
[----:B------:R-:W-:Y:S01]  /*37b30*/  FMUL R3, R3, UR8 ;  /* 0x0000000803037c20 */ /* 0x000fe20008400000 */
[----:B------:R-:W-:Y:S02]  /*37b40*/  ULDC UR8, c[0x0][0x154] ;  /* 0x0000550000087ab9 */ /* 0x000fe40000000800 */
[----:B------:R-:W-:-:S03]  /*37b50*/  FMUL R10, R5, UR8 ;  /* 0x00000008050a7c20 */ /* 0x000fc60008400000 */
[----:B------:R-:W1:Y:S01]  /*37b60*/  F2I.U32.TRUNC.NTZ R3, R3 ;  /* 0x0000000300037305 */ /* 0x000e62000020f000 */
[----:B----4-:R-:W-:-:S07]  /*37b70*/  ISETP.NE.U32.AND P0, PT, R8, RZ, PT ;  /* 0x000000ff0800720c */ /* 0x010fce0003f05070 */
[----:B------:R-:W2:Y:S01]  /*37b80*/  F2I.U32.TRUNC.NTZ R10, R10 ;  /* 0x0000000a000a7305 */ /* 0x000ea2000020f000 */
[----:B------:R-:W-:Y:S02]  /*37b90*/  ISETP.NE.AND.EX P0, PT, R9, RZ, PT, P0 ;  /* 0x000000ff0900720c */ /* 0x000fe40003f05300 */
[----:B-1----:R-:W-:Y:S02]  /*37ba0*/  IADD3 R5, -R3, RZ, RZ ;  /* 0x000000ff03057210 */ /* 0x002fe40007ffe1ff */
[----:B------:R-:W-:-:S03]  /*37bb0*/  MOV R3, R15 ;  /* 0x0000000f00037202 */ /* 0x000fc60000000f00 */
[----:B------:R-:W-:Y:S01]  /*37bc0*/  IMAD R7, R4, R5, R7 ;  /* 0x0000000504077224 */ /* 0x000fe200078e0207 */
[----:B--2---:R-:W-:-:S05]  /*37bd0*/  IADD3 R4, -R10, RZ, RZ ;  /* 0x000000ff0a047210 */ /* 0x004fca0007ffe1ff */
[----:B-----5:R-:W-:Y:S01]  /*37be0*/  @P2 IMAD R7, R11, R4, R2 ;  /* 0x000000040b072224 */ /* 0x020fe200078e0202 */
[----:B------:R-:W-:Y:S01]  /*37bf0*/  MOV R2, R12 ;  /* 0x0000000c00027202 */ /* 0x000fe20000000f00 */
[----:B------:R-:W1:Y:S01]  /*37c00*/  LDC R11, c[0x0][0x8d8] ;  /* 0x00023600ff0b7b82 */ /* 0x000e620000000800 */
[----:B------:R-:W-:Y:S05]  /*37c10*/  @!P0 BRA `(.L_x_342) ;  /* 0x0000000000288947 */ /* 0x000fea0003800000 */
[----:B------:R-:W2:Y:S02]  /*37c20*/  LDC R2, c[0x0][0x8dc] ;  /* 0x00023700ff027b82 */ /* 0x000ea40000000800 */
[----:B--2---:R-:W-:-:S04]  /*37c30*/  IADD3 R3, P0, R12, R2, RZ ;  /* 0x000000020c037210 */ /* 0x004fc80007f1e0ff */
[----:B------:R-:W-:-:S05]  /*37c40*/  IADD3.X R13, RZ, R15, RZ, P0, !PT ;  /* 0x0000000fff0d7210 */ /* 0x000fca00007fe4ff */
[----:B------:R-:W-:-:S04]  /*37c50*/  IMAD.WIDE.U32 R4, R13, R8, RZ ;  /* 0x000000080d047225 */ /* 0x000fc800078e00ff */
[----:B------:R-:W-:-:S04]  /*37c60*/  IMAD.WIDE.U32 R4, P0, R3, R9, R4 ;  /* 0x0000000903047225 */ /* 0x000fc80007800004 */
[----:B------:R-:W-:Y:S01]  /*37c70*/  IMAD.WIDE.U32 R2, R3, R8, RZ ;  /* 0x0000000803027225 */ /* 0x000fe200078e00ff */
[----:B------:R-:W-:-:S04]  /*37c80*/  MOV R2, R5 ;  /* 0x0000000500027202 */ /* 0x000fc80000000f00 */
[----:B------:R-:W-:Y:S02]  /*37c90*/  IADD3 RZ, P1, R3, R4, RZ ;  /* 0x0000000403ff7210 */ /* 0x000fe40007f3e0ff */
[----:B------:R-:W-:-:S03]  /*37ca0*/  IADD3.X R3, RZ, RZ, RZ, P0, !PT ;  /* 0x000000ffff037210 */ /* 0x000fc600007fe4ff */
[----:B------:R-:W-:-:S08]  /*37cb0*/  IMAD.WIDE.U32.X R2, R13, R9, R2, P1 ;  /* 0x000000090d027225 */ /* 0x000fd000008e0402 */
.L_x_342:
[----:B------:R-:W2:Y:S01]  /*37cc0*/  LDC.64 R4, c[0x0][0x8c8] ;  /* 0x00023200ff047b82 */ /* 0x000ea20000000a00 */
[-CC-:B-1----:R-:W-:Y:S02]  /*37cd0*/  SHF.R.U64 R10, R2, R11.reuse, R3.reuse ;  /* 0x0000000b020a7219 */ /* 0x182fe40000001203 */
[----:B------:R-:W-:Y:S02]  /*37ce0*/  SHF.R.U32.HI R11, RZ, R11, R3 ;  /* 0x0000000bff0b7219 */ /* 0x000fe40000011603 */
[----:B------:R-:W-:Y:S02]  /*37cf0*/  IADD3 R9, P0, RZ, -R10, RZ ;  /* 0x8000000aff097210 */ /* 0x000fe40007f1e0ff */
[----:B------:R-:W-:Y:S02]  /*37d00*/  MOV R3, R15 ;  /* 0x0000000f00037202 */ /* 0x000fe40000000f00 */
[----:B------:R-:W-:-:S05]  /*37d10*/  IADD3.X R11, RZ, ~R11, RZ, P0, !PT ;  /* 0x8000000bff0b7210 */ /* 0x000fca00007fe4ff */
[----:B--2---:R-:W-:-:S04]  /*37d20*/  IMAD R2, R11, R4, RZ ;  /* 0x000000040b027224 */ /* 0x004fc800078e02ff */
[C---:B------:R-:W-:Y:S01]  /*37d30*/  IMAD R11, R9.reuse, R5, R2 ;  /* 0x00000005090b7224 */ /* 0x040fe200078e0202 */
[----:B------:R-:W-:Y:S01]  /*37d40*/  MOV R2, R12 ;  /* 0x0000000c00027202 */ /* 0x000fe20000000f00 */
[----:B------:R-:W1:Y:S04]  /*37d50*/  LDC R5, c[0x0][0x900] ;  /* 0x00024000ff057b82 */ /* 0x000e680000000800 */
[----:B------:R-:W-:-:S04]  /*37d60*/  IMAD.WIDE.U32 R2, R9, R4, R2 ;  /* 0x0000000409027225 */ /* 0x000fc800078e0002 */
[----:B------:R-:W2:Y:S01]  /*37d70*/  LDC.64 R8, c[0x0][0x8e8] ;  /* 0x00023a00ff087b82 */ /* 0x000ea20000000a00 */
[----:B------:R-:W-:-:S07]  /*37d80*/  IADD3 R3, R3, R11, RZ ;  /* 0x0000000b03037210 */ /* 0x000fce0007ffe0ff */
[----:B------:R-:W3:Y:S08]  /*37d90*/  LDC R12, c[0x0][0x8c0] ;  /* 0x00023000ff0c7b82 */ /* 0x000ef00000000800 */
[----:B------:R-:W4:Y:S01]  /*37da0*/  LDC R4, c[0x0][0x8b0] ;  /* 0x00022c00ff047b82 */ /* 0x000f220000000800 */
[----:B--2---:R-:W-:-:S04]  /*37db0*/  ISETP.NE.U32.AND P0, PT, R8, RZ, PT ;  /* 0x000000ff0800720c */ /* 0x004fc80003f05070 */
[----:B------:R-:W-:Y:S02]  /*37dc0*/  ISETP.NE.AND.EX P0, PT, R9, RZ, PT, P0 ;  /* 0x000000ff0900720c */ /* 0x000fe40003f05300 */
[-CC-:B---3--:R-:W-:Y:S02]  /*37dd0*/  SHF.R.U64 R11, R2, R12.reuse, R3.reuse ;  /* 0x0000000c020b7219 */ /* 0x188fe40000001203 */
[----:B------:R-:W-:-:S04]  /*37de0*/  SHF.R.U32.HI R3, RZ, R12, R3 ;  /* 0x0000000cff037219 */ /* 0x000fc80000011603 */
[-CC-:B----4-:R-:W-:Y:S02]  /*37df0*/  SHF.R.U64 R12, R11, R4.reuse, R3.reuse ;  /* 0x000000040b0c7219 */ /* 0x190fe40000001203 */
[----:B------:R-:W-:-:S04]  /*37e00*/  SHF.R.U32.HI R4, RZ, R4, R3 ;  /* 0x00000004ff047219 */ /* 0x000fc80000011603 */
[-CC-:B-1----:R-:W-:Y:S02]  /*37e10*/  SHF.R.U64 R13, R12, R5.reuse, R4.reuse ;  /* 0x000000050c0d7219 */ /* 0x182fe40000001204 */
[----:B------:R-:W-:Y:S02]  /*37e20*/  SHF.R.U32.HI R4, RZ, R5, R4 ;  /* 0x00000005ff047219 */ /* 0x000fe40000011604 */
[----:B------:R-:W-:Y:S02]  /*37e30*/  MOV R2, R13 ;  /* 0x0000000d00027202 */ /* 0x000fe40000000f00 */
[----:B------:R-:W-:Y:S01]  /*37e40*/  MOV R3, R4 ;  /* 0x0000000400037202 */ /* 0x000fe20000000f00 */
[----:B------:R-:W-:Y:S06]  /*37e50*/  @!P0 BRA `(.L_x_343) ;  /* 0x0000000000288947 */ /* 0x000fec0003800000 */
[----:B------:R-:W1:Y:S02]  /*37e60*/  LDC R2, c[0x0][0x8f4] ;  /* 0x00023d00ff027b82 */ /* 0x000e640000000800 */
[----:B-1----:R-:W-:-:S04]  /*37e70*/  IADD3 R3, P0, R13, R2, RZ ;  /* 0x000000020d037210 */ /* 0x002fc80007f1e0ff */
        /* <DEDUP_REMOVED lines=8> */
.L_x_343:
[----:B------:R-:W1:Y:S01]  /*37f00*/  LDC R4, c[0x0][0x8f0] ;  /* 0x00023c00ff047b82 */ /* 0x000e620000000800 */
[----:B------:R-:W-:-:S07]  /*37f10*/  LOP3.LUT R11, R11, R17, RZ, 0xc0, !PT ;  /* 0x000000110b0b7212 */ /* 0x000fce00078ec0ff */
[----:B------:R-:W2:Y:S08]  /*37f20*/  LDC R5, c[0x0][0x8e0] ;  /* 0x00023800ff057b82 */ /* 0x000eb00000000800 */
[----:B------:R-:W3:Y:S01]  /*37f30*/  LDC R9, c[0x0][0x8b8] ;  /* 0x00022e00ff097b82 */ /* 0x000ee20000000800 */
[----:B-1----:R-:W-:-:S07]  /*37f40*/  SHF.R.U64 R4, R2, R4, R3 ;  /* 0x0000000402047219 */ /* 0x002fce0000001203 */
[----:B------:R-:W1:Y:S01]  /*37f50*/  LDC R2, c[0x0][0x8a8] ;  /* 0x00022a00ff027b82 */ /* 0x000e620000000800 */
[----:B------:R-:W-:-:S05]  /*37f60*/  LOP3.LUT R3, R12, R14, RZ, 0xc0, !PT ;  /* 0x0000000e0c037212 */ /* 0x000fca00078ec0ff */
[----:B------:R-:W-:Y:S01]  /*37f70*/  IMAD R8, R16, R4, R3 ;  /* 0x0000000410087224 */ /* 0x000fe200078e0203 */
[----:B------:R-:W-:-:S05]  /*37f80*/  IADD3 R4, -R4, RZ, RZ ;  /* 0x000000ff04047210 */ /* 0x000fca0007ffe1ff */
[----:B--2---:R-:W-:Y:S01]  /*37f90*/  IMAD R13, R4, R5, R13 ;  /* 0x00000005040d7224 */ /* 0x004fe200078e020d */
[----:B------:R-:W-:Y:S01]  /*37fa0*/  MOV R4, 0x1 ;  /* 0x0000000100047802 */ /* 0x000fe20000000f00 */
[----:B---3--:R-:W-:Y:S02]  /*37fb0*/  IMAD R7, R8, R9, R7 ;  /* 0x0000000908077224 */ /* 0x008fe400078e0207 */
[----:B-1----:R-:W-:-:S05]  /*37fc0*/  IMAD R2, R13, R2, R11 ;  /* 0x000000020d027224 */ /* 0x002fca00078e020b */
[----:B------:R-:W-:Y:S02]  /*37fd0*/  SEL R3, R2, R7, !P2 ;  /* 0x0000000702037207 */ /* 0x000fe40005000000 */
[----:B------:R-:W-:-:S07]  /*37fe0*/  SEL R2, R7, R2, !P2 ;  /* 0x0000000207027207 */ /* 0x000fce0005000000 */
.L_x_341:
[----:B------:R-:W-:-:S13]  /*37ff0*/  LOP3.LUT P0, RZ, R4, 0xff, RZ, 0xc0, !PT ;  /* 0x000000ff04ff7812 */ /* 0x000fda000780c0ff */
[----:B------:R-:W-:Y:S05]  /*38000*/  @P0 BRA `(.L_x_344) ;  /* 0xffffffdc00e40947 */ /* 0x000fea000383ffff */
.L_x_240:
[----:B------:R-:W-:Y:S01]  /*38010*/  ELECT P0, URZ, PT ;  /* 0x00000000003f782f */ /* 0x000fe20003800000 */
[----:B------:R-:W-:-:S12]  /*38020*/  BSSY B0, `(.L_x_345) ;  /* 0x000001e000007945 */ /* 0x000fd80003800000 */
[----:B------:R-:W-:Y:S05]  /*38030*/  @!P0 BRA `(.L_x_346) ;  /* 0x0000000000708947 */ /* 0x000fea0003800000 */
[----:B------:R-:W-:-:S06]  /*38040*/  ULOP3.LUT UR4, UR39, 0x2, URZ, 0xfc, !UPT ;  /* 0x0000000227047892 */ /* 0x000fcc000f8efc3f */
[----:B------:R-:W-:-:S04]  /*38050*/  MOV R0, UR4 ;  /* 0x0000000400007c02 */ /* 0x000fc80008000f00 */
[----:B------:R-:W-:-:S13]  /*38060*/  ISETP.NE.AND P1, PT, R0, 0x3, PT ;  /* 0x000000030000780c */ /* 0x000fda0003f25270 */
[----:B------:R-:W-:Y:S05]  /*38070*/  @!P1 BRA `(.L_x_347) ;  /* 0x0000000000049947 */ /* 0x000fea0003800000 */
[----:B------:R-:W-:Y:S01]  /*38080*/  BPT.TRAP 0x1 ;  /* 0x000000040000795c */ /* 0x000fe20000300000 */
.L_x_347:
[----:B------:R-:W-:Y:S02]  /*38090*/  MOV R0, 0x400 ;  /* 0x0000040000007802 */ /* 0x000fe40000000f00 */
[----:B------:R-:W-:Y:S02]  /*380a0*/  MOV R3, UR37 ;  /* 0x0000002500037c02 */ /* 0x000fe40008000f00 */
[----:B------:R-:W-:Y:S02]  /*380b0*/  MOV R2, 0x1 ;  /* 0x0000000100027802 */ /* 0x000fe40000000f00 */
[----:B------:R-:W-:Y:S02]  /*380c0*/  LEA R0, R3, R0, 0x18 ;  /* 0x0000000003007211 */ /* 0x000fe400078ec0ff */
[----:B------:R-:W-:-:S04]  /*380d0*/  SHF.L.U32 R3, R2, 0x1f, RZ ;  /* 0x0000001f02037819 */ /* 0x000fc800000006ff */
[----:B------:R-:W3:Y:S02]  /*380e0*/  SYNCS.PHASECHK.TRANS64.TRYWAIT P0, [R0+URZ+0x80], R3 ;  /* 0x00008003000075a7 */ /* 0x000ee4000800017f */
[----:B---3--:R-:W-:Y:S05]  /*380f0*/  @!P0 BRA `(.L_x_348) ;  /* 0x0000001c00a08947 */ /* 0x008fea0003800000 */
.L_x_409:
[----:B------:R-:W-:Y:S05]  /*38100*/  @!P1 BRA `(.L_x_349) ;  /* 0x0000000000049947 */ /* 0x000fea0003800000 */
[----:B------:R-:W-:Y:S01]  /*38110*/  BPT.TRAP 0x1 ;  /* 0x000000040000795c */ /* 0x000fe20000300000 */
.L_x_349:
[----:B------:R-:W4:Y:S02]  /*38120*/  SYNCS.PHASECHK.TRANS64.TRYWAIT P0, [R0+URZ+0x88], R3 ;  /* 0x00008803000075a7 */ /* 0x000f24000800017f */
[----:B----4-:R-:W-:Y:S05]  /*38130*/  @!P0 BRA `(.L_x_350) ;  /* 0x0000001c00a48947 */ /* 0x010fea0003800000 */
.L_x_410:
[----:B------:R-:W-:Y:S05]  /*38140*/  @!P1 BRA `(.L_x_351) ;  /* 0x0000000000049947 */ /* 0x000fea0003800000 */
[----:B------:R-:W-:Y:S01]  /*38150*/  BPT.TRAP 0x1 ;  /* 0x000000040000795c */ /* 0x000fe20000300000 */
.L_x_351:
[----:B------:R-:W1:Y:S02]  /*38160*/  SYNCS.PHASECHK.TRANS64.TRYWAIT P0, [R0+URZ+0x90], R3 ;  /* 0x00009003000075a7 */ /* 0x000e64000800017f */
[----:B-1----:R-:W-:Y:S05]  /*38170*/  @!P0 BRA `(.L_x_352) ;  /* 0x0000001c00a88947 */ /* 0x002fea0003800000 */
.L_x_411:
[----:B------:R-:W-:Y:S05]  /*38180*/  @!P1 BRA `(.L_x_353) ;  /* 0x0000000000049947 */ /* 0x000fea0003800000 */
[----:B------:R-:W-:Y:S01]  /*38190*/  BPT.TRAP 0x1 ;  /* 0x000000040000795c */ /* 0x000fe20000300000 */
.L_x_353:
[----:B---34-:R-:W-:-:S04]  /*381a0*/  MOV R3, 0x1 ;  /* 0x0000000100037802 */ /* 0x018fc80000000f00 */
[----:B------:R-:W-:-:S07]  /*381b0*/  SHF.L.U32 R3, R3, 0x1f, RZ ;  /* 0x0000001f03037819 */ /* 0x000fce00000006ff */
.L_x_354:
[----:B-1----:R1:W3:Y:S02]  /*381c0*/  SYNCS.PHASECHK.TRANS64.TRYWAIT P0, [R0+URZ+0x98], R3 ;  /* 0x00009803000075a7 */ /* 0x0022e4000800017f */
[----:B---3--:R-:W-:Y:S05]  /*381d0*/  @!P0 NANOSLEEP.SYNCS 0x989680 ;  /* 0x009896800000895d */ /* 0x008fea0003900000 */
[----:B------:R-:W3:Y:S02]  /*381e0*/  @!P0 SYNCS.PHASECHK.TRANS64 P0, [R0+URZ+0x98], R3 ;  /* 0x00009803000085a7 */ /* 0x000ee4000800007f */
[----:B---3--:R-:W-:Y:S05]  /*381f0*/  @!P0 BRA `(.L_x_354) ;  /* 0xfffffffc00f08947 */ /* 0x008fea000383ffff */
.L_x_346:
[----:B------:R-:W-:Y:S05]  /*38200*/  BSYNC B0 ;  /* 0x0000000000007941 */ /* 0x000fea0003800000 */
.L_x_345:
[----:B------:R-:W-:Y:S05]  /*38210*/  EXIT ;  /* 0x000000000000794d */ /* 0x000fea0003800000 */
.L_x_235:
[----:B------:R-:W-:Y:S02]  /*38220*/  LOP3.LUT P0, RZ, R4, 0xff, RZ, 0xc0, !PT ;  /* 0x000000ff04ff7812 */ /* 0x000fe4000780c0ff */
[----:B------:R-:W-:Y:S02]  /*38230*/  MOV R0, 0x1 ;  /* 0x0000000100007802 */ /* 0x000fe40000000f00 */
[----:B------:R-:W-:-:S09]  /*38240*/  MOV R7, RZ ;  /* 0x000000ff00077202 */ /* 0x000fd20000000f00 */
[----:B------:R-:W-:Y:S05]  /*38250*/  @!P0 BRA `(.L_x_355) ;  /* 0x0000000c00348947 */ /* 0x000fea0003800000 */
[----:B------:R-:W1:Y:S01]  /*38260*/  LDC R0, c[0x0][0x28c] ;  /* 0x0000a300ff007b82 */ /* 0x000e620000000800 */
[----:B------:R-:W-:Y:S01]  /*38270*/  ULDC UR15, c[0x0][0x900] ;  /* 0x00024000000f7ab9 */ /* 0x000fe20000000800 */
[----:B------:R-:W-:Y:S01]  /*38280*/  UMOV UR4, 0xffffffff ;  /* 0xffffffff00047882 */ /* 0x000fe20000000000 */
[----:B------:R-:W-:Y:S01]  /*38290*/  BSSY B0, `(.L_x_355) ;  /* 0x00000c9000007945 */ /* 0x000fe20003800000 */
[----:B------:R-:W-:Y:S01]  /*382a0*/  USHF.L.U32 UR13, UR37, 0x7, URZ ;  /* 0x00000007250d7899 */ /* 0x000fe2000800063f */
[----:B------:R-:W-:Y:S01]  /*382b0*/  MOV R9, 0x1 ;  /* 0x0000000100097802 */ /* 0x000fe20000000f00 */
[----:B------:R-:W-:Y:S01]  /*382c0*/  USHF.L.U32 UR4, UR4, UR15, URZ ;  /* 0x0000000f04047299 */ /* 0x000fe2000800063f */
[----:B------:R-:W-:Y:S01]  /*382d0*/  MOV R7, RZ ;  /* 0x000000ff00077202 */ /* 0x000fe20000000f00 */
[----:B------:R-:W-:Y:S01]  /*382e0*/  ULDC UR14, c[0x0][0x8a8] ;  /* 0x00022a00000e7ab9 */ /* 0x000fe20000000800 */
[----:B------:R-:W-:Y:S01]  /*382f0*/  UMOV UR5, 0x1 ;  /* 0x0000000100057882 */ /* 0x000fe20000000000 */
[----:B------:R-:W-:-:S02]  /*38300*/  USHF.L.U32 UR24, UR37, 0xd, URZ ;  /* 0x0000000d25187899 */ /* 0x000fc4000800063f */
[----:B------:R-:W-:Y:S02]  /*38310*/  ULOP3.LUT UR25, UR45, 0x2, URZ, 0xfc, !UPT ;  /* 0x000000022d197892 */ /* 0x000fe4000f8efc3f */
[----:B------:R-:W-:Y:S02]  /*38320*/  ULOP3.LUT UR13, UR13, 0x80, URZ, 0xc0, !UPT ;  /* 0x000000800d0d7892 */ /* 0x000fe4000f8ec03f */
[----:B------:R-:W-:Y:S02]  /*38330*/  UIADD3 UR14, UR14, -0x1, URZ ;  /* 0xffffffff0e0e7890 */ /* 0x000fe4000fffe03f */
[----:B------:R-:W-:Y:S02]  /*38340*/  USHF.L.U32 UR15, UR5, UR15, URZ ;  /* 0x0000000f050f7299 */ /* 0x000fe4000800063f */
[----:B------:R-:W-:Y:S01]  /*38350*/  ULOP3.LUT UR16, URZ, UR4, URZ, 0x33, !UPT ;  /* 0x000000043f107292 */ /* 0x000fe2000f8e333f */
[----:B------:R-:W-:Y:S01]  /*38360*/  ULDC.64 UR20, c[0x0][0x198] ;  /* 0x0000660000147ab9 */ /* 0x000fe20000000a00 */
[----:B-1----:R-:W-:-:S04]  /*38370*/  IADD3 R0, R0, 0x3f, RZ ;  /* 0x0000003f00007810 */ /* 0x002fc80007ffe0ff */
[----:B------:R-:W-:-:S04]  /*38380*/  SHF.R.S32.HI R5, RZ, 0x1f, R0 ;  /* 0x0000001fff057819 */ /* 0x000fc80000011400 */
[----:B------:R-:W-:Y:S02]  /*38390*/  LEA.HI R5, R5, R0, RZ, 0x6 ;  /* 0x0000000005057211 */ /* 0x000fe400078f30ff */
[----:B------:R-:W-:Y:S02]  /*383a0*/  MOV R0, 0x1 ;  /* 0x0000000100007802 */ /* 0x000fe40000000f00 */
[----:B------:R-:W-:-:S04]  /*383b0*/  SHF.R.S32.HI R6, RZ, 0x6, R5 ;  /* 0x00000006ff067819 */ /* 0x000fc80000011405 */
[----:B------:R-:W-:-:S07]  /*383c0*/  IADD3 R16, R6, 0x1, RZ ;  /* 0x0000000106107810 */ /* 0x000fce0007ffe0ff */
.L_x_366:
[----:B------:R-:W-:-:S03]  /*383d0*/  UMOV UR4, 0xffffffff ;  /* 0xffffffff00047882 */ /* 0x000fc60000000000 */
[----:B------:R-:W-:Y:S05]  /*383e0*/  BRA.DIV UR4, `(.L_x_356) ;  /* 0x0000001e04207947 */ /* 0x000fea000b800000 */
[----:B------:R-:W-:-:S13]  /*383f0*/  ELECT P6, URZ, PT ;  /* 0x00000000003f782f */ /* 0x000fda00038c0000 */
.L_x_414:
[----:B------:R-:W1:Y:S01]  /*38400*/  LDC R4, c[0x0][0x28c] ;  /* 0x0000a300ff047b82 */ /* 0x000e620000000800 */
[----:B------:R-:W-:Y:S01]  /*38410*/  BSSY B1, `(.L_x_357) ;  /* 0x0000038000017945 */ /* 0x000fe20003800000 */
[----:B-1----:R-:W-:-:S13]  /*38420*/  ISETP.LT.OR P6, PT, R4, 0x1, !P6 ;  /* 0x000000010400780c */ /* 0x002fda00077c1670 */
[----:B------:R-:W-:Y:S05]  /*38430*/  @P6 BRA `(.L_x_358) ;  /* 0x0000000000d46947 */ /* 0x000fea0003800000 */
[----:B------:R-:W-:Y:S02]  /*38440*/  LEA R3, R3, UR13, 0x8 ;  /* 0x0000000d03037c11 */ /* 0x000fe4000f8e40ff */
[----:B------:R-:W-:Y:S02]  /*38450*/  SHF.L.U32 R2, R2, 0x8, RZ ;  /* 0x0000000802027819 */ /* 0x000fe400000006ff */
[----:B------:R-:W-:Y:S02]  /*38460*/  MOV R13, RZ ;  /* 0x000000ff000d7202 */ /* 0x000fe40000000f00 */
[----:B------:R-:W-:Y:S02]  /*38470*/  MOV R4, R16 ;  /* 0x0000001000047202 */ /* 0x000fe40000000f00 */
[----:B------:R-:W-:Y:S02]  /*38480*/  MOV R5, R0 ;  /* 0x0000000000057202 */ /* 0x000fe40000000f00 */
[----:B------:R-:W-:-:S07]  /*38490*/  MOV R8, R7 ;  /* 0x0000000700087202 */ /* 0x000fce0000000f00 */
.L_x_361:
[----:B------:R-:W1:Y:S01]  /*384a0*/  S2R R12, SR_CgaCtaId ;  /* 0x00000000000c7919 */ /* 0x000e620000008800 */
[----:B------:R-:W-:Y:S02]  /*384b0*/  MOV R11, 0x400 ;  /* 0x00000400000b7802 */ /* 0x000fe40000000f00 */
[----:B------:R-:W-:Y:S02]  /*384c0*/  LOP3.LUT P1, RZ, R18, 0x7f, RZ, 0xc0, !PT ;  /* 0x0000007f12ff7812 */ /* 0x000fe4000782c0ff */
[----:B-1----:R-:W-:Y:S02]  /*384d0*/  LEA R15, R12, R11, 0x18 ;  /* 0x0000000b0c0f7211 */ /* 0x002fe400078ec0ff */
[----:B------:R-:W-:Y:S02]  /*384e0*/  SHF.L.U32 R11, R5, 0x1f, RZ ;  /* 0x0000001f050b7819 */ /* 0x000fe400000006ff */
[----:B------:R-:W-:-:S04]  /*384f0*/  LEA R12, R8, R15, 0x3 ;  /* 0x0000000f080c7211 */ /* 0x000fc800078e18ff */
[----:B------:R-:W1:Y:S02]  /*38500*/  SYNCS.PHASECHK.TRANS64.TRYWAIT P0, [R12+URZ+0x30], R11 ;  /* 0x0000300b0c0075a7 */ /* 0x000e64000800017f */
[----:B-1----:R-:W-:Y:S05]  /*38510*/  @!P0 BRA `(.L_x_359) ;  /* 0x0000001800f48947 */ /* 0x002fea0003800000 */
.L_x_415:
[----:B-1----:R-:W1:Y:S01]  /*38520*/  @!P1 LDC R11, c[0x0][0x500] ;  /* 0x00014000ff0b9b82 */ /* 0x002e620000000800 */
[----:B------:R-:W-:-:S04]  /*38530*/  UPRMT UR4, UR25, 0x9910, URZ ;  /* 0x0000991019047896 */ /* 0x000fc8000800003f */
[----:B------:R-:W-:-:S06]  /*38540*/  UISETP.NE.AND UP0, UPT, UR4, 0x2, UPT ;  /* 0x000000020400788c */ /* 0x000fcc000bf05270 */
[----:B------:R-:W-:Y:S01]  /*38550*/  PLOP3.LUT P0, PT, PT, PT, UP0, 0x80, 0x0 ;  /* 0x000000000000781c */ /* 0x000fe20003f0f008 */
[----:B-1----:R1:W-:-:S12]  /*38560*/  @!P1 SYNCS.ARRIVE.TRANS64 RZ, [R12+URZ], R11 ;  /* 0x0000000b0cff99a7 */ /* 0x0023d8000800003f */
[----:B------:R-:W-:Y:S05]  /*38570*/  @P0 BRA `(.L_x_360) ;  /* 0x0000000000040947 */ /* 0x000fea0003800000 */
[----:B------:R-:W-:Y:S01]  /*38580*/  BPT.TRAP 0x1 ;  /* 0x000000040000795c */ /* 0x000fe20000300000 */
.L_x_360:
[----:B------:R-:W-:Y:S01]  /*38590*/  R2UR UR5, R8 ;  /* 0x00000000080572ca */ /* 0x000fe200000e0000 */
[----:B------:R-:W-:Y:S01]  /*385a0*/  UIADD3 UR4, UP0, UR20, 0xf0, URZ ;  /* 0x000000f014047890 */ /* 0x000fe2000ff1e03f */
[----:B------:R-:W-:Y:S01]  /*385b0*/  R2UR UR18, R15 ;  /* 0x000000000f1272ca */ /* 0x000fe200000e0000 */
[----:B------:R-:W-:Y:S01]  /*385c0*/  UIADD3 UR22, UP1, UR20, 0x1f0, URZ ;  /* 0x000001f014167890 */ /* 0x000fe2000ff3e03f */
[----:B------:R-:W-:Y:S01]  /*385d0*/  R2UR UR9, R12 ;  /* 0x000000000c0972ca */ /* 0x000fe200000e0000 */
[----:B------:R-:W-:Y:S01]  /*385e0*/  UMOV UR6, 0x0 ;  /* 0x0000000000067882 */ /* 0x000fe20000000000 */
[----:B------:R-:W-:Y:S01]  /*385f0*/  R2UR UR11, R2 ;  /* 0x00000000020b72ca */ /* 0x000fe200000e0000 */
[----:B------:R-:W-:Y:S01]  /*38600*/  UIADD3.X UR23, URZ, UR21, URZ, UP1, !UPT ;  /* 0x000000153f177290 */ /* 0x000fe20008ffe43f */
[----:B------:R-:W-:Y:S01]  /*38610*/  R2UR UR10, R13 ;  /* 0x000000000d0a72ca */ /* 0x000fe200000e0000 */
[----:B------:R-:W-:Y:S01]  /*38620*/  UMOV UR7, 0x10000000 ;  /* 0x1000000000077882 */ /* 0x000fe20000000000 */
[----:B------:R-:W-:Y:S01]  /*38630*/  R2UR UR12, R10 ;  /* 0x000000000a0c72ca */ /* 0x000fe200000e0000 */
[----:B------:R-:W-:Y:S01]  /*38640*/  UMOV UR26, 0x30000 ;  /* 0x00030000001a7882 */ /* 0x000fe20000000000 */
[----:B------:R-:W-:Y:S01]  /*38650*/  IADD3 R4, R4, -0x1, RZ ;  /* 0xffffffff04047810 */ /* 0x000fe20007ffe0ff */
[----:B------:R-:W-:Y:S01]  /*38660*/  USHF.L.U32 UR5, UR5, 0xe, URZ ;  /* 0x0000000e05057899 */ /* 0x000fe2000800063f */
[----:B------:R-:W-:-:S02]  /*38670*/  R2UR UR19, R3 ;  /* 0x00000000031372ca */ /* 0x000fc400000e0000 */
[----:B------:R-:W-:Y:S01]  /*38680*/  ISETP.GT.AND P1, PT, R4, 0x1, PT ;  /* 0x000000010400780c */ /* 0x000fe20003f24270 */
[----:B------:R-:W-:Y:S01]  /*38690*/  ULOP3.LUT UR8, UR5, 0x2000, UR24, 0xf8, !UPT ;  /* 0x0000200005087892 */ /* 0x000fe2000f8ef818 */
[----:B------:R-:W-:Y:S01]  /*386a0*/  IADD3 R8, R8, 0x1, RZ ;  /* 0x0000000108087810 */ /* 0x000fe20007ffe0ff */
[----:B------:R-:W-:Y:S01]  /*386b0*/  UIADD3 UR17, UR18, 0x6200, UR5 ;  /* 0x0000620012117890 */ /* 0x000fe2000fffe005 */
[----:B------:R-:W-:Y:S01]  /*386c0*/  IADD3 R13, R13, 0x40, RZ ;  /* 0x000000400d0d7810 */ /* 0x000fe20007ffe0ff */
[----:B------:R-:W-:Y:S01]  /*386d0*/  UIADD3.X UR5, URZ, UR21, URZ, UP0, !UPT ;  /* 0x000000153f057290 */ /* 0x000fe200087fe43f */
[----:B------:R-:W-:Y:S01]  /*386e0*/  ISETP.NE.AND P0, PT, R8, 0x6, PT ;  /* 0x000000060800780c */ /* 0x000fe20003f05270 */
[----:B------:R-:W-:-:S03]  /*386f0*/  UIADD3 UR18, UR18, 0x1e200, UR8 ;  /* 0x0001e20012127890 */ /* 0x000fc6000fffe008 */
[----:B------:R-:W-:Y:S01]  /*38700*/  UMOV UR8, UR17 ;  /* 0x0000001100087c82 */ /* 0x000fe20008000000 */
[----:B-1----:R-:W-:Y:S02]  /*38710*/  SEL R12, RZ, 0x1, P0 ;  /* 0x00000001ff0c7807 */ /* 0x002fe40000000000 */
[----:B------:R-:W-:Y:S01]  /*38720*/  SEL R8, R8, RZ, P0 ;  /* 0x000000ff08087207 */ /* 0x000fe20000000000 */
[----:B------:R1:W-:Y:S01]  /*38730*/  UTMALDG.3D [UR8], [UR4], desc[UR6] ;  /* 0x00000608040075b4 */ /* 0x0003e20008011000 */
[----:B------:R-:W-:Y:S01]  /*38740*/  LOP3.LUT R5, R5, R12, RZ, 0x3c, !PT ;  /* 0x0000000c05057212 */ /* 0x000fe200078e3cff */
[----:B-1----:R-:W-:Y:S01]  /*38750*/  UMOV UR8, UR18 ;  /* 0x0000001200087c82 */ /* 0x002fe20008000000 */
[----:B------:R-:W-:Y:S02]  /*38760*/  UMOV UR11, UR19 ;  /* 0x00000013000b7c82 */ /* 0x000fe40008000000 */
[----:B------:R1:W-:Y:S02]  /*38770*/  UTMALDG.3D.MULTICAST [UR8], [UR22], UR26, desc[UR6] ;  /* 0x00000608160073b4 */ /* 0x0003e4000801181a */
[----:B-1----:R-:W-:Y:S05]  /*38780*/  @P1 BRA `(.L_x_361) ;  /* 0xfffffffc00441947 */ /* 0x002fea000383ffff */
.L_x_358:
[----:B------:R-:W-:Y:S05]  /*38790*/  BSYNC B1 ;  /* 0x0000000000017941 */ /* 0x000fea0003800000 */
.L_x_357:
[----:B------:R-:W2:Y:S01]  /*387a0*/  LDL.LU R14, [R1+0x4b0] ;  /* 0x0004b000010e7983 */ /* 0x000ea20000300800 */
[----:B------:R-:W-:Y:S01]  /*387b0*/  LOP3.LUT P0, RZ, R9, 0xff, RZ, 0xc0, !PT ;  /* 0x000000ff09ff7812 */ /* 0x000fe2000780c0ff */
[----:B------:R-:W-:Y:S02]  /*387c0*/  ULDC.64 UR4, c[0x0][0x8f8] ;  /* 0x00023e0000047ab9 */ /* 0x000fe40000000a00 */
[----:B------:R-:W3:Y:S01]  /*387d0*/  LDL.LU R12, [R1+0x4ac] ;  /* 0x0004ac00010c7983 */ /* 0x000ee20000300800 */
[C---:B------:R-:W-:Y:S01]  /*387e0*/  IADD3 R4, R6.reuse, R7, RZ ;  /* 0x0000000706047210 */ /* 0x040fe20007ffe0ff */
[----:B------:R-:W-:Y:S01]  /*387f0*/  BSSY B1, `(.L_x_362) ;  /* 0x0000070000017945 */ /* 0x000fe20003800000 */
[----:B------:R-:W-:Y:S02]  /*38800*/  ISETP.GE.U32.AND P1, PT, R6, 0x6, PT ;  /* 0x000000060600780c */ /* 0x000fe40003f26070 */
[----:B------:R-:W-:Y:S02]  /*38810*/  MOV R10, 0xffffffff ;  /* 0xffffffff000a7802 */ /* 0x000fe40000000f00 */
[----:B------:R-:W-:-:S03]  /*38820*/  PRMT R9, RZ, 0x7610, R9 ;  /* 0x00007610ff097816 */ /* 0x000fc60000000009 */
[----:B------:R-:W1:Y:S01]  /*38830*/  @P0 S2R R3, SR_CgaCtaId ;  /* 0x0000000000030919 */ /* 0x000e620000008800 */
[----:B------:R-:W-:-:S04]  /*38840*/  @P0 MOV R2, 0x400 ;  /* 0x0000040000020802 */ /* 0x000fc80000000f00 */
[----:B-1----:R-:W-:-:S04]  /*38850*/  @P0 LEA R2, R3, R2, 0x18 ;  /* 0x0000000203020211 */ /* 0x002fc800078ec0ff */
[----:B------:R1:W-:Y:S01]  /*38860*/  @P0 SYNCS.ARRIVE.TRANS64.A1T0 RZ, [R2+URZ+0xa8], RZ ;  /* 0x0000a8ff02ff09a7 */ /* 0x0003e2000810003f */
[----:B------:R-:W-:-:S04]  /*38870*/  ISETP.GT.U32.AND P0, PT, R4, 0x5, PT ;  /* 0x000000050400780c */ /* 0x000fc80003f04070 */
[----:B------:R-:W-:Y:S01]  /*38880*/  ISETP.LT.U32.AND P0, PT, R6, 0x6, P0 ;  /* 0x000000060600780c */ /* 0x000fe20000701070 */
[----:B-1----:R-:W-:Y:S01]  /*38890*/  IMAD.WIDE.U32 R2, R4, -0x55555555, RZ ;  /* 0xaaaaaaab04027825 */ /* 0x002fe200078e00ff */
[----:B------:R-:W-:-:S04]  /*388a0*/  MOV R2, 0xffffffff ;  /* 0xffffffff00027802 */ /* 0x000fc80000000f00 */
[----:B------:R-:W-:Y:S02]  /*388b0*/  SHF.R.U32.HI R5, RZ, 0x2, R3 ;  /* 0x00000002ff057819 */ /* 0x000fe40000011603 */
[----:B------:R-:W-:-:S03]  /*388c0*/  SEL R3, RZ, 0x1, !P0 ;  /* 0x00000001ff037807 */ /* 0x000fc60004000000 */
[--C-:B------:R-:W-:Y:S01]  /*388d0*/  IMAD R7, R5, -0x6, R4.reuse ;  /* 0xfffffffa05077824 */ /* 0x100fe200078e0204 */
[----:B------:R-:W-:Y:S02]  /*388e0*/  LOP3.LUT R0, R0, R3, RZ, 0x3c, !PT ;  /* 0x0000000300007212 */ /* 0x000fe400078e3cff */
[----:B------:R-:W-:Y:S02]  /*388f0*/  MOV R3, 0xffffffff ;  /* 0xffffffff00037802 */ /* 0x000fe40000000f00 */
[----:B------:R-:W-:Y:S02]  /*38900*/  @P1 LOP3.LUT R0, R0, 0x1, R5, 0x78, !PT ;  /* 0x0000000100001812 */ /* 0x000fe400078e7805 */
[----:B------:R-:W-:Y:S02]  /*38910*/  PRMT R4, RZ, 0x7610, R4 ;  /* 0x00007610ff047816 */ /* 0x000fe40000000004 */
[----:B---3--:R-:W-:-:S04]  /*38920*/  IADD3 R12, P0, R12, UR54, RZ ;  /* 0x000000360c0c7c10 */ /* 0x008fc8000ff1e0ff */
[----:B--2---:R-:W-:Y:S01]  /*38930*/  IADD3.X R14, R14, UR38, RZ, P0, !PT ;  /* 0x000000260e0e7c10 */ /* 0x004fe200087fe4ff */
        /* <DEDUP_REMOVED lines=8> */
[----:B------:R-:W-:Y:S01]  /*389c0*/  ULDC UR7, c[0x0][0x8d8] ;  /* 0x0002360000077ab9 */ /* 0x000fe20000000800 */
[----:B------:R-:W3:Y:S05]  /*389d0*/  S2R R2, SR_CTAID.Y ;  /* 0x0000000000027919 */ /* 0x000eea0000002600 */
[----:B------:R-:W4:Y:S08]  /*389e0*/  LDC R5, c[0x0][0x144] ;  /* 0x00005100ff057b82 */ /* 0x000f300000000800 */
[----:B------:R-:W5:Y:S01]  /*389f0*/  LDC R11, c[0x0][0x148] ;  /* 0x00005200ff0b7b82 */ /* 0x000f620000000800 */
[----:B--2---:R-:W-:-:S02]  /*38a00*/  ISETP.NE.AND P2, PT, R15, 0x1, PT ;  /* 0x000000010f00780c */ /* 0x004fc40003f45270 */
[----:B-1----:R-:W-:Y:S02]  /*38a10*/  I2FP.F32.U32 R3, R8 ;  /* 0x0000000800037245 */ /* 0x002fe40000201000 */
[----:B---3--:R-:W-:-:S03]  /*38a20*/  I2FP.F32.U32 R4, R2 ;  /* 0x0000000200047245 */ /* 0x008fc60000201000 */
[----:B------:R-:W-:Y:S01]  /*38a30*/  FMUL R3, R3, UR4 ;  /* 0x0000000403037c20 */ /* 0x000fe20008400000 */
[----:B------:R-:W-:Y:S02]  /*38a40*/  ULDC UR4, c[0x0][0x154] ;  /* 0x0000550000047ab9 */ /* 0x000fe40000000800 */
[----:B------:R-:W-:Y:S01]  /*38a50*/  FMUL R10, R4, UR4 ;  /* 0x00000004040a7c20 */ /* 0x000fe20008400000 */
[----:B------:R-:W-:Y:S02]  /*38a60*/  ULDC.64 UR4, c[0x0][0x8d0] ;  /* 0x0002340000047ab9 */ /* 0x000fe40000000a00 */
[----:B------:R-:W1:Y:S01]  /*38a70*/  F2I.U32.TRUNC.NTZ R3, R3 ;  /* 0x0000000300037305 */ /* 0x000e62000020f000 */
[----:B------:R-:W-:-:S04]  /*38a80*/  ISETP.NE.U32.AND P0, PT, RZ, UR4, PT ;  /* 0x00000004ff007c0c */ /* 0x000fc8000bf05070 */
[----:B------:R-:W-:-:S03]  /*38a90*/  ISETP.NE.AND.EX P0, PT, RZ, UR5, PT, P0 ;  /* 0x00000005ff007c0c */ /* 0x000fc6000bf05300 */
[----:B------:R-:W2:Y:S01]  /*38aa0*/  F2I.U32.TRUNC.NTZ R10, R10 ;  /* 0x0000000a000a7305 */ /* 0x000ea2000020f000 */
[----:B-1----:R-:W-:Y:S02]  /*38ab0*/  IADD3 R4, -R3, RZ, RZ ;  /* 0x000000ff03047210 */ /* 0x002fe40007ffe1ff */
[----:B------:R-:W-:-:S03]  /*38ac0*/  MOV R3, R14 ;  /* 0x0000000e00037202 */ /* 0x000fc60000000f00 */
[----:B----4-:R-:W-:Y:S01]  /*38ad0*/  IMAD R8, R5, R4, R8 ;  /* 0x0000000405087224 */ /* 0x010fe200078e0208 */
[----:B--2---:R-:W-:-:S05]  /*38ae0*/  IADD3 R4, -R10, RZ, RZ ;  /* 0x000000ff0a047210 */ /* 0x004fca0007ffe1ff */
[----:B-----5:R-:W-:Y:S01]  /*38af0*/  @P2 IMAD R8, R11, R4, R2 ;  /* 0x000000040b082224 */ /* 0x020fe200078e0202 */
[----:B------:R-:W-:Y:S01]  /*38b00*/  MOV R2, R12 ;  /* 0x0000000c00027202 */ /* 0x000fe20000000f00 */
[----:B------:R-:W-:Y:S06]  /*38b10*/  @!P0 BRA `(.L_x_364) ;  /* 0x0000000000288947 */ /* 0x000fec0003800000 */
[----:B------:R-:W-:Y:S02]  /*38b20*/  ULDC UR6, c[0x0][0x8dc] ;  /* 0x0002370000067ab9 */ /* 0x000fe40000000800 */
[----:B------:R-:W-:-:S04]  /*38b30*/  IADD3 R3, P0, R12, UR6, RZ ;  /* 0x000000060c037c10 */ /* 0x000fc8000ff1e0ff */
[----:B------:R-:W-:-:S05]  /*38b40*/  IADD3.X R11, RZ, R14, RZ, P0, !PT ;  /* 0x0000000eff0b7210 */ /* 0x000fca00007fe4ff */
[----:B------:R-:W-:-:S04]  /*38b50*/  IMAD.WIDE.U32 R4, R11, UR4, RZ ;  /* 0x000000040b047c25 */ /* 0x000fc8000f8e00ff */
[----:B------:R-:W-:-:S04]  /*38b60*/  IMAD.WIDE.U32 R4, P0, R3, UR5, R4 ;  /* 0x0000000503047c25 */ /* 0x000fc8000f800004 */
[----:B------:R-:W-:Y:S01]  /*38b70*/  IMAD.WIDE.U32 R2, R3, UR4, RZ ;  /* 0x0000000403027c25 */ /* 0x000fe2000f8e00ff */
[----:B------:R-:W-:-:S04]  /*38b80*/  MOV R2, R5 ;  /* 0x0000000500027202 */ /* 0x000fc80000000f00 */
[----:B------:R-:W-:Y:S02]  /*38b90*/  IADD3 RZ, P1, R3, R4, RZ ;  /* 0x0000000403ff7210 */ /* 0x000fe40007f3e0ff */
[----:B------:R-:W-:-:S03]  /*38ba0*/  IADD3.X R3, RZ, RZ, RZ, P0, !PT ;  /* 0x000000ffff037210 */ /* 0x000fc600007fe4ff */
[----:B------:R-:W-:-:S08]  /*38bb0*/  IMAD.WIDE.U32.X R2, R11, UR5, R2, P1 ;  /* 0x000000050b027c25 */ /* 0x000fd000088e0402 */
.L_x_364:
[--C-:B------:R-:W-:Y:S01]  /*38bc0*/  SHF.R.U64 R10, R2, UR7, R3.reuse ;  /* 0x00000007020a7c19 */ /* 0x100fe20008001203 */
[----:B------:R-:W-:Y:S01]  /*38bd0*/  ULDC.64 UR4, c[0x0][0x8c8] ;  /* 0x0002320000047ab9 */ /* 0x000fe20000000a00 */
[----:B------:R-:W-:Y:S01]  /*38be0*/  SHF.R.U32.HI R2, RZ, UR7, R3 ;  /* 0x00000007ff027c19 */ /* 0x000fe20008011603 */
[----:B------:R-:W-:Y:S01]  /*38bf0*/  ULDC.64 UR6, c[0x0][0x8e8] ;  /* 0x00023a0000067ab9 */ /* 0x000fe20000000a00 */
[----:B------:R-:W-:Y:S02]  /*38c00*/  IADD3 R11, P0, RZ, -R10, RZ ;  /* 0x8000000aff0b7210 */ /* 0x000fe40007f1e0ff */
[----:B------:R-:W-:Y:S02]  /*38c10*/  MOV R3, R14 ;  /* 0x0000000e00037202 */ /* 0x000fe40000000f00 */
[----:B------:R-:W-:Y:S02]  /*38c20*/  IADD3.X R2, RZ, ~R2, RZ, P0, !PT ;  /* 0x80000002ff027210 */ /* 0x000fe400007fe4ff */
[----:B------:R-:W-:-:S03]  /*38c30*/  ISETP.NE.U32.AND P0, PT, RZ, UR6, PT ;  /* 0x00000006ff007c0c */ /* 0x000fc6000bf05070 */
[----:B------:R-:W-:Y:S01]  /*38c40*/  IMAD R2, R2, UR4, RZ ;  /* 0x0000000402027c24 */ /* 0x000fe2000f8e02ff */
[----:B------:R-:W-:-:S03]  /*38c50*/  ISETP.NE.AND.EX P0, PT, RZ, UR7, PT, P0 ;  /* 0x00000007ff007c0c */ /* 0x000fc6000bf05300 */
[----:B------:R-:W-:Y:S01]  /*38c60*/  IMAD R5, R11, UR5, R2 ;  /* 0x000000050b057c24 */ /* 0x000fe2000f8e0202 */
[----:B------:R-:W-:-:S05]  /*38c70*/  MOV R2, R12 ;  /* 0x0000000c00027202 */ /* 0x000fca0000000f00 */
[----:B------:R-:W-:Y:S01]  /*38c80*/  IMAD.WIDE.U32 R2, R11, UR4, R2 ;  /* 0x000000040b027c25 */ /* 0x000fe2000f8e0002 */
[----:B------:R-:W-:-:S04]  /*38c90*/  ULDC UR4, c[0x0][0x8c0] ;  /* 0x0002300000047ab9 */ /* 0x000fc80000000800 */
[----:B------:R-:W-:-:S04]  /*38ca0*/  IADD3 R3, R3, R5, RZ ;  /* 0x0000000503037210 */ /* 0x000fc80007ffe0ff */
[--C-:B------:R-:W-:Y:S02]  /*38cb0*/  SHF.R.U64 R11, R2, UR4, R3.reuse ;  /* 0x00000004020b7c19 */ /* 0x100fe40008001203 */
[----:B------:R-:W-:Y:S01]  /*38cc0*/  SHF.R.U32.HI R2, RZ, UR4, R3 ;  /* 0x00000004ff027c19 */ /* 0x000fe20008011603 */
[----:B------:R-:W-:-:S03]  /*38cd0*/  ULDC UR4, c[0x0][0x8b0] ;  /* 0x00022c0000047ab9 */ /* 0x000fc60000000800 */
[--C-:B------:R-:W-:Y:S02]  /*38ce0*/  SHF.R.U64 R12, R11, UR4, R2.reuse ;  /* 0x000000040b0c7c19 */ /* 0x100fe40008001202 */
[----:B------:R-:W-:Y:S01]  /*38cf0*/  SHF.R.U32.HI R3, RZ, UR4, R2 ;  /* 0x00000004ff037c19 */ /* 0x000fe20008011602 */
[----:B------:R-:W-:-:S03]  /*38d00*/  ULDC UR4, c[0x0][0x900] ;  /* 0x0002400000047ab9 */ /* 0x000fc60000000800 */
[--C-:B------:R-:W-:Y:S02]  /*38d10*/  SHF.R.U64 R13, R12, UR4, R3.reuse ;  /* 0x000000040c0d7c19 */ /* 0x100fe40008001203 */
[----:B------:R-:W-:Y:S02]  /*38d20*/  SHF.R.U32.HI R14, RZ, UR4, R3 ;  /* 0x00000004ff0e7c19 */ /* 0x000fe40008011603 */
[----:B------:R-:W-:Y:S02]  /*38d30*/  MOV R2, R13 ;  /* 0x0000000d00027202 */ /* 0x000fe40000000f00 */
        /* <DEDUP_REMOVED lines=12> */
.L_x_365:
[----:B------:R-:W-:Y:S01]  /*38e00*/  ULDC UR4, c[0x0][0x8f0] ;  /* 0x00023c0000047ab9 */ /* 0x000fe20000000800 */
[----:B------:R-:W-:Y:S02]  /*38e10*/  LOP3.LUT R12, R12, UR16, RZ, 0xc0, !PT ;  /* 0x000000100c0c7c12 */ /* 0x000fe4000f8ec0ff */
[----:B------:R-:W-:Y:S01]  /*38e20*/  SHF.R.U64 R3, R2, UR4, R3 ;  /* 0x0000000402037c19 */ /* 0x000fe20008001203 */
[----:B------:R-:W-:Y:S01]  /*38e30*/  ULDC UR4, c[0x0][0x8e0] ;  /* 0x0002380000047ab9 */ /* 0x000fe20000000800 */
[----:B------:R-:W-:Y:S02]  /*38e40*/  MOV R4, 0x1 ;  /* 0x0000000100047802 */ /* 0x000fe40000000f00 */
[C---:B------:R-:W-:Y:S01]  /*38e50*/  IADD3 R2, -R3.reuse, RZ, RZ ;  /* 0x000000ff03027210 */ /* 0x040fe20007ffe1ff */
[----:B------:R-:W-:-:S04]  /*38e60*/  IMAD R5, R3, UR15, R12 ;  /* 0x0000000f03057c24 */ /* 0x000fc8000f8e020c */
[----:B------:R-:W-:Y:S01]  /*38e70*/  IMAD R13, R2, UR4, R13 ;  /* 0x00000004020d7c24 */ /* 0x000fe2000f8e020d */
[----:B------:R-:W-:Y:S01]  /*38e80*/  ULDC UR4, c[0x0][0x8b8] ;  /* 0x00022e0000047ab9 */ /* 0x000fe20000000800 */
[----:B------:R-:W-:Y:S01]  /*38e90*/  LOP3.LUT R2, R11, UR14, RZ, 0xc0, !PT ;  /* 0x0000000e0b027c12 */ /* 0x000fe2000f8ec0ff */
[----:B------:R-:W-:Y:S01]  /*38ea0*/  IMAD R8, R5, UR4, R8 ;  /* 0x0000000405087c24 */ /* 0x000fe2000f8e0208 */
[----:B------:R-:W-:-:S03]  /*38eb0*/  ULDC UR4, c[0x0][0x8a8] ;  /* 0x00022a0000047ab9 */ /* 0x000fc60000000800 */
[----:B------:R-:W-:-:S05]  /*38ec0*/  IMAD R13, R13, UR4, R2 ;  /* 0x000000040d0d7c24 */ /* 0x000fca000f8e0202 */
[----:B------:R-:W-:Y:S02]  /*38ed0*/  SEL R3, R13, R8, !P2 ;  /* 0x000000080d037207 */ /* 0x000fe40005000000 */
[----:B------:R-:W-:-:S07]  /*38ee0*/  SEL R2, R8, R13, !P2 ;  /* 0x0000000d08027207 */ /* 0x000fce0005000000 */
.L_x_363:
[----:B------:R-:W-:Y:S05]  /*38ef0*/  BSYNC B1 ;  /* 0x0000000000017941 */ /* 0x000fea0003800000 */
.L_x_362:
[----:B------:R-:W-:-:S13]  /*38f00*/  LOP3.LUT P0, RZ, R4, 0xff, RZ, 0xc0, !PT ;  /* 0x000000ff04ff7812 */ /* 0x000fda000780c0ff */
[----:B------:R-:W-:Y:S05]  /*38f10*/  @P0 BRA `(.L_x_366) ;  /* 0xfffffff4002c0947 */ /* 0x000fea000383ffff */
[----:B------:R-:W-:Y:S05]  /*38f20*/  BSYNC B0 ;  /* 0x0000000000007941 */ /* 0x000fea0003800000 */
.L_x_355:
[----:B------:R-:W-:-:S03]  /*38f30*/  UMOV UR4, 0xffffffff ;  /* 0xffffffff00047882 */ /* 0x000fc60000000000 */
[----:B------:R-:W-:Y:S05]  /*38f40*/  BRA.DIV UR4, `(.L_x_367) ;  /* 0x00000012047c7947 */ /* 0x000fea000b800000 */
[----:B------:R-:W-:-:S13]  /*38f50*/  ELECT P6, URZ, PT ;  /* 0x00000000003f782f */ /* 0x000fda00038c0000 */
.L_x_418:
[----:B------:R-:W-:Y:S04]  /*38f60*/  BSSY B0, `(.L_x_368) ;  /* 0x000003e000007945 */ /* 0x000fe80003800000 */
[----:B------:R-:W-:Y:S05]  /*38f70*/  @!P6 BRA `(.L_x_369) ;  /* 0x0000000000f0e947 */ /* 0x000fea0003800000 */
[----:B------:R-:W-:-:S04]  /*38f80*/  ULOP3.LUT UR4, UR45, 0x2, URZ, 0xfc, !UPT ;  /* 0x000000022d047892 */ /* 0x000fc8000f8efc3f */
[----:B------:R-:W-:-:S06]  /*38f90*/  UISETP.NE.AND UP0, UPT, UR4, 0x3, UPT ;  /* 0x000000030400788c */ /* 0x000fcc000bf05270 */
[----:B------:R-:W-:-:S13]  /*38fa0*/  PLOP3.LUT P0, PT, PT, PT, UP0, 0x80, 0x0 ;  /* 0x000000000000781c */ /* 0x000fda0003f0f008 */
[----:B------:R-:W-:Y:S05]  /*38fb0*/  @!P0 BRA `(.L_x_370) ;  /* 0x0000000000048947 */ /* 0x000fea0003800000 */
[----:B------:R-:W-:Y:S01]  /*38fc0*/  BPT.TRAP 0x1 ;  /* 0x000000040000795c */ /* 0x000fe20000300000 */
.L_x_370:
[----:B------:R-:W1:Y:S01]  /*38fd0*/  S2R R3, SR_CgaCtaId ;  /* 0x0000000000037919 */ /* 0x000e620000008800 */
[----:B------:R-:W-:-:S04]  /*38fe0*/  MOV R2, 0x400 ;  /* 0x0000040000027802 */ /* 0x000fc80000000f00 */
[----:B-1----:R-:W-:Y:S02]  /*38ff0*/  LEA R2, R3, R2, 0x18 ;  /* 0x0000000203027211 */ /* 0x002fe400078ec0ff */
[----:B------:R-:W-:Y:S02]  /*39000*/  SHF.L.U32 R3, R0, 0x1f, RZ ;  /* 0x0000001f00037819 */ /* 0x000fe400000006ff */
[----:B------:R-:W-:-:S04]  /*39010*/  IADD3 R2, R2, 0x30, RZ ;  /* 0x0000003002027810 */ /* 0x000fc80007ffe0ff */
[----:B------:R-:W-:-:S04]  /*39020*/  LEA R4, R7, R2, 0x3 ;  /* 0x0000000207047211 */ /* 0x000fc800078e18ff */
[----:B------:R-:W1:Y:S02]  /*39030*/  SYNCS.PHASECHK.TRANS64.TRYWAIT P0, [R4+URZ], R3 ;  /* 0x00000003040075a7 */ /* 0x000e64000800017f */
[----:B-1----:R-:W-:Y:S05]  /*39040*/  @!P0 BRA `(.L_x_371) ;  /* 0x00000010005c8947 */ /* 0x002fea0003800000 */
.L_x_419:
[----:B------:R-:W-:-:S04]  /*39050*/  IADD3 R7, R7, 0x1, RZ ;  /* 0x0000000107077810 */ /* 0x000fc80007ffe0ff */
[----:B------:R-:W-:-:S04]  /*39060*/  ISETP.NE.AND P0, PT, R7, 0x6, PT ;  /* 0x000000060700780c */ /* 0x000fc80003f05270 */
[----:B-1----:R-:W-:Y:S02]  /*39070*/  SEL R3, RZ, 0x1, P0 ;  /* 0x00000001ff037807 */ /* 0x002fe40000000000 */
[----:B------:R-:W-:Y:S02]  /*39080*/  SEL R7, R7, RZ, P0 ;  /* 0x000000ff07077207 */ /* 0x000fe40000000000 */
[----:B------:R-:W-:Y:S02]  /*39090*/  LOP3.LUT R4, R0, R3, RZ, 0x3c, !PT ;  /* 0x0000000300047212 */ /* 0x000fe400078e3cff */
[----:B------:R-:W-:Y:S02]  /*390a0*/  LEA R3, R7, R2, 0x3 ;  /* 0x0000000207037211 */ /* 0x000fe400078e18ff */
[----:B------:R-:W-:-:S04]  /*390b0*/  SHF.L.U32 R0, R4, 0x1f, RZ ;  /* 0x0000001f04007819 */ /* 0x000fc800000006ff */
[----:B------:R-:W1:Y:S02]  /*390c0*/  SYNCS.PHASECHK.TRANS64.TRYWAIT P0, [R3+URZ], R0 ;  /* 0x00000000030075a7 */ /* 0x000e64000800017f */
[----:B-1----:R-:W-:Y:S05]  /*390d0*/  @!P0 BRA `(.L_x_372) ;  /* 0x00000010004c8947 */ /* 0x002fea0003800000 */
.L_x_420:
[----:B-1----:R-:W-:-:S04]  /*390e0*/  IADD3 R0, R7, 0x1, RZ ;  /* 0x0000000107007810 */ /* 0x002fc80007ffe0ff */
[----:B------:R-:W-:-:S04]  /*390f0*/  ISETP.NE.AND P0, PT, R0, 0x6, PT ;  /* 0x000000060000780c */ /* 0x000fc80003f05270 */
[----:B------:R-:W-:Y:S02]  /*39100*/  SEL R3, RZ, 0x1, P0 ;  /* 0x00000001ff037807 */ /* 0x000fe40000000000 */
[----:B------:R-:W-:Y:S02]  /*39110*/  SEL R5, R0, RZ, P0 ;  /* 0x000000ff00057207 */ /* 0x000fe40000000000 */
[----:B------:R-:W-:Y:S02]  /*39120*/  LOP3.LUT R4, R4, R3, RZ, 0x3c, !PT ;  /* 0x0000000304047212 */ /* 0x000fe400078e3cff */
[----:B------:R-:W-:Y:S02]  /*39130*/  LEA R3, R5, R2, 0x3 ;  /* 0x0000000205037211 */ /* 0x000fe400078e18ff */
[----:B------:R-:W-:-:S04]  /*39140*/  SHF.L.U32 R0, R4, 0x1f, RZ ;  /* 0x0000001f04007819 */ /* 0x000fc800000006ff */
[----:B------:R-:W1:Y:S02]  /*39150*/  SYNCS.PHASECHK.TRANS64.TRYWAIT P0, [R3+URZ], R0 ;  /* 0x00000000030075a7 */ /* 0x000e64000800017f */
[----:B-1----:R-:W-:Y:S05]  /*39160*/  @!P0 BRA `(.L_x_373) ;  /* 0x00000010003c8947 */ /* 0x002fea0003800000 */
.L_x_421:
        /* <DEDUP_REMOVED lines=9> */
.L_x_422:
        /* <DEDUP_REMOVED lines=9> */
.L_x_423:
[----:B-1----:R-:W-:-:S04]  /*39290*/  IADD3 R0, R5, 0x1, RZ ;  /* 0x0000000105007810 */ /* 0x002fc80007ffe0ff */
[----:B------:R-:W-:-:S04]  /*392a0*/  ISETP.NE.AND P0, PT, R0, 0x6, PT ;  /* 0x000000060000780c */ /* 0x000fc80003f05270 */
[----:B------:R-:W-:Y:S02]  /*392b0*/  SEL R4, RZ, 0x1, P0 ;  /* 0x00000001ff047807 */ /* 0x000fe40000000000 */
[----:B------:R-:W-:Y:S02]  /*392c0*/  SEL R3, R0, RZ, P0 ;  /* 0x000000ff00037207 */ /* 0x000fe40000000000 */
[----:B------:R-:W-:Y:S02]  /*392d0*/  LOP3.LUT R0, R7, R4, RZ, 0x3c, !PT ;  /* 0x0000000407007212 */ /* 0x000fe400078e3cff */
[----:B------:R-:W-:Y:S02]  /*392e0*/  LEA R3, R3, R2, 0x3 ;  /* 0x0000000203037211 */ /* 0x000fe400078e18ff */
[----:B------:R-:W-:-:S07]  /*392f0*/  SHF.L.U32 R0, R0, 0x1f, RZ ;  /* 0x0000001f00007819 */ /* 0x000fce00000006ff */
.L_x_376:
[----:B-1----:R1:W2:Y:S02]  /*39300*/  SYNCS.PHASECHK.TRANS64.TRYWAIT P0, [R3+URZ], R0 ;  /* 0x00000000030075a7 */ /* 0x0022a4000800017f */
[----:B--2---:R-:W-:Y:S05]  /*39310*/  @!P0 NANOSLEEP.SYNCS 0x989680 ;  /* 0x009896800000895d */ /* 0x004fea0003900000 */
[----:B------:R-:W2:Y:S02]  /*39320*/  @!P0 SYNCS.PHASECHK.TRANS64 P0, [R3+URZ], R0 ;  /* 0x00000000030085a7 */ /* 0x000ea4000800007f */
[----:B--2---:R-:W-:Y:S05]  /*39330*/  @!P0 BRA `(.L_x_376) ;  /* 0xfffffffc00f08947 */ /* 0x004fea000383ffff */
.L_x_369:
[----:B------:R-:W-:Y:S05]  /*39340*/  BSYNC B0 ;  /* 0x0000000000007941 */ /* 0x000fea0003800000 */
.L_x_368:
[----:B------:R-:W-:Y:S05]  /*39350*/  EXIT ;  /* 0x000000000000794d */ /* 0x000fea0003800000 */
.L_x_24:
[----:B---3--:R-:W-:-:S04]  /*39360*/  MOV R3, UR4 ;  /* 0x0000000400037c02 */ /* 0x008fc80008000f00 */
[----:B------:R3:W4:Y:S03]  /*39370*/  SYNCS.PHASECHK.TRANS64.TRYWAIT P0, [R3+URZ], R0 ;  /* 0x00000000030075a7 */ /* 0x000726000800017f */
[----:B----4-:R-:W-:Y:S05]  /*39380*/  @!P0 NANOSLEEP.SYNCS 0x989680 ;  /* 0x009896800000895d */ /* 0x010fea0003900000 */
[----:B------:R-:W4:Y:S02]  /*39390*/  @!P0 SYNCS.PHASECHK.TRANS64 P0, [R3+URZ], R0 ;  /* 0x00000000030085a7 */ /* 0x000f24000800007f */
[----:B----4-:R-:W-:Y:S05]  /*393a0*/  @!P0 BRA `(.L_x_24) ;  /* 0xfffffffc00ec8947 */ /* 0x010fea000383ffff */
[----:B------:R-:W-:Y:S05]  /*393b0*/  BRA `(.L_x_23) ;  /* 0xfffffca0002c7947 */ /* 0x000fea000383ffff */
.L_x_30:
[----:B---3--:R-:W-:-:S04]  /*393c0*/  MOV R6, UR6 ;  /* 0x0000000600067c02 */ /* 0x008fc80008000f00 */
[----:B------:R3:W4:Y:S03]  /*393d0*/  SYNCS.PHASECHK.TRANS64.TRYWAIT P0, [R6+URZ], R4 ;  /* 0x00000004060075a7 */ /* 0x000726000800017f */
[----:B----4-:R-:W-:Y:S05]  /*393e0*/  @!P0 NANOSLEEP.SYNCS 0x989680 ;  /* 0x009896800000895d */ /* 0x010fea0003900000 */
[----:B------:R-:W4:Y:S02]  /*393f0*/  @!P0 SYNCS.PHASECHK.TRANS64 P0, [R6+URZ], R4 ;  /* 0x00000004060085a7 */ /* 0x000f24000800007f */
[----:B----4-:R-:W-:Y:S05]  /*39400*/  @!P0 BRA `(.L_x_30) ;  /* 0xfffffffc00ec8947 */ /* 0x010fea000383ffff */
[----:B------:R-:W-:Y:S05]  /*39410*/  BRA `(.L_x_29) ;  /* 0xfffffce400947947 */ /* 0x000fea000383ffff */
.L_x_56:
[----:B-1----:R1:W3:Y:S02]  /*39420*/  SYNCS.PHASECHK.TRANS64.TRYWAIT P0, [R6+URZ+0x60], R0 ;  /* 0x00006000060075a7 */ /* 0x0022e4000800017f */
[----:B---3--:R-:W-:Y:S05]  /*39430*/  @!P0 NANOSLEEP.SYNCS 0x989680 ;  /* 0x009896800000895d */ /* 0x008fea0003900000 */
[----:B------:R-:W3:Y:S02]  /*39440*/  @!P0 SYNCS.PHASECHK.TRANS64 P0, [R6+URZ+0x60], R0 ;  /* 0x00006000060085a7 */ /* 0x000ee4000800007f */
[----:B---3--:R-:W-:Y:S05]  /*39450*/  @!P0 BRA `(.L_x_56) ;  /* 0xfffffffc00f08947 */ /* 0x008fea000383ffff */
[----:B------:R-:W-:Y:S05]  /*39460*/  BRA `(.L_x_377) ;  /* 0xfffffd8800347947 */ /* 0x000fea000383ffff */
.L_x_67:
[----:B-1----:R1:W3:Y:S02]  /*39470*/  SYNCS.PHASECHK.TRANS64.TRYWAIT P1, [R7+URZ+0x60], R8 ;  /* 0x00006008070075a7 */ /* 0x0022e4000802017f */
[----:B---3--:R-:W-:Y:S05]  /*39480*/  @!P1 NANOSLEEP.SYNCS 0x989680 ;  /* 0x009896800000995d */ /* 0x008fea0003900000 */
[----:B------:R-:W3:Y:S02]  /*39490*/  @!P1 SYNCS.PHASECHK.TRANS64 P1, [R7+URZ+0x60], R8 ;  /* 0x00006008070095a7 */ /* 0x000ee4000802007f */
[----:B---3--:R-:W-:Y:S05]  /*394a0*/  @!P1 BRA `(.L_x_67) ;  /* 0xfffffffc00f09947 */ /* 0x008fea000383ffff */
[----:B------:R-:W-:Y:S05]  /*394b0*/  BRA `(.L_x_378) ;  /* 0xfffffda800f47947 */ /* 0x000fea000383ffff */
.L_x_78:
[----:B-1----:R1:W2:Y:S02]  /*394c0*/  SYNCS.PHASECHK.TRANS64.TRYWAIT P1, [R7+URZ+0x60], R8 ;  /* 0x00006008070075a7 */ /* 0x0022a4000802017f */
[----:B--2---:R-:W-:Y:S05]  /*394d0*/  @!P1 NANOSLEEP.SYNCS 0x989680 ;  /* 0x009896800000995d */ /* 0x004fea0003900000 */
[----:B------:R-:W2:Y:S02]  /*394e0*/  @!P1 SYNCS.PHASECHK.TRANS64 P1, [R7+URZ+0x60], R8 ;  /* 0x00006008070095a7 */ /* 0x000ea4000802007f */
[----:B--2---:R-:W-:Y:S05]  /*394f0*/  @!P1 BRA `(.L_x_78) ;  /* 0xfffffffc00f09947 */ /* 0x004fea000383ffff */
[----:B------:R-:W-:Y:S05]  /*39500*/  BRA `(.L_x_379) ;  /* 0xfffffdcc00b47947 */ /* 0x000fea000383ffff */
.L_x_89:
[----:B-1----:R1:W2:Y:S02]  /*39510*/  SYNCS.PHASECHK.TRANS64.TRYWAIT P1, [R9+URZ+0x60], R10 ;  /* 0x0000600a090075a7 */ /* 0x0022a4000802017f */
[----:B--2---:R-:W-:Y:S05]  /*39520*/  @!P1 NANOSLEEP.SYNCS 0x989680 ;  /* 0x009896800000995d */ /* 0x004fea0003900000 */
[----:B------:R-:W2:Y:S02]  /*39530*/  @!P1 SYNCS.PHASECHK.TRANS64 P1, [R9+URZ+0x60], R10 ;  /* 0x0000600a090095a7 */ /* 0x000ea4000802007f */
[----:B--2---:R-:W-:Y:S05]  /*39540*/  @!P1 BRA `(.L_x_89) ;  /* 0xfffffffc00f09947 */ /* 0x004fea000383ffff */
[----:B------:R-:W-:Y:S05]  /*39550*/  BRA `(.L_x_380) ;  /* 0xfffffdf000347947 */ /* 0x000fea000383ffff */
.L_x_100:
[----:B-1----:R1:W2:Y:S02]  /*39560*/  SYNCS.PHASECHK.TRANS64.TRYWAIT P1, [R9+URZ+0x60], R10 ;  /* 0x0000600a090075a7 */ /* 0x0022a4000802017f */
[----:B--2---:R-:W-:Y:S05]  /*39570*/  @!P1 NANOSLEEP.SYNCS 0x989680 ;  /* 0x009896800000995d */ /* 0x004fea0003900000 */
[----:B------:R-:W2:Y:S02]  /*39580*/  @!P1 SYNCS.PHASECHK.TRANS64 P1, [R9+URZ+0x60], R10 ;  /* 0x0000600a090095a7 */ /* 0x000ea4000802007f */
[----:B--2---:R-:W-:Y:S05]  /*39590*/  @!P1 BRA `(.L_x_100) ;  /* 0xfffffffc00f09947 */ /* 0x004fea000383ffff */
[----:B------:R-:W-:Y:S05]  /*395a0*/  BRA `(.L_x_381) ;  /* 0xfffffe1400047947 */ /* 0x000fea000383ffff */
.L_x_111:
[----:B-1----:R1:W2:Y:S02]  /*395b0*/  SYNCS.PHASECHK.TRANS64.TRYWAIT P1, [R9+URZ+0x60], R10 ;  /* 0x0000600a090075a7 */ /* 0x0022a4000802017f */
[----:B--2---:R-:W-:Y:S05]  /*395c0*/  @!P1 NANOSLEEP.SYNCS 0x989680 ;  /* 0x009896800000995d */ /* 0x004fea0003900000 */
[----:B------:R-:W2:Y:S02]  /*395d0*/  @!P1 SYNCS.PHASECHK.TRANS64 P1, [R9+URZ+0x60], R10 ;  /* 0x0000600a090095a7 */ /* 0x000ea4000802007f */
[----:B--2---:R-:W-:Y:S05]  /*395e0*/  @!P1 BRA `(.L_x_111) ;  /* 0xfffffffc00f09947 */ /* 0x004fea000383ffff */
[----:B------:R-:W-:Y:S05]  /*395f0*/  BRA `(.L_x_382) ;  /* 0xfffffe3400947947 */ /* 0x000fea000383ffff */
.L_x_122:
[----:B-1----:R1:W2:Y:S02]  /*39600*/  SYNCS.PHASECHK.TRANS64.TRYWAIT P1, [R9+URZ+0x60], R10 ;  /* 0x0000600a090075a7 */ /* 0x0022a4000802017f */
[----:B--2---:R-:W-:Y:S05]  /*39610*/  @!P1 NANOSLEEP.SYNCS 0x989680 ;  /* 0x009896800000995d */ /* 0x004fea0003900000 */
[----:B------:R-:W2:Y:S02]  /*39620*/  @!P1 SYNCS.PHASECHK.TRANS64 P1, [R9+URZ+0x60], R10 ;  /* 0x0000600a090095a7 */ /* 0x000ea4000802007f */
[----:B--2---:R-:W-:Y:S05]  /*39630*/  @!P1 BRA `(.L_x_122) ;  /* 0xfffffffc00f09947 */ /* 0x004fea000383ffff */
[----:B------:R-:W-:Y:S05]  /*39640*/  BRA `(.L_x_383) ;  /* 0xfffffe5800647947 */ /* 0x000fea000383ffff */
.L_x_133:
[----:B-1----:R1:W2:Y:S02]  /*39650*/  SYNCS.PHASECHK.TRANS64.TRYWAIT P1, [R9+URZ+0x60], R10 ;  /* 0x0000600a090075a7 */ /* 0x0022a4000802017f */
[----:B--2---:R-:W-:Y:S05]  /*39660*/  @!P1 NANOSLEEP.SYNCS 0x989680 ;  /* 0x009896800000995d */ /* 0x004fea0003900000 */
[----:B------:R-:W2:Y:S02]  /*39670*/  @!P1 SYNCS.PHASECHK.TRANS64 P1, [R9+URZ+0x60], R10 ;  /* 0x0000600a090095a7 */ /* 0x000ea4000802007f */
[----:B--2---:R-:W-:Y:S05]  /*39680*/  @!P1 BRA `(.L_x_133) ;  /* 0xfffffffc00f09947 */ /* 0x004fea000383ffff */
[----:B------:R-:W-:Y:S05]  /*39690*/  BRA `(.L_x_384) ;  /* 0xfffffe7800f47947 */ /* 0x000fea000383ffff */
.L_x_144:
[----:B-1----:R1:W2:Y:S02]  /*396a0*/  SYNCS.PHASECHK.TRANS64.TRYWAIT P1, [R9+URZ+0x60], R10 ;  /* 0x0000600a090075a7 */ /* 0x0022a4000802017f */
[----:B--2---:R-:W-:Y:S05]  /*396b0*/  @!P1 NANOSLEEP.SYNCS 0x989680 ;  /* 0x009896800000995d */ /* 0x004fea0003900000 */
[----:B------:R-:W2:Y:S02]  /*396c0*/  @!P1 SYNCS.PHASECHK.TRANS64 P1, [R9+URZ+0x60], R10 ;  /* 0x0000600a090095a7 */ /* 0x000ea4000802007f */
[----:B--2---:R-:W-:Y:S05]  /*396d0*/  @!P1 BRA `(.L_x_144) ;  /* 0xfffffffc00f09947 */ /* 0x004fea000383ffff */
[----:B------:R-:W-:Y:S05]  /*396e0*/  BRA `(.L_x_385) ;  /* 0xfffffe9c00c47947 */ /* 0x000fea000383ffff */
.L_x_155:
[----:B-1----:R1:W2:Y:S02]  /*396f0*/  SYNCS.PHASECHK.TRANS64.TRYWAIT P1, [R9+URZ+0x60], R10 ;  /* 0x0000600a090075a7 */ /* 0x0022a4000802017f */
[----:B--2---:R-:W-:Y:S05]  /*39700*/  @!P1 NANOSLEEP.SYNCS 0x989680 ;  /* 0x009896800000995d */ /* 0x004fea0003900000 */
[----:B------:R-:W2:Y:S02]  /*39710*/  @!P1 SYNCS.PHASECHK.TRANS64 P1, [R9+URZ+0x60], R10 ;  /* 0x0000600a090095a7 */ /* 0x000ea4000802007f */
[----:B--2---:R-:W-:Y:S05]  /*39720*/  @!P1 BRA `(.L_x_155) ;  /* 0xfffffffc00f09947 */ /* 0x004fea000383ffff */
[----:B------:R-:W-:Y:S05]  /*39730*/  BRA `(.L_x_386) ;  /* 0xfffffec000547947 */ /* 0x000fea000383ffff */
.L_x_166:
[----:B-1----:R1:W2:Y:S02]  /*39740*/  SYNCS.PHASECHK.TRANS64.TRYWAIT P1, [R9+URZ+0x60], R10 ;  /* 0x0000600a090075a7 */ /* 0x0022a4000802017f */
[----:B--2---:R-:W-:Y:S05]  /*39750*/  @!P1 NANOSLEEP.SYNCS 0x989680 ;  /* 0x009896800000995d */ /* 0x004fea0003900000 */
[----:B------:R-:W2:Y:S02]  /*39760*/  @!P1 SYNCS.PHASECHK.TRANS64 P1, [R9+URZ+0x60], R10 ;  /* 0x0000600a090095a7 */ /* 0x000ea4000802007f */
[----:B--2---:R-:W-:Y:S05]  /*39770*/  @!P1 BRA `(.L_x_166) ;  /* 0xfffffffc00f09947 */ /* 0x004fea000383ffff */
[----:B------:R-:W-:Y:S05]  /*39780*/  BRA `(.L_x_387) ;  /* 0xfffffee400247947 */ /* 0x000fea000383ffff */
.L_x_177:
[----:B-1----:R1:W2:Y:S02]  /*39790*/  SYNCS.PHASECHK.TRANS64.TRYWAIT P1, [R9+URZ+0x60], R10 ;  /* 0x0000600a090075a7 */ /* 0x0022a4000802017f */
[----:B--2---:R-:W-:Y:S05]  /*397a0*/  @!P1 NANOSLEEP.SYNCS 0x989680 ;  /* 0x009896800000995d */ /* 0x004fea0003900000 */
[----:B------:R-:W2:Y:S02]  /*397b0*/  @!P1 SYNCS.PHASECHK.TRANS64 P1, [R9+URZ+0x60], R10 ;  /* 0x0000600a090095a7 */ /* 0x000ea4000802007f */
[----:B--2---:R-:W-:Y:S05]  /*397c0*/  @!P1 BRA `(.L_x_177) ;  /* 0xfffffffc00f09947 */ /* 0x004fea000383ffff */
[----:B------:R-:W-:Y:S05]  /*397d0*/  BRA `(.L_x_388) ;  /* 0xffffff0400d47947 */ /* 0x000fea000383ffff */
.L_x_188:
[----:B-1----:R1:W2:Y:S02]  /*397e0*/  SYNCS.PHASECHK.TRANS64.TRYWAIT P1, [R9+URZ+0x60], R10 ;  /* 0x0000600a090075a7 */ /* 0x0022a4000802017f */
[----:B--2---:R-:W-:Y:S05]  /*397f0*/  @!P1 NANOSLEEP.SYNCS 0x989680 ;  /* 0x009896800000995d */ /* 0x004fea0003900000 */
[----:B------:R-:W2:Y:S02]  /*39800*/  @!P1 SYNCS.PHASECHK.TRANS64 P1, [R9+URZ+0x60], R10 ;  /* 0x0000600a090095a7 */ /* 0x000ea4000802007f */
[----:B--2---:R-:W-:Y:S05]  /*39810*/  @!P1 BRA `(.L_x_188) ;  /* 0xfffffffc00f09947 */ /* 0x004fea000383ffff */
[----:B------:R-:W-:Y:S05]  /*39820*/  BRA `(.L_x_389) ;  /* 0xffffff2800a47947 */ /* 0x000fea000383ffff */
.L_x_199:
[----:B-1----:R1:W2:Y:S02]  /*39830*/  SYNCS.PHASECHK.TRANS64.TRYWAIT P1, [R9+URZ+0x60], R10 ;  /* 0x0000600a090075a7 */ /* 0x0022a4000802017f */
[----:B--2---:R-:W-:Y:S05]  /*39840*/  @!P1 NANOSLEEP.SYNCS 0x989680 ;  /* 0x009896800000995d */ /* 0x004fea0003900000 */
[----:B------:R-:W2:Y:S02]  /*39850*/  @!P1 SYNCS.PHASECHK.TRANS64 P1, [R9+URZ+0x60], R10 ;  /* 0x0000600a090095a7 */ /* 0x000ea4000802007f */
[----:B--2---:R-:W-:Y:S05]  /*39860*/  @!P1 BRA `(.L_x_199) ;  /* 0xfffffffc00f09947 */ /* 0x004fea000383ffff */
[----:B------:R-:W-:Y:S05]  /*39870*/  BRA `(.L_x_390) ;  /* 0xffffff4c00747947 */ /* 0x000fea000383ffff */
.L_x_210:
[----:B-1----:R1:W2:Y:S02]  /*39880*/  SYNCS.PHASECHK.TRANS64.TRYWAIT P1, [R9+URZ+0x60], R10 ;  /* 0x0000600a090075a7 */ /* 0x0022a4000802017f */
[----:B--2---:R-:W-:Y:S05]  /*39890*/  @!P1 NANOSLEEP.SYNCS 0x989680 ;  /* 0x009896800000995d */ /* 0x004fea0003900000 */
[----:B------:R-:W2:Y:S02]  /*398a0*/  @!P1 SYNCS.PHASECHK.TRANS64 P1, [R9+URZ+0x60], R10 ;  /* 0x0000600a090095a7 */ /* 0x000ea4000802007f */
[----:B--2---:R-:W-:Y:S05]  /*398b0*/  @!P1 BRA `(.L_x_210) ;  /* 0xfffffffc00f09947 */ /* 0x004fea000383ffff */
[----:B------:R-:W-:Y:S05]  /*398c0*/  BRA `(.L_x_391) ;  /* 0xffffff7000447947 */ /* 0x000fea000383ffff */
.L_x_221:
[----:B-1----:R1:W2:Y:S02]  /*398d0*/  SYNCS.PHASECHK.TRANS64.TRYWAIT P1, [R10+URZ+0x60], R9 ;  /* 0x000060090a0075a7 */ /* 0x0022a4000802017f */
[----:B--2---:R-:W-:Y:S05]  /*398e0*/  @!P1 NANOSLEEP.SYNCS 0x989680 ;  /* 0x009896800000995d */ /* 0x004fea0003900000 */
[----:B------:R-:W2:Y:S02]  /*398f0*/  @!P1 SYNCS.PHASECHK.TRANS64 P1, [R10+URZ+0x60], R9 ;  /* 0x000060090a0095a7 */ /* 0x000ea4000802007f */
[----:B--2---:R-:W-:Y:S05]  /*39900*/  @!P1 BRA `(.L_x_221) ;  /* 0xfffffffc00f09947 */ /* 0x004fea000383ffff */
[----:B------:R-:W-:Y:S05]  /*39910*/  BRA `(.L_x_392) ;  /* 0xffffff9400147947 */ /* 0x000fea000383ffff */
.L_x_237:
[----:B-1----:R-:W-:-:S04]  /*39920*/  MOV R5, UR4 ;  /* 0x0000000400057c02 */ /* 0x002fc80008000f00 */
[----:B------:R1:W2:Y:S03]  /*39930*/  SYNCS.PHASECHK.TRANS64.TRYWAIT P0, [R5+URZ+0xa8], R0 ;  /* 0x0000a800050075a7 */ /* 0x0002a6000800017f */
[----:B--2---:R-:W-:Y:S05]  /*39940*/  @!P0 NANOSLEEP.SYNCS 0x989680 ;  /* 0x009896800000895d */ /* 0x004fea0003900000 */
[----:B------:R-:W2:Y:S02]  /*39950*/  @!P0 SYNCS.PHASECHK.TRANS64 P0, [R5+URZ+0xa8], R0 ;  /* 0x0000a800050085a7 */ /* 0x000ea4000800007f */
[----:B--2---:R-:W-:Y:S05]  /*39960*/  @!P0 BRA `(.L_x_237) ;  /* 0xfffffffc00ec8947 */ /* 0x004fea000383ffff */
[----:B------:R-:W-:Y:S05]  /*39970*/  BRA `(.L_x_236) ;  /* 0xffffffc400207947 */ /* 0x000fea000383ffff */
.L_x_246:
[----:B-1----:R-:W-:-:S04]  /*39980*/  MOV R3, UR13 ;  /* 0x0000000d00037c02 */ /* 0x002fc80008000f00 */
[----:B------:R1:W2:Y:S03]  /*39990*/  SYNCS.PHASECHK.TRANS64.TRYWAIT P2, [R3+URZ+0x80], R2 ;  /* 0x00008002030075a7 */ /* 0x0002a6000804017f */
[----:B--2---:R-:W-:Y:S05]  /*399a0*/  @!P2 NANOSLEEP.SYNCS 0x989680 ;  /* 0x009896800000a95d */ /* 0x004fea0003900000 */
[----:B------:R-:W2:Y:S02]  /*399b0*/  @!P2 SYNCS.PHASECHK.TRANS64 P2, [R3+URZ+0x80], R2 ;  /* 0x000080020300a5a7 */ /* 0x000ea4000804007f */
[----:B--2---:R-:W-:Y:S05]  /*399c0*/  @!P2 BRA `(.L_x_246) ;  /* 0xfffffffc00eca947 */ /* 0x004fea000383ffff */
[----:B------:R-:W-:Y:S05]  /*399d0*/  BRA `(.L_x_393) ;  /* 0xffffffc800107947 */ /* 0x000fea000383ffff */
.L_x_252:
[----:B-12---:R-:W-:-:S04]  /*399e0*/  MOV R3, UR13 ;  /* 0x0000000d00037c02 */ /* 0x006fc80008000f00 */
[----:B------:R1:W2:Y:S03]  /*399f0*/  SYNCS.PHASECHK.TRANS64.TRYWAIT P2, [R3+URZ+0x88], R2 ;  /* 0x00008802030075a7 */ /* 0x0002a6000804017f */
[----:B--2---:R-:W-:Y:S05]  /*39a00*/  @!P2 NANOSLEEP.SYNCS 0x989680 ;  /* 0x009896800000a95d */ /* 0x004fea0003900000 */
[----:B------:R-:W2:Y:S02]  /*39a10*/  @!P2 SYNCS.PHASECHK.TRANS64 P2, [R3+URZ+0x88], R2 ;  /* 0x000088020300a5a7 */ /* 0x000ea4000804007f */
[----:B--2---:R-:W-:Y:S05]  /*39a20*/  @!P2 BRA `(.L_x_252) ;  /* 0xfffffffc00eca947 */ /* 0x004fea000383ffff */
[----:B------:R-:W-:Y:S05]  /*39a30*/  BRA `(.L_x_394) ;  /* 0xffffffc800587947 */ /* 0x000fea000383ffff */
.L_x_258:
[----:B-123--:R-:W-:-:S04]  /*39a40*/  MOV R3, UR13 ;  /* 0x0000000d00037c02 */ /* 0x00efc80008000f00 */
[----:B------:R1:W2:Y:S03]  /*39a50*/  SYNCS.PHASECHK.TRANS64.TRYWAIT P2, [R3+URZ+0x90], R2 ;  /* 0x00009002030075a7 */ /* 0x0002a6000804017f */
[----:B--2---:R-:W-:Y:S05]  /*39a60*/  @!P2 NANOSLEEP.SYNCS 0x989680 ;  /* 0x009896800000a95d */ /* 0x004fea0003900000 */
[----:B------:R-:W2:Y:S02]  /*39a70*/  @!P2 SYNCS.PHASECHK.TRANS64 P2, [R3+URZ+0x90], R2 ;  /* 0x000090020300a5a7 */ /* 0x000ea4000804007f */
[----:B--2---:R-:W-:Y:S05]  /*39a80*/  @!P2 BRA `(.L_x_258) ;  /* 0xfffffffc00eca947 */ /* 0x004fea000383ffff */
[----:B------:R-:W-:Y:S05]  /*39a90*/  BRA `(.L_x_395) ;  /* 0xffffffc800ac7947 */ /* 0x000fea000383ffff */
.L_x_264:
[----:B-1234-:R-:W-:-:S04]  /*39aa0*/  MOV R3, UR13 ;  /* 0x0000000d00037c02 */ /* 0x01efc80008000f00 */
[----:B------:R1:W2:Y:S03]  /*39ab0*/  SYNCS.PHASECHK.TRANS64.TRYWAIT P2, [R3+URZ+0x98], R2 ;  /* 0x00009802030075a7 */ /* 0x0002a6000804017f */
[----:B--2---:R-:W-:Y:S05]  /*39ac0*/  @!P2 NANOSLEEP.SYNCS 0x989680 ;  /* 0x009896800000a95d */ /* 0x004fea0003900000 */
[----:B------:R-:W2:Y:S02]  /*39ad0*/  @!P2 SYNCS.PHASECHK.TRANS64 P2, [R3+URZ+0x98], R2 ;  /* 0x000098020300a5a7 */ /* 0x000ea4000804007f */
[----:B--2---:R-:W-:Y:S05]  /*39ae0*/  @!P2 BRA `(.L_x_264) ;  /* 0xfffffffc00eca947 */ /* 0x004fea000383ffff */
[----:B------:R-:W-:Y:S05]  /*39af0*/  BRA `(.L_x_396) ;  /* 0xffffffc800f87947 */ /* 0x000fea000383ffff */
.L_x_270:
[----:B-1----:R-:W-:-:S04]  /*39b00*/  MOV R4, UR13 ;  /* 0x0000000d00047c02 */ /* 0x002fc80008000f00 */
[----:B------:R1:W2:Y:S03]  /*39b10*/  SYNCS.PHASECHK.TRANS64.TRYWAIT P2, [R4+URZ+0x80], R3 ;  /* 0x00008003040075a7 */ /* 0x0002a6000804017f */
[----:B--2---:R-:W-:Y:S05]  /*39b20*/  @!P2 NANOSLEEP.SYNCS 0x989680 ;  /* 0x009896800000a95d */ /* 0x004fea0003900000 */
[----:B------:R-:W2:Y:S02]  /*39b30*/  @!P2 SYNCS.PHASECHK.TRANS64 P2, [R4+URZ+0x80], R3 ;  /* 0x000080030400a5a7 */ /* 0x000ea4000804007f */
[----:B--2---:R-:W-:Y:S05]  /*39b40*/  @!P2 BRA `(.L_x_270) ;  /* 0xfffffffc00eca947 */ /* 0x004fea000383ffff */
[----:B------:R-:W-:Y:S05]  /*39b50*/  BRA `(.L_x_397) ;  /* 0xffffffcc004c7947 */ /* 0x000fea000383ffff */
.L_x_276:
[----:B-12---:R-:W-:-:S04]  /*39b60*/  MOV R4, UR13 ;  /* 0x0000000d00047c02 */ /* 0x006fc80008000f00 */
[----:B------:R1:W2:Y:S03]  /*39b70*/  SYNCS.PHASECHK.TRANS64.TRYWAIT P2, [R4+URZ+0x88], R3 ;  /* 0x00008803040075a7 */ /* 0x0002a6000804017f */
[----:B--2---:R-:W-:Y:S05]  /*39b80*/  @!P2 NANOSLEEP.SYNCS 0x989680 ;  /* 0x009896800000a95d */ /* 0x004fea0003900000 */
[----:B------:R-:W2:Y:S02]  /*39b90*/  @!P2 SYNCS.PHASECHK.TRANS64 P2, [R4+URZ+0x88], R3 ;  /* 0x000088030400a5a7 */ /* 0x000ea4000804007f */
[----:B--2---:R-:W-:Y:S05]  /*39ba0*/  @!P2 BRA `(.L_x_276) ;  /* 0xfffffffc00eca947 */ /* 0x004fea000383ffff */
[----:B------:R-:W-:Y:S05]  /*39bb0*/  BRA `(.L_x_398) ;  /* 0xffffffcc008c7947 */ /* 0x000fea000383ffff */
.L_x_282:
[----:B-123--:R-:W-:-:S04]  /*39bc0*/  MOV R4, UR13 ;  /* 0x0000000d00047c02 */ /* 0x00efc80008000f00 */
[----:B------:R1:W2:Y:S03]  /*39bd0*/  SYNCS.PHASECHK.TRANS64.TRYWAIT P2, [R4+URZ+0x90], R3 ;  /* 0x00009003040075a7 */ /* 0x0002a6000804017f */
[----:B--2---:R-:W-:Y:S05]  /*39be0*/  @!P2 NANOSLEEP.SYNCS 0x989680 ;  /* 0x009896800000a95d */ /* 0x004fea0003900000 */
[----:B------:R-:W2:Y:S02]  /*39bf0*/  @!P2 SYNCS.PHASECHK.TRANS64 P2, [R4+URZ+0x90], R3 ;  /* 0x000090030400a5a7 */ /* 0x000ea4000804007f */
[----:B--2---:R-:W-:Y:S05]  /*39c00*/  @!P2 BRA `(.L_x_282) ;  /* 0xfffffffc00eca947 */ /* 0x004fea000383ffff */
[----:B------:R-:W-:Y:S05]  /*39c10*/  BRA `(.L_x_399) ;  /* 0xffffffcc00d47947 */ /* 0x000fea000383ffff */
.L_x_288:
[----:B-1234-:R-:W-:-:S04]  /*39c20*/  MOV R4, UR13 ;  /* 0x0000000d00047c02 */ /* 0x01efc80008000f00 */
[----:B------:R1:W2:Y:S03]  /*39c30*/  SYNCS.PHASECHK.TRANS64.TRYWAIT P2, [R4+URZ+0x98], R3 ;  /* 0x00009803040075a7 */ /* 0x0002a6000804017f */
[----:B--2---:R-:W-:Y:S05]  /*39c40*/  @!P2 NANOSLEEP.SYNCS 0x989680 ;  /* 0x009896800000a95d */ /* 0x004fea0003900000 */
[----:B------:R-:W2:Y:S02]  /*39c50*/  @!P2 SYNCS.PHASECHK.TRANS64 P2, [R4+URZ+0x98], R3 ;  /* 0x000098030400a5a7 */ /* 0x000ea4000804007f */
[----:B--2---:R-:W-:Y:S05]  /*39c60*/  @!P2 BRA `(.L_x_288) ;  /* 0xfffffffc00eca947 */ /* 0x004fea000383ffff */
[----:B------:R-:W-:Y:S05]  /*39c70*/  BRA `(.L_x_400) ;  /* 0xffffffd000147947 */ /* 0x000fea000383ffff */
.L_x_294:
[----:B------:R-:W-:-:S04]  /*39c80*/  MOV R5, UR13 ;  /* 0x0000000d00057c02 */ /* 0x000fc80008000f00 */
[----:B------:R1:W1:Y:S03]  /*39c90*/  SYNCS.PHASECHK.TRANS64.TRYWAIT P2, [R5+URZ+0x80], R2 ;  /* 0x00008002050075a7 */ /* 0x000266000804017f */
[----:B-1----:R-:W-:Y:S05]  /*39ca0*/  @!P2 NANOSLEEP.SYNCS 0x989680 ;  /* 0x009896800000a95d */ /* 0x002fea0003900000 */
[----:B------:R-:W1:Y:S02]  /*39cb0*/  @!P2 SYNCS.PHASECHK.TRANS64 P2, [R5+URZ+0x80], R2 ;  /* 0x000080020500a5a7 */ /* 0x000e64000804007f */
[----:B-1----:R-:W-:Y:S05]  /*39cc0*/  @!P2 BRA `(.L_x_294) ;  /* 0xfffffffc00eca947 */ /* 0x002fea000383ffff */
[----:B------:R-:W-:Y:S05]  /*39cd0*/  BRA `(.L_x_401) ;  /* 0xffffffd0005c7947 */ /* 0x000fea000383ffff */
.L_x_300:
[----:B------:R-:W-:-:S04]  /*39ce0*/  MOV R5, UR13 ;  /* 0x0000000d00057c02 */ /* 0x000fc80008000f00 */
[----:B------:R1:W1:Y:S03]  /*39cf0*/  SYNCS.PHASECHK.TRANS64.TRYWAIT P2, [R5+URZ+0x88], R2 ;  /* 0x00008802050075a7 */ /* 0x000266000804017f */
[----:B-1----:R-:W-:Y:S05]  /*39d00*/  @!P2 NANOSLEEP.SYNCS 0x989680 ;  /* 0x009896800000a95d */ /* 0x002fea0003900000 */
[----:B------:R-:W1:Y:S02]  /*39d10*/  @!P2 SYNCS.PHASECHK.TRANS64 P2, [R5+URZ+0x88], R2 ;  /* 0x000088020500a5a7 */ /* 0x000e64000804007f */
[----:B-1----:R-:W-:Y:S05]  /*39d20*/  @!P2 BRA `(.L_x_300) ;  /* 0xfffffffc00eca947 */ /* 0x002fea000383ffff */
[----:B------:R-:W-:Y:S05]  /*39d30*/  BRA `(.L_x_402) ;  /* 0xffffffd000a07947 */ /* 0x000fea000383ffff */
.L_x_306:
[----:B------:R-:W-:-:S04]  /*39d40*/  MOV R5, UR13 ;  /* 0x0000000d00057c02 */ /* 0x000fc80008000f00 */
[----:B------:R1:W1:Y:S03]  /*39d50*/  SYNCS.PHASECHK.TRANS64.TRYWAIT P2, [R5+URZ+0x90], R2 ;  /* 0x00009002050075a7 */ /* 0x000266000804017f */
[----:B-1----:R-:W-:Y:S05]  /*39d60*/  @!P2 NANOSLEEP.SYNCS 0x989680 ;  /* 0x009896800000a95d */ /* 0x002fea0003900000 */
[----:B------:R-:W1:Y:S02]  /*39d70*/  @!P2 SYNCS.PHASECHK.TRANS64 P2, [R5+URZ+0x90], R2 ;  /* 0x000090020500a5a7 */ /* 0x000e64000804007f */
[----:B-1----:R-:W-:Y:S05]  /*39d80*/  @!P2 BRA `(.L_x_306) ;  /* 0xfffffffc00eca947 */ /* 0x002fea000383ffff */
[----:B------:R-:W-:Y:S05]  /*39d90*/  BRA `(.L_x_403) ;  /* 0xffffffd000e87947 */ /* 0x000fea000383ffff */
.L_x_312:
[----:B------:R-:W-:-:S04]  /*39da0*/  MOV R5, UR13 ;  /* 0x0000000d00057c02 */ /* 0x000fc80008000f00 */
[----:B------:R1:W1:Y:S03]  /*39db0*/  SYNCS.PHASECHK.TRANS64.TRYWAIT P2, [R5+URZ+0x98], R2 ;  /* 0x00009802050075a7 */ /* 0x000266000804017f */
[----:B-1----:R-:W-:Y:S05]  /*39dc0*/  @!P2 NANOSLEEP.SYNCS 0x989680 ;  /* 0x009896800000a95d */ /* 0x002fea0003900000 */
[----:B------:R-:W1:Y:S02]  /*39dd0*/  @!P2 SYNCS.PHASECHK.TRANS64 P2, [R5+URZ+0x98], R2 ;  /* 0x000098020500a5a7 */ /* 0x000e64000804007f */
[----:B-1----:R-:W-:Y:S05]  /*39de0*/  @!P2 BRA `(.L_x_312) ;  /* 0xfffffffc00eca947 */ /* 0x002fea000383ffff */
[----:B------:R-:W-:Y:S05]  /*39df0*/  BRA `(.L_x_404) ;  /* 0xffffffd4002c7947 */ /* 0x000fea000383ffff */
.L_x_318:
[----:B-1----:R-:W-:-:S04]  /*39e00*/  MOV R2, UR13 ;  /* 0x0000000d00027c02 */ /* 0x002fc80008000f00 */
[----:B------:R1:W1:Y:S03]  /*39e10*/  SYNCS.PHASECHK.TRANS64.TRYWAIT P2, [R2+URZ+0x80], R3 ;  /* 0x00008003020075a7 */ /* 0x000266000804017f */
[----:B-1----:R-:W-:Y:S05]  /*39e20*/  @!P2 NANOSLEEP.SYNCS 0x989680 ;  /* 0x009896800000a95d */ /* 0x002fea0003900000 */
[----:B------:R-:W1:Y:S02]  /*39e30*/  @!P2 SYNCS.PHASECHK.TRANS64 P2, [R2+URZ+0x80], R3 ;  /* 0x000080030200a5a7 */ /* 0x000e64000804007f */
[----:B-1----:R-:W-:Y:S05]  /*39e40*/  @!P2 BRA `(.L_x_318) ;  /* 0xfffffffc00eca947 */ /* 0x002fea000383ffff */
[----:B------:R-:W-:Y:S05]  /*39e50*/  BRA `(.L_x_405) ;  /* 0xffffffd400747947 */ /* 0x000fea000383ffff */
.L_x_324:
[----:B-1----:R-:W-:-:S04]  /*39e60*/  MOV R2, UR13 ;  /* 0x0000000d00027c02 */ /* 0x002fc80008000f00 */
[----:B------:R1:W1:Y:S03]  /*39e70*/  SYNCS.PHASECHK.TRANS64.TRYWAIT P2, [R2+URZ+0x88], R3 ;  /* 0x00008803020075a7 */ /* 0x000266000804017f */
[----:B-1----:R-:W-:Y:S05]  /*39e80*/  @!P2 NANOSLEEP.SYNCS 0x989680 ;  /* 0x009896800000a95d */ /* 0x002fea0003900000 */
[----:B------:R-:W1:Y:S02]  /*39e90*/  @!P2 SYNCS.PHASECHK.TRANS64 P2, [R2+URZ+0x88], R3 ;  /* 0x000088030200a5a7 */ /* 0x000e64000804007f */
[----:B-1----:R-:W-:Y:S05]  /*39ea0*/  @!P2 BRA `(.L_x_324) ;  /* 0xfffffffc00eca947 */ /* 0x002fea000383ffff */
[----:B------:R-:W-:Y:S05]  /*39eb0*/  BRA `(.L_x_406) ;  /* 0xffffffd400b87947 */ /* 0x000fea000383ffff */
.L_x_330:
[----:B-1----:R-:W-:-:S04]  /*39ec0*/  MOV R2, UR13 ;  /* 0x0000000d00027c02 */ /* 0x002fc80008000f00 */
[----:B------:R1:W1:Y:S03]  /*39ed0*/  SYNCS.PHASECHK.TRANS64.TRYWAIT P2, [R2+URZ+0x90], R3 ;  /* 0x00009003020075a7 */ /* 0x000266000804017f */
[----:B-1----:R-:W-:Y:S05]  /*39ee0*/  @!P2 NANOSLEEP.SYNCS 0x989680 ;  /* 0x009896800000a95d */ /* 0x002fea0003900000 */
[----:B------:R-:W1:Y:S02]  /*39ef0*/  @!P2 SYNCS.PHASECHK.TRANS64 P2, [R2+URZ+0x90], R3 ;  /* 0x000090030200a5a7 */ /* 0x000e64000804007f */
[----:B-1----:R-:W-:Y:S05]  /*39f00*/  @!P2 BRA `(.L_x_330) ;  /* 0xfffffffc00eca947 */ /* 0x002fea000383ffff */
[----:B------:R-:W-:Y:S05]  /*39f10*/  BRA `(.L_x_407) ;  /* 0xffffffd800007947 */ /* 0x000fea000383ffff */
.L_x_336:
[----:B-1----:R-:W-:-:S04]  /*39f20*/  MOV R2, UR13 ;  /* 0x0000000d00027c02 */ /* 0x002fc80008000f00 */
[----:B------:R1:W1:Y:S03]  /*39f30*/  SYNCS.PHASECHK.TRANS64.TRYWAIT P2, [R2+URZ+0x98], R3 ;  /* 0x00009803020075a7 */ /* 0x000266000804017f */
[----:B-1----:R-:W-:Y:S05]  /*39f40*/  @!P2 NANOSLEEP.SYNCS 0x989680 ;  /* 0x009896800000a95d */ /* 0x002fea0003900000 */
[----:B------:R-:W1:Y:S02]  /*39f50*/  @!P2 SYNCS.PHASECHK.TRANS64 P2, [R2+URZ+0x98], R3 ;  /* 0x000098030200a5a7 */ /* 0x000e64000804007f */
[----:B-1----:R-:W-:Y:S05]  /*39f60*/  @!P2 BRA `(.L_x_336) ;  /* 0xfffffffc00eca947 */ /* 0x002fea000383ffff */
[----:B------:R-:W-:Y:S05]  /*39f70*/  BRA `(.L_x_408) ;  /* 0xffffffd800447947 */ /* 0x000fea000383ffff */
.L_x_348:
[----:B---3--:R3:W4:Y:S02]  /*39f80*/  SYNCS.PHASECHK.TRANS64.TRYWAIT P0, [R0+URZ+0x80], R3 ;  /* 0x00008003000075a7 */ /* 0x008724000800017f */
[----:B----4-:R-:W-:Y:S05]  /*39f90*/  @!P0 NANOSLEEP.SYNCS 0x989680 ;  /* 0x009896800000895d */ /* 0x010fea0003900000 */
[----:B------:R-:W4:Y:S02]  /*39fa0*/  @!P0 SYNCS.PHASECHK.TRANS64 P0, [R0+URZ+0x80], R3 ;  /* 0x00008003000085a7 */ /* 0x000f24000800007f */
[----:B----4-:R-:W-:Y:S05]  /*39fb0*/  @!P0 BRA `(.L_x_348) ;  /* 0xfffffffc00f08947 */ /* 0x010fea000383ffff */
[----:B------:R-:W-:Y:S05]  /*39fc0*/  BRA `(.L_x_409) ;  /* 0xffffffe0004c7947 */ /* 0x000fea000383ffff */
.L_x_350:
[----:B----4-:R4:W1:Y:S02]  /*39fd0*/  SYNCS.PHASECHK.TRANS64.TRYWAIT P0, [R0+URZ+0x88], R3 ;  /* 0x00008803000075a7 */ /* 0x010864000800017f */
[----:B-1----:R-:W-:Y:S05]  /*39fe0*/  @!P0 NANOSLEEP.SYNCS 0x989680 ;  /* 0x009896800000895d */ /* 0x002fea0003900000 */
[----:B------:R-:W1:Y:S02]  /*39ff0*/  @!P0 SYNCS.PHASECHK.TRANS64 P0, [R0+URZ+0x88], R3 ;  /* 0x00008803000085a7 */ /* 0x000e64000800007f */
[----:B-1----:R-:W-:Y:S05]  /*3a000*/  @!P0 BRA `(.L_x_350) ;  /* 0xfffffffc00f08947 */ /* 0x002fea000383ffff */
[----:B------:R-:W-:Y:S05]  /*3a010*/  BRA `(.L_x_410) ;  /* 0xffffffe000487947 */ /* 0x000fea000383ffff */
.L_x_352:
[----:B------:R1:W1:Y:S02]  /*3a020*/  SYNCS.PHASECHK.TRANS64.TRYWAIT P0, [R0+URZ+0x90], R3 ;  /* 0x00009003000075a7 */ /* 0x000264000800017f */
[----:B-1----:R-:W-:Y:S05]  /*3a030*/  @!P0 NANOSLEEP.SYNCS 0x989680 ;  /* 0x009896800000895d */ /* 0x002fea0003900000 */
[----:B------:R-:W1:Y:S02]  /*3a040*/  @!P0 SYNCS.PHASECHK.TRANS64 P0, [R0+URZ+0x90], R3 ;  /* 0x00009003000085a7 */ /* 0x000e64000800007f */
[----:B-1----:R-:W-:Y:S05]  /*3a050*/  @!P0 BRA `(.L_x_352) ;  /* 0xfffffffc00f08947 */ /* 0x002fea000383ffff */
[----:B------:R-:W-:Y:S05]  /*3a060*/  BRA `(.L_x_411) ;  /* 0xffffffe000447947 */ /* 0x000fea000383ffff */
.L_x_356:
[----:B------:R-:W-:Y:S01]  /*3a070*/  BSSY B1, `(.L_x_412) ;  /* 0x0000006000017945 */ /* 0x000fe20003800000 */
[----:B------:R-:W-:-:S07]  /*3a080*/  MOV R15, 0xffffffff ;  /* 0xffffffff000f7802 */ /* 0x000fce0000000f00 */
[----:B------:R-:W-:Y:S05]  /*3a090*/  WARPSYNC.COLLECTIVE R15, `(.L_x_413) ;  /* 0x000000000f0c7348 */ /* 0x000fea0003c00000 */
[----:B------:R-:W-:Y:S02]  /*3a0a0*/  ELECT P6, UR62, PT ;  /* 0x00000000003e782f */ /* 0x000fe400038c0000 */
[----:B------:R-:W-:Y:S01]  /*3a0b0*/  MOV R14, UR62 ;  /* 0x0000003e000e7c02 */ /* 0x000fe20008000f00 */
[----:B------:R-:W-:Y:S10]  /*3a0c0*/  ENDCOLLECTIVE ;  /* 0x000000000000791b */ /* 0x000ff40003800000 */
.L_x_413:
[----:B------:R-:W-:Y:S05]  /*3a0d0*/  BSYNC B1 ;  /* 0x0000000000017941 */ /* 0x000fea0003800000 */
.L_x_412:
[----:B------:R-:W-:Y:S05]  /*3a0e0*/  BRA `(.L_x_414) ;  /* 0xffffffe000c47947 */ /* 0x000fea000383ffff */
.L_x_359:
[----:B-1----:R1:W2:Y:S02]  /*3a0f0*/  SYNCS.PHASECHK.TRANS64.TRYWAIT P0, [R12+URZ+0x30], R11 ;  /* 0x0000300b0c0075a7 */ /* 0x0022a4000800017f */
[----:B--2---:R-:W-:Y:S05]  /*3a100*/  @!P0 NANOSLEEP.SYNCS 0x989680 ;  /* 0x009896800000895d */ /* 0x004fea0003900000 */
[----:B------:R-:W2:Y:S02]  /*3a110*/  @!P0 SYNCS.PHASECHK.TRANS64 P0, [R12+URZ+0x30], R11 ;  /* 0x0000300b0c0085a7 */ /* 0x000ea4000800007f */
[----:B--2---:R-:W-:Y:S05]  /*3a120*/  @!P0 BRA `(.L_x_359) ;  /* 0xfffffffc00f08947 */ /* 0x004fea000383ffff */
[----:B------:R-:W-:Y:S05]  /*3a130*/  BRA `(.L_x_415) ;  /* 0xffffffe000f87947 */ /* 0x000fea000383ffff */
.L_x_367:
[----:B------:R-:W-:Y:S01]  /*3a140*/  BSSY B0, `(.L_x_416) ;  /* 0x0000006000007945 */ /* 0x000fe20003800000 */
[----:B------:R-:W-:-:S07]  /*3a150*/  MOV R15, 0xffffffff ;  /* 0xffffffff000f7802 */ /* 0x000fce0000000f00 */
[----:B------:R-:W-:Y:S05]  /*3a160*/  WARPSYNC.COLLECTIVE R15, `(.L_x_417) ;  /* 0x000000000f0c7348 */ /* 0x000fea0003c00000 */
[----:B------:R-:W-:Y:S02]  /*3a170*/  ELECT P6, UR62, PT ;  /* 0x00000000003e782f */ /* 0x000fe400038c0000 */
[----:B------:R-:W-:Y:S01]  /*3a180*/  MOV R14, UR62 ;  /* 0x0000003e000e7c02 */ /* 0x000fe20008000f00 */
[----:B------:R-:W-:Y:S10]  /*3a190*/  ENDCOLLECTIVE ;  /* 0x000000000000791b */ /* 0x000ff40003800000 */
.L_x_417:
[----:B------:R-:W-:Y:S05]  /*3a1a0*/  BSYNC B0 ;  /* 0x0000000000007941 */ /* 0x000fea0003800000 */
.L_x_416:
[----:B------:R-:W-:Y:S05]  /*3a1b0*/  BRA `(.L_x_418) ;  /* 0xffffffec00687947 */ /* 0x000fea000383ffff */
.L_x_371:
[----:B-1----:R1:W2:Y:S02]  /*3a1c0*/  SYNCS.PHASECHK.TRANS64.TRYWAIT P0, [R4+URZ], R3 ;  /* 0x00000003040075a7 */ /* 0x0022a4000800017f */
[----:B--2---:R-:W-:Y:S05]  /*3a1d0*/  @!P0 NANOSLEEP.SYNCS 0x989680 ;  /* 0x009896800000895d */ /* 0x004fea0003900000 */
[----:B------:R-:W2:Y:S02]  /*3a1e0*/  @!P0 SYNCS.PHASECHK.TRANS64 P0, [R4+URZ], R3 ;  /* 0x00000003040085a7 */ /* 0x000ea4000800007f */
[----:B--2---:R-:W-:Y:S05]  /*3a1f0*/  @!P0 BRA `(.L_x_371) ;  /* 0xfffffffc00f08947 */ /* 0x004fea000383ffff */
[----:B------:R-:W-:Y:S05]  /*3a200*/  BRA `(.L_x_419) ;  /* 0xffffffec00907947 */ /* 0x000fea000383ffff */
.L_x_372:
[----:B-1----:R1:W2:Y:S02]  /*3a210*/  SYNCS.PHASECHK.TRANS64.TRYWAIT P0, [R3+URZ], R0 ;  /* 0x00000000030075a7 */ /* 0x0022a4000800017f */
[----:B--2---:R-:W-:Y:S05]  /*3a220*/  @!P0 NANOSLEEP.SYNCS 0x989680 ;  /* 0x009896800000895d */ /* 0x004fea0003900000 */
[----:B------:R-:W2:Y:S02]  /*3a230*/  @!P0 SYNCS.PHASECHK.TRANS64 P0, [R3+URZ], R0 ;  /* 0x00000000030085a7 */ /* 0x000ea4000800007f */
[----:B--2---:R-:W-:Y:S05]  /*3a240*/  @!P0 BRA `(.L_x_372) ;  /* 0xfffffffc00f08947 */ /* 0x004fea000383ffff */
[----:B------:R-:W-:Y:S05]  /*3a250*/  BRA `(.L_x_420) ;  /* 0xffffffec00a07947 */ /* 0x000fea000383ffff */
.L_x_373:
[----:B-1----:R1:W2:Y:S02]  /*3a260*/  SYNCS.PHASECHK.TRANS64.TRYWAIT P0, [R3+URZ], R0 ;  /* 0x00000000030075a7 */ /* 0x0022a4000800017f */
[----:B--2---:R-:W-:Y:S05]  /*3a270*/  @!P0 NANOSLEEP.SYNCS 0x989680 ;  /* 0x009896800000895d */ /* 0x004fea0003900000 */
[----:B------:R-:W2:Y:S02]  /*3a280*/  @!P0 SYNCS.PHASECHK.TRANS64 P0, [R3+URZ], R0 ;  /* 0x00000000030085a7 */ /* 0x000ea4000800007f */
[----:B--2---:R-:W-:Y:S05]  /*3a290*/  @!P0 BRA `(.L_x_373) ;  /* 0xfffffffc00f08947 */ /* 0x004fea000383ffff */
[----:B------:R-:W-:Y:S05]  /*3a2a0*/  BRA `(.L_x_421) ;  /* 0xffffffec00b07947 */ /* 0x000fea000383ffff */
.L_x_374:
[----:B-1----:R1:W2:Y:S02]  /*3a2b0*/  SYNCS.PHASECHK.TRANS64.TRYWAIT P0, [R3+URZ], R0 ;  /* 0x00000000030075a7 */ /* 0x0022a4000800017f */
[----:B--2---:R-:W-:Y:S05]  /*3a2c0*/  @!P0 NANOSLEEP.SYNCS 0x989680 ;  /* 0x009896800000895d */ /* 0x004fea0003900000 */
[----:B------:R-:W2:Y:S02]  /*3a2d0*/  @!P0 SYNCS.PHASECHK.TRANS64 P0, [R3+URZ], R0 ;  /* 0x00000000030085a7 */ /* 0x000ea4000800007f */
[----:B--2---:R-:W-:Y:S05]  /*3a2e0*/  @!P0 BRA `(.L_x_374) ;  /* 0xfffffffc00f08947 */ /* 0x004fea000383ffff */
[----:B------:R-:W-:Y:S05]  /*3a2f0*/  BRA `(.L_x_422) ;  /* 0xffffffec00c07947 */ /* 0x000fea000383ffff */
.L_x_375:
[----:B-1----:R1:W2:Y:S02]  /*3a300*/  SYNCS.PHASECHK.TRANS64.TRYWAIT P0, [R3+URZ], R0 ;  /* 0x00000000030075a7 */ /* 0x0022a4000800017f */
[----:B--2---:R-:W-:Y:S05]  /*3a310*/  @!P0 NANOSLEEP.SYNCS 0x989680 ;  /* 0x009896800000895d */ /* 0x004fea0003900000 */
[----:B------:R-:W2:Y:S02]  /*3a320*/  @!P0 SYNCS.PHASECHK.TRANS64 P0, [R3+URZ], R0 ;  /* 0x00000000030085a7 */ /* 0x000ea4000800007f */
[----:B--2---:R-:W-:Y:S05]  /*3a330*/  @!P0 BRA `(.L_x_375) ;  /* 0xfffffffc00f08947 */ /* 0x004fea000383ffff */
[----:B------:R-:W-:Y:S05]  /*3a340*/  BRA `(.L_x_423) ;  /* 0xffffffec00d07947 */ /* 0x000fea000383ffff */
.L_x_424:
[----:B------:R-:W-:-:S00]  /*3a350*/  BRA `(.L_x_424) ;  /* 0xfffffffc00fc7947 */ /* 0x000fc0000383ffff */
[----:B------:R-:W-:-:S00]  /*3a360*/  NOP ;  /* 0x0000000000007918 */ /* 0x000fc00000000000 */
        /* <DEDUP_REMOVED lines=9> */
.L_x_425:


//--------------------- .nv.global.init           --------------------------
	.section	.nv.global.init,"aw",@progbits
.nv.global.init:
	.type		$str$24,@object
	.size		$str$24,($str$25 - $str$24)
$str$24:
        /*0000*/ 	.byte	0x28, 0x61, 0x64, 0x64, 0x72, 0x65, 0x73, 0x73, 0x20, 0x26, 0x20, 0x6d, 0x61, 0x73, 0x6b, 0x29
        /*0010*/ 	.byte	0x20, 0x3d, 0x3d, 0x20, 0x30, 0x00
	.type		$str$25,@object
	.size		$str$25,(__unnamed_1 - $str$25)
$str$25:
        /*0016*/ 	.byte	0x2f, 0x74, 0x6d, 0x70, 0x2f, 0x63, 0x75, 0x74, 0x6c, 0x61, 0x73, 0x73, 0x5f, 0x73, 0x77, 0x65
        /*0026*/ 	.byte	0x65, 0x70, 0x5f, 0x73, 0x72, 0x63, 0x2f, 0x69, 0x6e, 0x63, 0x6c, 0x75, 0x64, 0x65, 0x2f, 0x63
        /*0036*/ 	.byte	0x75, 0x74, 0x65, 0x2f, 0x70, 0x6f, 0x69, 0x6e, 0x74, 0x65, 0x72, 0x5f, 0x66, 0x6c, 0x61, 0x67
        /*0046*/ 	.byte	0x67, 0x65, 0x64, 0x2e, 0x68, 0x70, 0x70, 0x00
	.type		__unnamed_1,@object
	.size		__unnamed_1,(__unnamed_2 - __unnamed_1)
__unnamed_1:
        /* <DEDUP_REMOVED lines=28> */
        /*020e*/ 	.byte	0x3a, 0x43, 0x3c, 0x34, 0x30, 0x39, 0x36, 0x3e, 0x3e, 0x3e, 0x3e, 0x3e, 0x5d, 0x00
	.type		__unnamed_2,@object
	.size		__unnamed_2,(.L_1 - __unnamed_2)
__unnamed_2:
        /* <DEDUP_REMOVED lines=29> */
.L_1:


//--------------------- .nv.shared._ZN7cutlass13device_kernelINS_4gemm6kernel13GemmUniversalIN4cute5tupleIJiiiiEEENS1_10collective13CollectiveMmaINS1_37MainloopSm90TmaGmmaWarpSpecializedFP8ILi6ENS5_IJNS4_1CILi2EEENSA_ILi1EEESC_EEENS1_35KernelTmaWarpSpecializedCooperativeEEENS5_IJNSA_ILi256EEESG_NSA_ILi64EEEEEENS_12float_e4m3_tENS5_IJlSC_lEEESJ_SK_NS4_8TiledMMAINS4_8MMA_AtomIJNS4_4SM904GMMA31MMA_64x256x32_F32E4M3E4M3_SS_TNILNSO_7ScaleInE1ELSQ_1EEEEEENS4_6LayoutISD_NS5_IJSC_NSA_ILi0EEESU_EEEEENS5_IJNS4_10UnderscoreESX_SX_EEEEENS4_13SM90_TMA_LOADENS4_14ComposedLayoutINS4_7SwizzleILi2ELi4ELi3EEENS4_18smem_ptr_flag_bitsILi8EEENST_INS5_IJNSA_ILi8EEESH_EEENS5_IJSH_SC_EEEEEEEvNS4_8identityENS4_23SM90_TMA_LOAD_MULTICASTES1A_vS1B_EENS_8epilogue10collective18CollectiveEpilogueINS1E_22Sm90TmaWarpSpecializedILi4ELi2ELi16ELb0ELb0EEEJSI_NS5_IJNSA_ILi128EEENSA_ILi32EEEEEESJ_SK_SJ_SK_NS1E_6fusion15FusionCallbacksIS1I_NS1M_13LinCombEltActINS1E_6thread4GELUESJ_fSJ_fLNS_15FloatRoundStyleE2EEESI_S1L_JEEES10_NS11_INS12_ILi1ELi4ELi3EEES15_NST_INS5_IJS16_S1K_EEENS5_IJS1K_SC_EEEEEEENS4_39AutoVectorizingCopyWithAssumedAlignmentILi128EEENS4_14SM90_TMA_STOREES1Y_S20_NS4_9Copy_AtomIJNS4_17SM90_U32x4_STSM_NENS_6half_tEEEEvEEEvvEEEEvNT_6ParamsE --------------------------
	.section	.nv.shared._ZN7cutlass13device_kernelINS_4gemm6kernel13GemmUniversalIN4cute5tupleIJiiiiEEENS1_10collective13CollectiveMmaINS1_37MainloopSm90TmaGmmaWarpSpecializedFP8ILi6ENS5_IJNS4_1CILi2EEENSA_ILi1EEESC_EEENS1_35KernelTmaWarpSpecializedCooperativeEEENS5_IJNSA_ILi256EEESG_NSA_ILi64EEEEEENS_12float_e4m3_tENS5_IJlSC_lEEESJ_SK_NS4_8TiledMMAINS4_8MMA_AtomIJNS4_4SM904GMMA31MMA_64x256x32_F32E4M3E4M3_SS_TNILNSO_7ScaleInE1ELSQ_1EEEEEENS4_6LayoutISD_NS5_IJSC_NSA_ILi0EEESU_EEEEENS5_IJNS4_10UnderscoreESX_SX_EEEEENS4_13SM90_TMA_LOADENS4_14ComposedLayoutINS4_7SwizzleILi2ELi4ELi3EEENS4_18smem_ptr_flag_bitsILi8EEENST_INS5_IJNSA_ILi8EEESH_EEENS5_IJSH_SC_EEEEEEEvNS4_8identityENS4_23SM90_TMA_LOAD_MULTICASTES1A_vS1B_EENS_8epilogue10collective18CollectiveEpilogueINS1E_22Sm90TmaWarpSpecializedILi4ELi2ELi16ELb0ELb0EEEJSI_NS5_IJNSA_ILi128EEENSA_ILi32EEEEEESJ_SK_SJ_SK_NS1E_6fusion15FusionCallbacksIS1I_NS1M_13LinCombEltActINS1E_6thread4GELUESJ_fSJ_fLNS_15FloatRoundStyleE2EEESI_S1L_JEEES10_NS11_INS12_ILi1ELi4ELi3EEES15_NST_INS5_IJS16_S1K_EEENS5_IJS1K_SC_EEEEEEENS4_39AutoVectorizingCopyWithAssumedAlignmentILi128EEENS4_14SM90_TMA_STOREES1Y_S20_NS4_9Copy_AtomIJNS4_17SM90_U32x4_STSM_NENS_6half_tEEEEvEEEvvEEEEvNT_6ParamsE,"aw",@nobits
	.sectionflags	@""
	.align	16
	.zero		1024


//--------------------- .nv.shared.reserved.0     --------------------------
	.section	.nv.shared.reserved.0,"aw",@nobits
	.weak		__nv_reservedSMEM_offset_0_alias
	.size		__nv_reservedSMEM_offset_0_alias, 0, 0
	.other		__nv_reservedSMEM_offset_0_alias,@"STO_CUDA_RESERVED_SHARED STV_DEFAULT"
__nv_reservedSMEM_offset_0_alias:
	.zero		0


//--------------------- .nv.global                --------------------------
	.section	.nv.global,"aw",@nobits
.nv.global:
	.type		_ZN39_INTERNAL_692f499b_4_k_cu_26f9f692_31524cute1_E,@object
	.size		_ZN39_INTERNAL_692f499b_4_k_cu_26f9f692_31524cute1_E,(_ZN39_INTERNAL_692f499b_4_k_cu_26f9f692_31524cuda3std3__45__cpo6cbeginE - _ZN39_INTERNAL_692f499b_4_k_cu_26f9f692_31524cute1_E)
_ZN39_INTERNAL_692f499b_4_k_cu_26f9f692_31524cute1_E:
	.zero		1
	.type		_ZN39_INTERNAL_692f499b_4_k_cu_26f9f692_31524cuda3std3__45__cpo6cbeginE,@object
	.size		_ZN39_INTERNAL_692f499b_4_k_cu_26f9f692_31524cuda3std3__45__cpo6cbeginE,(_ZN39_INTERNAL_692f499b_4_k_cu_26f9f692_31524cuda3std3__48in_placeE - _ZN39_INTERNAL_692f499b_4_k_cu_26f9f692_31524cuda3std3__45__cpo6cbeginE)
_ZN39_INTERNAL_692f499b_4_k_cu_26f9f692_31524cuda3std3__45__cpo6cbeginE:
	.zero		1
	.type		_ZN39_INTERNAL_692f499b_4_k_cu_26f9f692_31524cuda3std3__48in_placeE,@object
	.size		_ZN39_INTERNAL_692f499b_4_k_cu_26f9f692_31524cuda3std3__48in_placeE,(_ZN39_INTERNAL_692f499b_4_k_cu_26f9f692_31524cuda3std6ranges3__45__cpo9iter_moveE - _ZN39_INTERNAL_692f499b_4_k_cu_26f9f692_31524cuda3std3__48in_placeE)
_ZN39_INTERNAL_692f499b_4_k_cu_26f9f692_31524cuda3std3__48in_placeE:
	.zero		1
	.type		_ZN39_INTERNAL_692f499b_4_k_cu_26f9f692_31524cuda3std6ranges3__45__cpo9iter_moveE,@object
	.size		_ZN39_INTERNAL_692f499b_4_k_cu_26f9f692_31524cuda3std6ranges3__45__cpo9iter_moveE,(_ZN39_INTERNAL_692f499b_4_k_cu_26f9f692_31524cuda3std3__45__cpo5beginE - _ZN39_INTERNAL_692f499b_4_k_cu_26f9f692_31524cuda3std6ranges3__45__cpo9iter_moveE)
_ZN39_INTERNAL_692f499b_4_k_cu_26f9f692_31524cuda3std6ranges3__45__cpo9iter_moveE:
	.zero		1
	.type		_ZN39_INTERNAL_692f499b_4_k_cu_26f9f692_31524cuda3std3__45__cpo5beginE,@object
	.size		_ZN39_INTERNAL_692f499b_4_k_cu_26f9f692_31524cuda3std3__45__cpo5beginE,(_ZN39_INTERNAL_692f499b_4_k_cu_26f9f692_31524cuda3std3__441_GLOBAL__N__692f499b_4_k_cu_26f9f692_31526ignoreE - _ZN39_INTERNAL_692f499b_4_k_cu_26f9f692_31524cuda3std3__45__cpo5beginE)
_ZN39_INTERNAL_692f499b_4_k_cu_26f9f692_31524cuda3std3__45__cpo5beginE:
	.zero		1
	.type		_ZN39_INTERNAL_692f499b_4_k_cu_26f9f692_31524cuda3std3__441_GLOBAL__N__692f499b_4_k_cu_26f9f692_31526ignoreE,@object
	.size		_ZN39_INTERNAL_692f499b_4_k_cu_26f9f692_31524cuda3std3__441_GLOBAL__N__692f499b_4_k_cu_26f9f692_31526ignoreE,(_ZN39_INTERNAL_692f499b_4_k_cu_26f9f692_31524cute7productE - _ZN39_INTERNAL_692f499b_4_k_cu_26f9f692_31524cuda3std3__441_GLOBAL__N__692f499b_4_k_cu_26f9f692_31526ignoreE)
_ZN39_INTERNAL_692f499b_4_k_cu_26f9f692_31524cuda3std3__441_GLOBAL__N__692f499b_4_k_cu_26f9f692_31526ignoreE:
	.zero		1
	.type		_ZN39_INTERNAL_692f499b_4_k_cu_26f9f692_31524cute7productE,@object
	.size		_ZN39_INTERNAL_692f499b_4_k_cu_26f9f692_31524cute7productE,(_ZN39_INTERNAL_692f499b_4_k_cu_26f9f692_31524cuda3std3__45__cpo3endE - _ZN39_INTERNAL_692f499b_4_k_cu_26f9f692_31524cute7productE)
_ZN39_INTERNAL_692f499b_4_k_cu_26f9f692_31524cute7productE:
	.zero		1
	.type		_ZN39_INTERNAL_692f499b_4_k_cu_26f9f692_31524cuda3std3__45__cpo3endE,@object
	.size		_ZN39_INTERNAL_692f499b_4_k_cu_26f9f692_31524cuda3std3__45__cpo3endE,(_ZN39_INTERNAL_692f499b_4_k_cu_26f9f692_31524cuda3std3__419piecewise_constructE - _ZN39_INTERNAL_692f499b_4_k_cu_26f9f692_31524cuda3std3__45__cpo3endE)
_ZN39_INTERNAL_692f499b_4_k_cu_26f9f692_31524cuda3std3__45__cpo3endE:
	.zero		1
	.type		_ZN39_INTERNAL_692f499b_4_k_cu_26f9f692_31524cuda3std3__419piecewise_constructE,@object
	.size		_ZN39_INTERNAL_692f499b_4_k_cu_26f9f692_31524cuda3std3__419piecewise_constructE,(_ZN39_INTERNAL_692f499b_4_k_cu_26f9f692_31524cuda3std3__45__cpo4cendE - _ZN39_INTERNAL_692f499b_4_k_cu_26f9f692_31524cuda3std3__419piecewise_constructE)
_ZN39_INTERNAL_692f499b_4_k_cu_26f9f692_31524cuda3std3__419piecewise_constructE:
	.zero		1
	.type		_ZN39_INTERNAL_692f499b_4_k_cu_26f9f692_31524cuda3std3__45__cpo4cendE,@object
	.size		_ZN39_INTERNAL_692f499b_4_k_cu_26f9f692_31524cuda3std3__45__cpo4cendE,(_ZN39_INTERNAL_692f499b_4_k_cu_26f9f692_31524cuda3std6ranges3__45__cpo4swapE - _ZN39_INTERNAL_692f499b_4_k_cu_26f9f692_31524cuda3std3__45__cpo4cendE)
_ZN39_INTERNAL_692f499b_4_k_cu_26f9f692_31524cuda3std3__45__cpo4cendE:
	.zero		1
	.type		_ZN39_INTERNAL_692f499b_4_k_cu_26f9f692_31524cuda3std6ranges3__45__cpo4swapE,@object
	.size		_ZN39_INTERNAL_692f499b_4_k_cu_26f9f692_31524cuda3std6ranges3__45__cpo4swapE,(.L_9 - _ZN39_INTERNAL_692f499b_4_k_cu_26f9f692_31524cuda3std6ranges3__45__cpo4swapE)
_ZN39_INTERNAL_692f499b_4_k_cu_26f9f692_31524cuda3std6ranges3__45__cpo4swapE:
	.zero		1
.L_9:


//--------------------- .nv.constant0._ZN7cutlass13device_kernelINS_4gemm6kernel13GemmUniversalIN4cute5tupleIJiiiiEEENS1_10collective13CollectiveMmaINS1_37MainloopSm90TmaGmmaWarpSpecializedFP8ILi6ENS5_IJNS4_1CILi2EEENSA_ILi1EEESC_EEENS1_35KernelTmaWarpSpecializedCooperativeEEENS5_IJNSA_ILi256EEESG_NSA_ILi64EEEEEENS_12float_e4m3_tENS5_IJlSC_lEEESJ_SK_NS4_8TiledMMAINS4_8MMA_AtomIJNS4_4SM904GMMA31MMA_64x256x32_F32E4M3E4M3_SS_TNILNSO_7ScaleInE1ELSQ_1EEEEEENS4_6LayoutISD_NS5_IJSC_NSA_ILi0EEESU_EEEEENS5_IJNS4_10UnderscoreESX_SX_EEEEENS4_13SM90_TMA_LOADENS4_14ComposedLayoutINS4_7SwizzleILi2ELi4ELi3EEENS4_18smem_ptr_flag_bitsILi8EEENST_INS5_IJNSA_ILi8EEESH_EEENS5_IJSH_SC_EEEEEEEvNS4_8identityENS4_23SM90_TMA_LOAD_MULTICASTES1A_vS1B_EENS_8epilogue10collective18CollectiveEpilogueINS1E_22Sm90TmaWarpSpecializedILi4ELi2ELi16ELb0ELb0EEEJSI_NS5_IJNSA_ILi128EEENSA_ILi32EEEEEESJ_SK_SJ_SK_NS1E_6fusion15FusionCallbacksIS1I_NS1M_13LinCombEltActINS1E_6thread4GELUESJ_fSJ_fLNS_15FloatRoundStyleE2EEESI_S1L_JEEES10_NS11_INS12_ILi1ELi4ELi3EEES15_NST_INS5_IJS16_S1K_EEENS5_IJS1K_SC_EEEEEEENS4_39AutoVectorizingCopyWithAssumedAlignmentILi128EEENS4_14SM90_TMA_STOREES1Y_S20_NS4_9Copy_AtomIJNS4_17SM90_U32x4_STSM_NENS_6half_tEEEEvEEEvvEEEEvNT_6ParamsE --------------------------
	.section	.nv.constant0._ZN7cutlass13device_kernelINS_4gemm6kernel13GemmUniversalIN4cute5tupleIJiiiiEEENS1_10collective13CollectiveMmaINS1_37MainloopSm90TmaGmmaWarpSpecializedFP8ILi6ENS5_IJNS4_1CILi2EEENSA_ILi1EEESC_EEENS1_35KernelTmaWarpSpecializedCooperativeEEENS5_IJNSA_ILi256EEESG_NSA_ILi64EEEEEENS_12float_e4m3_tENS5_IJlSC_lEEESJ_SK_NS4_8TiledMMAINS4_8MMA_AtomIJNS4_4SM904GMMA31MMA_64x256x32_F32E4M3E4M3_SS_TNILNSO_7ScaleInE1ELSQ_1EEEEEENS4_6LayoutISD_NS5_IJSC_NSA_ILi0EEESU_EEEEENS5_IJNS4_10UnderscoreESX_SX_EEEEENS4_13SM90_TMA_LOADENS4_14ComposedLayoutINS4_7SwizzleILi2ELi4ELi3EEENS4_18smem_ptr_flag_bitsILi8EEENST_INS5_IJNSA_ILi8EEESH_EEENS5_IJSH_SC_EEEEEEEvNS4_8identityENS4_23SM90_TMA_LOAD_MULTICASTES1A_vS1B_EENS_8epilogue10collective18CollectiveEpilogueINS1E_22Sm90TmaWarpSpecializedILi4ELi2ELi16ELb0ELb0EEEJSI_NS5_IJNSA_ILi128EEENSA_ILi32EEEEEESJ_SK_SJ_SK_NS1E_6fusion15FusionCallbacksIS1I_NS1M_13LinCombEltActINS1E_6thread4GELUESJ_fSJ_fLNS_15FloatRoundStyleE2EEESI_S1L_JEEES10_NS11_INS12_ILi1ELi4ELi3EEES15_NST_INS5_IJS16_S1K_EEENS5_IJS1K_SC_EEEEEEENS4_39AutoVectorizingCopyWithAssumedAlignmentILi128EEENS4_14SM90_TMA_STOREES1Y_S20_NS4_9Copy_AtomIJNS4_17SM90_U32x4_STSM_NENS_6half_tEEEEvEEEvvEEEEvNT_6ParamsE,"a",@progbits
	.sectionflags	@""
	.align	4
.nv.constant0._ZN7cutlass13device_kernelINS_4gemm6kernel13GemmUniversalIN4cute5tupleIJiiiiEEENS1_10collective13CollectiveMmaINS1_37MainloopSm90TmaGmmaWarpSpecializedFP8ILi6ENS5_IJNS4_1CILi2EEENSA_ILi1EEESC_EEENS1_35KernelTmaWarpSpecializedCooperativeEEENS5_IJNSA_ILi256EEESG_NSA_ILi64EEEEEENS_12float_e4m3_tENS5_IJlSC_lEEESJ_SK_NS4_8TiledMMAINS4_8MMA_AtomIJNS4_4SM904GMMA31MMA_64x256x32_F32E4M3E4M3_SS_TNILNSO_7ScaleInE1ELSQ_1EEEEEENS4_6LayoutISD_NS5_IJSC_NSA_ILi0EEESU_EEEEENS5_IJNS4_10UnderscoreESX_SX_EEEEENS4_13SM90_TMA_LOADENS4_14ComposedLayoutINS4_7SwizzleILi2ELi4ELi3EEENS4_18smem_ptr_flag_bitsILi8EEENST_INS5_IJNSA_ILi8EEESH_EEENS5_IJSH_SC_EEEEEEEvNS4_8identityENS4_23SM90_TMA_LOAD_MULTICASTES1A_vS1B_EENS_8epilogue10collective18CollectiveEpilogueINS1E_22Sm90TmaWarpSpecializedILi4ELi2ELi16ELb0ELb0EEEJSI_NS5_IJNSA_ILi128EEENSA_ILi32EEEEEESJ_SK_SJ_SK_NS1E_6fusion15FusionCallbacksIS1I_NS1M_13LinCombEltActINS1E_6thread4GELUESJ_fSJ_fLNS_15FloatRoundStyleE2EEESI_S1L_JEEES10_NS11_INS12_ILi1ELi4ELi3EEES15_NST_INS5_IJS16_S1K_EEENS5_IJS1K_SC_EEEEEEENS4_39AutoVectorizingCopyWithAssumedAlignmentILi128EEENS4_14SM90_TMA_STOREES1Y_S20_NS4_9Copy_AtomIJNS4_17SM90_U32x4_STSM_NENS_6half_tEEEEvEEEvvEEEEvNT_6ParamsE:
	.zero		2432


//--------------------- SYMBOLS --------------------------

	.type		.nv.reservedSmem.offset0,@object
	.size		.nv.reservedSmem.offset0,0x4
	.type		__assertfail,@function
